// auto-generated by cutlass_sweep.grouped_gemm — config: {"arch": "sm_90", "cluster_m": 1, "cluster_n": 1, "dtype": "fp16", "schedule": "cooperative", "tile_k": 128, "tile_m": 128, "tile_n": 256}
#include "cutlass/cutlass.h"
#include "cutlass/gemm/group_array_problem_shape.hpp"
#include "cutlass/gemm/collective/collective_builder.hpp"
#include "cutlass/gemm/device/gemm_universal_adapter.h"
#include "cutlass/gemm/kernel/gemm_universal.hpp"
#include "cutlass/epilogue/collective/collective_builder.hpp"

using Elem = cutlass::half_t;
using Acc  = float;
using ElemC = cutlass::half_t;
using TileShape    = cute::Shape<cute::_128, cute::_256, cute::_128>;
using ClusterShape = cute::Shape<cute::_1, cute::_1, cute::_1>;
using ProblemShape = cutlass::gemm::GroupProblemShape<cute::Shape<int,int,int>>;

using CollectiveEpilogue = typename cutlass::epilogue::collective::CollectiveBuilder<
    cutlass::arch::Sm90, cutlass::arch::OpClassTensorOp,
    TileShape, ClusterShape,
    cutlass::epilogue::collective::EpilogueTileAuto,
    Acc, Acc,
    ElemC, cutlass::layout::ColumnMajor *, 128 / cutlass::sizeof_bits<ElemC>::value,
    ElemC, cutlass::layout::ColumnMajor *, 128 / cutlass::sizeof_bits<ElemC>::value,
    cutlass::epilogue::PtrArrayTmaWarpSpecializedCooperative
  >::CollectiveOp;

using CollectiveMainloop = typename cutlass::gemm::collective::CollectiveBuilder<
    cutlass::arch::Sm90, cutlass::arch::OpClassTensorOp,
    Elem, cutlass::layout::RowMajor *, 128 / cutlass::sizeof_bits<Elem>::value,
    Elem, cutlass::layout::ColumnMajor *, 128 / cutlass::sizeof_bits<Elem>::value,
    Acc,
    TileShape, ClusterShape,
    cutlass::gemm::collective::StageCountAutoCarveout<
        static_cast<int>(sizeof(typename CollectiveEpilogue::SharedStorage))>,
    cutlass::gemm::KernelPtrArrayTmaWarpSpecializedCooperative
  >::CollectiveOp;

using GemmKernel = cutlass::gemm::kernel::GemmUniversal<
    ProblemShape, CollectiveMainloop, CollectiveEpilogue>;
using Gemm = cutlass::gemm::device::GemmUniversalAdapter<GemmKernel>;

auto* _anchor = &cutlass::device_kernel<GemmKernel>;


// ===== COMPILED SASS (sm_90a) =====

	.target	sm_90a

	.elftype	@"ET_EXEC"


//--------------------- .note.nv.tkinfo           --------------------------
	.section	.note.nv.tkinfo,"",@"SHT_NOTE"
	.sectionflags	@"SHF_NOTE_NV_TKINFO"
	.tkinfo
        /*0018*/ 	.word	0x00000002
        /*0030*/ 	.string	""
        /*0030*/ 	.string	"ptxas"
        /*0030*/ 	.string	"Cuda compilation tools, release 13.0, V13.0.88"
        /*0030*/ 	.string	"Build cuda_13.0.r13.0/compiler.36424714_0"
        /*0030*/ 	.string	"-arch sm_90a -m 64 "



//--------------------- .note.nv.cuinfo           --------------------------
	.section	.note.nv.cuinfo,"",@"SHT_NOTE"
	.sectionflags	@"SHF_NOTE_NV_CUINFO"
        /*0018*/ 	.short	0x0002
        /*001a*/ 	.short	0x005a
        /*001c*/ 	.short	0x0082
	.zero		2


//--------------------- .nv.info                  --------------------------
	.section	.nv.info,"",@"SHT_CUDA_INFO"
	.align	4


	//----- nvinfo : EIATTR_REGCOUNT
	.align		4
        /*0000*/ 	.byte	0x04, 0x2f
        /*0002*/ 	.short	(.L_15 - .L_14)
	.align		4
.L_14:
        /*0004*/ 	.word	index@(_ZN7cutlass13device_kernelINS_4gemm6kernel13GemmUniversalINS1_17GroupProblemShapeIN4cute5tupleIJiiiEEEEENS1_10collective13CollectiveMmaINS1_39MainloopSm90ArrayTmaGmmaWarpSpecializedILi2ENS6_IJNS5_1CILi1EEESD_SD_EEENS1_43KernelPtrArrayTmaWarpSpecializedCooperativeEEENS6_IJNSC_ILi128EEENSC_ILi256EEESH_EEENS_6half_tEPNS6_IJlSD_NSC_ILi0EEEEEESK_SN_NS5_8TiledMMAINS5_8MMA_AtomIJNS5_4SM904GMMA26MMA_64x256x16_F32F16F16_SSILNSR_5MajorE0ELST_0ELNSR_7ScaleInE1ELSU_1EEEEEENS5_6LayoutINS6_IJNSC_ILi2EEESD_SD_EEENS6_IJSD_SL_SL_EEEEENS6_IJNS5_10UnderscoreES12_S12_EEEEENS5_13SM90_TMA_LOADENS5_14ComposedLayoutINS5_7SwizzleILi3ELi4ELi3EEENS5_18smem_ptr_flag_bitsILi16EEENSX_INS6_IJNSC_ILi8EEENSC_ILi64EEEEEENS6_IJS1C_SD_EEEEEEEvNS5_8identityES15_S1G_vS1H_EENS_8epilogue10collective18CollectiveEpilogueINS1J_30Sm90PtrArrayTmaWarpSpecializedILi4ELi2ELi16ELb1ELb0ELi2EEEJSJ_NS6_IJSH_NSC_ILi32EEEEEESK_PNS6_IJSD_lSL_EEESK_S1R_NS1J_6fusion15FusionCallbacksIS1N_NS1S_17LinearCombinationISK_fSK_fLNS_15FloatRoundStyleE2EEESJ_S1P_JEEES15_NS16_IS18_S1A_NSX_INS6_IJS1C_S1B_EEENS6_IJSD_S1C_EEEEEEENS5_17SM75_U16x8_LDSM_TENS5_14SM90_TMA_STOREES21_NS5_17SM90_U16x8_STSM_TENS5_9Copy_AtomIJNS5_17SM90_U32x4_STSM_NESK_EEEvEEEvvEEEEvNT_6ParamsE)
        /*0008*/ 	.word	0x000000a8


	//----- nvinfo : EIATTR_FRAME_SIZE
	.align		4
.L_15:
        /*000c*/ 	.byte	0x04, 0x11
        /*000e*/ 	.short	(.L_17 - .L_16)
	.align		4
.L_16:
        /*0010*/ 	.word	index@($__internal_0_$__cuda_sm20_div_u64)
        /*0014*/ 	.word	0x00000000


	//----- nvinfo : EIATTR_FRAME_SIZE
	.align		4
.L_17:
        /*0018*/ 	.byte	0x04, 0x11
        /*001a*/ 	.short	(.L_19 - .L_18)
	.align		4
.L_18:
        /*001c*/ 	.word	index@(_ZN7cutlass13device_kernelINS_4gemm6kernel13GemmUniversalINS1_17GroupProblemShapeIN4cute5tupleIJiiiEEEEENS1_10collective13CollectiveMmaINS1_39MainloopSm90ArrayTmaGmmaWarpSpecializedILi2ENS6_IJNS5_1CILi1EEESD_SD_EEENS1_43KernelPtrArrayTmaWarpSpecializedCooperativeEEENS6_IJNSC_ILi128EEENSC_ILi256EEESH_EEENS_6half_tEPNS6_IJlSD_NSC_ILi0EEEEEESK_SN_NS5_8TiledMMAINS5_8MMA_AtomIJNS5_4SM904GMMA26MMA_64x256x16_F32F16F16_SSILNSR_5MajorE0ELST_0ELNSR_7ScaleInE1ELSU_1EEEEEENS5_6LayoutINS6_IJNSC_ILi2EEESD_SD_EEENS6_IJSD_SL_SL_EEEEENS6_IJNS5_10UnderscoreES12_S12_EEEEENS5_13SM90_TMA_LOADENS5_14ComposedLayoutINS5_7SwizzleILi3ELi4ELi3EEENS5_18smem_ptr_flag_bitsILi16EEENSX_INS6_IJNSC_ILi8EEENSC_ILi64EEEEEENS6_IJS1C_SD_EEEEEEEvNS5_8identityES15_S1G_vS1H_EENS_8epilogue10collective18CollectiveEpilogueINS1J_30Sm90PtrArrayTmaWarpSpecializedILi4ELi2ELi16ELb1ELb0ELi2EEEJSJ_NS6_IJSH_NSC_ILi32EEEEEESK_PNS6_IJSD_lSL_EEESK_S1R_NS1J_6fusion15FusionCallbacksIS1N_NS1S_17LinearCombinationISK_fSK_fLNS_15FloatRoundStyleE2EEESJ_S1P_JEEES15_NS16_IS18_S1A_NSX_INS6_IJS1C_S1B_EEENS6_IJSD_S1C_EEEEEEENS5_17SM75_U16x8_LDSM_TENS5_14SM90_TMA_STOREES21_NS5_17SM90_U16x8_STSM_TENS5_9Copy_AtomIJNS5_17SM90_U32x4_STSM_NESK_EEEvEEEvvEEEEvNT_6ParamsE)
        /*0020*/ 	.word	0x00000000


	//----- nvinfo : EIATTR_MIN_STACK_SIZE
	.align		4
.L_19:
        /*0024*/ 	.byte	0x04, 0x12
        /*0026*/ 	.short	(.L_21 - .L_20)
	.align		4
.L_20:
        /*0028*/ 	.word	index@(_ZN7cutlass13device_kernelINS_4gemm6kernel13GemmUniversalINS1_17GroupProblemShapeIN4cute5tupleIJiiiEEEEENS1_10collective13CollectiveMmaINS1_39MainloopSm90ArrayTmaGmmaWarpSpecializedILi2ENS6_IJNS5_1CILi1EEESD_SD_EEENS1_43KernelPtrArrayTmaWarpSpecializedCooperativeEEENS6_IJNSC_ILi128EEENSC_ILi256EEESH_EEENS_6half_tEPNS6_IJlSD_NSC_ILi0EEEEEESK_SN_NS5_8TiledMMAINS5_8MMA_AtomIJNS5_4SM904GMMA26MMA_64x256x16_F32F16F16_SSILNSR_5MajorE0ELST_0ELNSR_7ScaleInE1ELSU_1EEEEEENS5_6LayoutINS6_IJNSC_ILi2EEESD_SD_EEENS6_IJSD_SL_SL_EEEEENS6_IJNS5_10UnderscoreES12_S12_EEEEENS5_13SM90_TMA_LOADENS5_14ComposedLayoutINS5_7SwizzleILi3ELi4ELi3EEENS5_18smem_ptr_flag_bitsILi16EEENSX_INS6_IJNSC_ILi8EEENSC_ILi64EEEEEENS6_IJS1C_SD_EEEEEEEvNS5_8identityES15_S1G_vS1H_EENS_8epilogue10collective18CollectiveEpilogueINS1J_30Sm90PtrArrayTmaWarpSpecializedILi4ELi2ELi16ELb1ELb0ELi2EEEJSJ_NS6_IJSH_NSC_ILi32EEEEEESK_PNS6_IJSD_lSL_EEESK_S1R_NS1J_6fusion15FusionCallbacksIS1N_NS1S_17LinearCombinationISK_fSK_fLNS_15FloatRoundStyleE2EEESJ_S1P_JEEES15_NS16_IS18_S1A_NSX_INS6_IJS1C_S1B_EEENS6_IJSD_S1C_EEEEEEENS5_17SM75_U16x8_LDSM_TENS5_14SM90_TMA_STOREES21_NS5_17SM90_U16x8_STSM_TENS5_9Copy_AtomIJNS5_17SM90_U32x4_STSM_NESK_EEEvEEEvvEEEEvNT_6ParamsE)
        /*002c*/ 	.word	0x00000000
.L_21:


//--------------------- .nv.compat                --------------------------
	.section	.nv.compat,"",@"SHT_CUDA_COMPAT_INFO"
	.align	4
        /*0000*/ 	.byte	0x02, 0x09, 0x01, 0x00, 0x02, 0x02, 0x04, 0x00, 0x02, 0x05, 0x05, 0x00, 0x03, 0x07, 0x01, 0x01
        /*0010*/ 	.byte	0x02, 0x03, 0x03, 0x00, 0x02, 0x06, 0x01, 0x00, 0x04, 0x0b, 0x08, 0x00, 0x00, 0x00, 0x00, 0x00
        /*0020*/ 	.byte	0x00, 0x00, 0x00, 0x00


//--------------------- .nv.info._ZN7cutlass13device_kernelINS_4gemm6kernel13GemmUniversalINS1_17GroupProblemShapeIN4cute5tupleIJiiiEEEEENS1_10collective13CollectiveMmaINS1_39MainloopSm90ArrayTmaGmmaWarpSpecializedILi2ENS6_IJNS5_1CILi1EEESD_SD_EEENS1_43KernelPtrArrayTmaWarpSpecializedCooperativeEEENS6_IJNSC_ILi128EEENSC_ILi256EEESH_EEENS_6half_tEPNS6_IJlSD_NSC_ILi0EEEEEESK_SN_NS5_8TiledMMAINS5_8MMA_AtomIJNS5_4SM904GMMA26MMA_64x256x16_F32F16F16_SSILNSR_5MajorE0ELST_0ELNSR_7ScaleInE1ELSU_1EEEEEENS5_6LayoutINS6_IJNSC_ILi2EEESD_SD_EEENS6_IJSD_SL_SL_EEEEENS6_IJNS5_10UnderscoreES12_S12_EEEEENS5_13SM90_TMA_LOADENS5_14ComposedLayoutINS5_7SwizzleILi3ELi4ELi3EEENS5_18smem_ptr_flag_bitsILi16EEENSX_INS6_IJNSC_ILi8EEENSC_ILi64EEEEEENS6_IJS1C_SD_EEEEEEEvNS5_8identityES15_S1G_vS1H_EENS_8epilogue10collective18CollectiveEpilogueINS1J_30Sm90PtrArrayTmaWarpSpecializedILi4ELi2ELi16ELb1ELb0ELi2EEEJSJ_NS6_IJSH_NSC_ILi32EEEEEESK_PNS6_IJSD_lSL_EEESK_S1R_NS1J_6fusion15FusionCallbacksIS1N_NS1S_17LinearCombinationISK_fSK_fLNS_15FloatRoundStyleE2EEESJ_S1P_JEEES15_NS16_IS18_S1A_NSX_INS6_IJS1C_S1B_EEENS6_IJSD_S1C_EEEEEEENS5_17SM75_U16x8_LDSM_TENS5_14SM90_TMA_STOREES21_NS5_17SM90_U16x8_STSM_TENS5_9Copy_AtomIJNS5_17SM90_U32x4_STSM_NESK_EEEvEEEvvEEEEvNT_6ParamsE --------------------------
	.section	.nv.info._ZN7cutlass13device_kernelINS_4gemm6kernel13GemmUniversalINS1_17GroupProblemShapeIN4cute5tupleIJiiiEEEEENS1_10collective13CollectiveMmaINS1_39MainloopSm90ArrayTmaGmmaWarpSpecializedILi2ENS6_IJNS5_1CILi1EEESD_SD_EEENS1_43KernelPtrArrayTmaWarpSpecializedCooperativeEEENS6_IJNSC_ILi128EEENSC_ILi256EEESH_EEENS_6half_tEPNS6_IJlSD_NSC_ILi0EEEEEESK_SN_NS5_8TiledMMAINS5_8MMA_AtomIJNS5_4SM904GMMA26MMA_64x256x16_F32F16F16_SSILNSR_5MajorE0ELST_0ELNSR_7ScaleInE1ELSU_1EEEEEENS5_6LayoutINS6_IJNSC_ILi2EEESD_SD_EEENS6_IJSD_SL_SL_EEEEENS6_IJNS5_10UnderscoreES12_S12_EEEEENS5_13SM90_TMA_LOADENS5_14ComposedLayoutINS5_7SwizzleILi3ELi4ELi3EEENS5_18smem_ptr_flag_bitsILi16EEENSX_INS6_IJNSC_ILi8EEENSC_ILi64EEEEEENS6_IJS1C_SD_EEEEEEEvNS5_8identityES15_S1G_vS1H_EENS_8epilogue10collective18CollectiveEpilogueINS1J_30Sm90PtrArrayTmaWarpSpecializedILi4ELi2ELi16ELb1ELb0ELi2EEEJSJ_NS6_IJSH_NSC_ILi32EEEEEESK_PNS6_IJSD_lSL_EEESK_S1R_NS1J_6fusion15FusionCallbacksIS1N_NS1S_17LinearCombinationISK_fSK_fLNS_15FloatRoundStyleE2EEESJ_S1P_JEEES15_NS16_IS18_S1A_NSX_INS6_IJS1C_S1B_EEENS6_IJSD_S1C_EEEEEEENS5_17SM75_U16x8_LDSM_TENS5_14SM90_TMA_STOREES21_NS5_17SM90_U16x8_STSM_TENS5_9Copy_AtomIJNS5_17SM90_U32x4_STSM_NESK_EEEvEEEvvEEEEvNT_6ParamsE,"",@"SHT_CUDA_INFO"
	.sectionflags	@""
	.align	4


	//----- nvinfo : EIATTR_CUDA_API_VERSION
	.align		4
        /*0000*/ 	.byte	0x04, 0x37
        /*0002*/ 	.short	(.L_23 - .L_22)
.L_22:
        /*0004*/ 	.word	0x00000082


	//----- nvinfo : EIATTR_KPARAM_INFO
	.align		4
.L_23:
        /*0008*/ 	.byte	0x04, 0x17
        /*000a*/ 	.short	(.L_25 - .L_24)
.L_24:
        /*000c*/ 	.word	0x00000000
        /*0010*/ 	.short	0x0000
        /*0012*/ 	.short	0x0070
        /*0014*/ 	.byte	0x00, 0xf0, 0x01, 0x1c


	//----- nvinfo : EIATTR_SPARSE_MMA_MASK
	.align		4
.L_25:
        /*0018*/ 	.byte	0x03, 0x50
        /*001a*/ 	.short	0x0000


	//----- nvinfo : EIATTR_MAXREG_COUNT
	.align		4
        /*001c*/ 	.byte	0x03, 0x1b
        /*001e*/ 	.short	0x00a8


	//----- nvinfo : EIATTR_NUM_BARRIERS
	.align		4
        /*0020*/ 	.byte	0x02, 0x4c
        /*0022*/ 	.byte	0x02
	.zero		1


	//----- nvinfo : EIATTR_EXTERNS
	.align		4
        /*0024*/ 	.byte	0x04, 0x0f
        /*0026*/ 	.short	(.L_27 - .L_26)


	//   ....[0]....
	.align		4
.L_26:
        /*0028*/ 	.word	index@(__assertfail)


	//----- nvinfo : EIATTR_MERCURY_ISA_VERSION
	.align		4
.L_27:
        /*002c*/ 	.byte	0x03, 0x5f
        /*002e*/ 	.short	0x0101


	//----- nvinfo : EIATTR_INT_WARP_WIDE_INSTR_OFFSETS
	.align		4
        /*0030*/ 	.byte	0x04, 0x31
        /*0032*/ 	.short	(.L_29 - .L_28)


	//   ....[0]....
.L_28:
        /*0034*/ 	.word	0x00001110


	//   ....[1]....
        /*0038*/ 	.word	0x00001120


	//   ....[2]....
        /*003c*/ 	.word	0x00001190


	//----- nvinfo : EIATTR_COOP_GROUP_MASK_REGIDS
	.align		4
.L_29:
        /*0040*/ 	.byte	0x04, 0x29
        /*0042*/ 	.short	(.L_31 - .L_30)


	//   ....[0]....
.L_30:
        /*0044*/ 	.word	0xffffffff


	//   ....[1]....
        /*0048*/ 	.word	0xffffffff


	//   ....[2]....
        /*004c*/ 	.word	0xffffffff


	//   ....[3]....
        /*0050*/ 	.word	0xffffffff


	//   ....[4]....
        /*0054*/ 	.word	0xffffffff


	//   ....[5]....
        /*0058*/ 	.word	0xffffffff


	//   ....[6]....
        /*005c*/ 	.word	0xffffffff


	//   ....[7]....
        /*0060*/ 	.word	0xffffffff


	//   ....[8]....
        /*0064*/ 	.word	0xffffffff


	//   ....[9]....
        /*0068*/ 	.word	0xffffffff


	//   ....[10]....
        /*006c*/ 	.word	0xffffffff


	//   ....[11]....
        /*0070*/ 	.word	0xffffffff


	//   ....[12]....
        /*0074*/ 	.word	0xffffffff


	//   ....[13]....
        /*0078*/ 	.word	0xffffffff


	//   ....[14]....
        /*007c*/ 	.word	0xffffffff


	//   ....[15]....
        /*0080*/ 	.word	0xffffffff


	//   ....[16]....
        /*0084*/ 	.word	0xffffffff


	//   ....[17]....
        /*0088*/ 	.word	0xffffffff


	//   ....[18]....
        /*008c*/ 	.word	0xffffffff


	//   ....[19]....
        /*0090*/ 	.word	0xffffffff


	//   ....[20]....
        /*0094*/ 	.word	0xffffffff


	//   ....[21]....
        /*0098*/ 	.word	0xffffffff


	//   ....[22]....
        /*009c*/ 	.word	0xffffffff


	//   ....[23]....
        /*00a0*/ 	.word	0xffffffff


	//   ....[24]....
        /*00a4*/ 	.word	0xffffffff


	//   ....[25]....
        /*00a8*/ 	.word	0xffffffff


	//   ....[26]....
        /*00ac*/ 	.word	0xffffffff


	//   ....[27]....
        /*00b0*/ 	.word	0xffffffff


	//   ....[28]....
        /*00b4*/ 	.word	0xffffffff


	//   ....[29]....
        /*00b8*/ 	.word	0xffffffff


	//   ....[30]....
        /*00bc*/ 	.word	0xffffffff


	//   ....[31]....
        /*00c0*/ 	.word	0xffffffff


	//   ....[32]....
        /*00c4*/ 	.word	0xffffffff


	//   ....[33]....
        /*00c8*/ 	.word	0xffffffff


	//   ....[34]....
        /*00cc*/ 	.word	0xffffffff


	//   ....[35]....
        /*00d0*/ 	.word	0xffffffff


	//   ....[36]....
        /*00d4*/ 	.word	0xffffffff


	//   ....[37]....
        /*00d8*/ 	.word	0xffffffff


	//   ....[38]....
        /*00dc*/ 	.word	0xffffffff


	//   ....[39]....
        /*00e0*/ 	.word	0xffffffff


	//   ....[40]....
        /*00e4*/ 	.word	0xffffffff


	//   ....[41]....
        /*00e8*/ 	.word	0xffffffff


	//   ....[42]....
        /*00ec*/ 	.word	0xffffffff


	//   ....[43]....
        /*00f0*/ 	.word	0xffffffff


	//   ....[44]....
        /*00f4*/ 	.word	0xffffffff


	//   ....[45]....
        /*00f8*/ 	.word	0xffffffff


	//   ....[46]....
        /*00fc*/ 	.word	0xffffffff


	//   ....[47]....
        /*0100*/ 	.word	0xffffffff


	//   ....[48]....
        /*0104*/ 	.word	0xffffffff


	//   ....[49]....
        /*0108*/ 	.word	0xffffffff


	//   ....[50]....
        /*010c*/ 	.word	0xffffffff


	//   ....[51]....
        /*0110*/ 	.word	0xffffffff


	//   ....[52]....
        /*0114*/ 	.word	0xffffffff


	//   ....[53]....
        /*0118*/ 	.word	0xffffffff


	//   ....[54]....
        /*011c*/ 	.word	0xffffffff


	//   ....[55]....
        /*0120*/ 	.word	0xffffffff


	//   ....[56]....
        /*0124*/ 	.word	0xffffffff


	//   ....[57]....
        /*0128*/ 	.word	0xffffffff


	//   ....[58]....
        /*012c*/ 	.word	0xffffffff


	//   ....[59]....
        /*0130*/ 	.word	0xffffffff


	//   ....[60]....
        /*0134*/ 	.word	0xffffffff


	//   ....[61]....
        /*0138*/ 	.word	0xffffffff


	//   ....[62]....
        /*013c*/ 	.word	0xffffffff


	//   ....[63]....
        /*0140*/ 	.word	0xffffffff


	//   ....[64]....
        /*0144*/ 	.word	0xffffffff


	//   ....[65]....
        /*0148*/ 	.word	0xffffffff


	//   ....[66]....
        /*014c*/ 	.word	0xffffffff


	//   ....[67]....
        /*0150*/ 	.word	0xffffffff


	//   ....[68]....
        /*0154*/ 	.word	0xffffffff


	//   ....[69]....
        /*0158*/ 	.word	0xffffffff


	//   ....[70]....
        /*015c*/ 	.word	0xffffffff


	//   ....[71]....
        /*0160*/ 	.word	0xffffffff


	//   ....[72]....
        /*0164*/ 	.word	0xffffffff


	//   ....[73]....
        /*0168*/ 	.word	0xffffffff


	//   ....[74]....
        /*016c*/ 	.word	0xffffffff


	//   ....[75]....
        /*0170*/ 	.word	0xffffffff


	//   ....[76]....
        /*0174*/ 	.word	0xffffffff


	//   ....[77]....
        /*0178*/ 	.word	0xffffffff


	//   ....[78]....
        /*017c*/ 	.word	0x0500000f


	//----- nvinfo : EIATTR_COOP_GROUP_INSTR_OFFSETS
	.align		4
.L_31:
        /*0180*/ 	.byte	0x04, 0x28
        /*0182*/ 	.short	(.L_33 - .L_32)


	//   ....[0]....
.L_32:
        /*0184*/ 	.word	0x00000780


	//   ....[1]....
        /*0188*/ 	.word	0x00000840


	//   ....[2]....
        /*018c*/ 	.word	0x00000ce0


	//   ....[3]....
        /*0190*/ 	.word	0x00000e90


	//   ....[4]....
        /*0194*/ 	.word	0x00001060


	//   ....[5]....
        /*0198*/ 	.word	0x000018a0


	//   ....[6]....
        /*019c*/ 	.word	0x000018d0


	//   ....[7]....
        /*01a0*/ 	.word	0x00001950


	//   ....[8]....
        /*01a4*/ 	.word	0x00001960


	//   ....[9]....
        /*01a8*/ 	.word	0x000019a0


	//   ....[10]....
        /*01ac*/ 	.word	0x000019c0


	//   ....[11]....
        /*01b0*/ 	.word	0x00001a00


	//   ....[12]....
        /*01b4*/ 	.word	0x00001a20


	//   ....[13]....
        /*01b8*/ 	.word	0x00001a60


	//   ....[14]....
        /*01bc*/ 	.word	0x00001a80


	//   ....[15]....
        /*01c0*/ 	.word	0x00001af0


	//   ....[16]....
        /*01c4*/ 	.word	0x00001c70


	//   ....[17]....
        /*01c8*/ 	.word	0x00001c80


	//   ....[18]....
        /*01cc*/ 	.word	0x00002260


	//   ....[19]....
        /*01d0*/ 	.word	0x00002270


	//   ....[20]....
        /*01d4*/ 	.word	0x000022c0


	//   ....[21]....
        /*01d8*/ 	.word	0x000022d0


	//   ....[22]....
        /*01dc*/ 	.word	0x00002320


	//   ....[23]....
        /*01e0*/ 	.word	0x00002330


	//   ....[24]....
        /*01e4*/ 	.word	0x00002380


	//   ....[25]....
        /*01e8*/ 	.word	0x00002390


	//   ....[26]....
        /*01ec*/ 	.word	0x000023e0


	//   ....[27]....
        /*01f0*/ 	.word	0x000023f0


	//   ....[28]....
        /*01f4*/ 	.word	0x00002480


	//   ....[29]....
        /*01f8*/ 	.word	0x000024f0


	//   ....[30]....
        /*01fc*/ 	.word	0x00002580


	//   ....[31]....
        /*0200*/ 	.word	0x000025a0


	//   ....[32]....
        /*0204*/ 	.word	0x000025b0


	//   ....[33]....
        /*0208*/ 	.word	0x000025c0


	//   ....[34]....
        /*020c*/ 	.word	0x000025d0


	//   ....[35]....
        /*0210*/ 	.word	0x000025e0


	//   ....[36]....
        /*0214*/ 	.word	0x00002b80


	//   ....[37]....
        /*0218*/ 	.word	0x00002e20


	//   ....[38]....
        /*021c*/ 	.word	0x000031d0


	//   ....[39]....
        /*0220*/ 	.word	0x00003660


	//   ....[40]....
        /*0224*/ 	.word	0x00008510


	//   ....[41]....
        /*0228*/ 	.word	0x00008a80


	//   ....[42]....
        /*022c*/ 	.word	0x00008e20


	//   ....[43]....
        /*0230*/ 	.word	0x0000a3f0


	//   ....[44]....
        /*0234*/ 	.word	0x0000aac0


	//   ....[45]....
        /*0238*/ 	.word	0x0000aff0


	//   ....[46]....
        /*023c*/ 	.word	0x0000bf00


	//   ....[47]....
        /*0240*/ 	.word	0x0000cc20


	//   ....[48]....
        /*0244*/ 	.word	0x0000cc40


	//   ....[49]....
        /*0248*/ 	.word	0x0000cc90


	//   ....[50]....
        /*024c*/ 	.word	0x0000ccb0


	//   ....[51]....
        /*0250*/ 	.word	0x0000ccf0


	//   ....[52]....
        /*0254*/ 	.word	0x0000cd20


	//   ....[53]....
        /*0258*/ 	.word	0x0000cd60


	//   ....[54]....
        /*025c*/ 	.word	0x0000cd90


	//   ....[55]....
        /*0260*/ 	.word	0x0000cdd0


	//   ....[56]....
        /*0264*/ 	.word	0x0000ce00


	//   ....[57]....
        /*0268*/ 	.word	0x0000ce90


	//   ....[58]....
        /*026c*/ 	.word	0x0000cfb0


	//   ....[59]....
        /*0270*/ 	.word	0x0000cfd0


	//   ....[60]....
        /*0274*/ 	.word	0x0000d620


	//   ....[61]....
        /*0278*/ 	.word	0x0000d630


	//   ....[62]....
        /*027c*/ 	.word	0x0000d680


	//   ....[63]....
        /*0280*/ 	.word	0x0000d690


	//   ....[64]....
        /*0284*/ 	.word	0x0000d6e0


	//   ....[65]....
        /*0288*/ 	.word	0x0000d6f0


	//   ....[66]....
        /*028c*/ 	.word	0x0000d740


	//   ....[67]....
        /*0290*/ 	.word	0x0000d750


	//   ....[68]....
        /*0294*/ 	.word	0x0000d7a0


	//   ....[69]....
        /*0298*/ 	.word	0x0000d7b0


	//   ....[70]....
        /*029c*/ 	.word	0x0000d840


	//   ....[71]....
        /*02a0*/ 	.word	0x0000d8b0


	//   ....[72]....
        /*02a4*/ 	.word	0x0000d940


	//   ....[73]....
        /*02a8*/ 	.word	0x0000d960


	//   ....[74]....
        /*02ac*/ 	.word	0x0000d970


	//   ....[75]....
        /*02b0*/ 	.word	0x0000d980


	//   ....[76]....
        /*02b4*/ 	.word	0x0000d990


	//   ....[77]....
        /*02b8*/ 	.word	0x0000d9a0


	//   ....[78]....
        /*02bc*/ 	.word	0x0000f0d0


	//----- nvinfo : EIATTR_REG_RECONFIG
	.align		4
.L_33:
        /*02c0*/ 	.byte	0x01, 0x54
	.zero		2


	//----- nvinfo : EIATTR_SYSCALL_OFFSETS
	.align		4
        /*02c4*/ 	.byte	0x04, 0x46
        /*02c6*/ 	.short	(.L_35 - .L_34)


	//   ....[0]....
.L_34:
        /*02c8*/ 	.word	0x00004ac0


	//   ....[1]....
        /*02cc*/ 	.word	0x00004bb0


	//----- nvinfo : EIATTR_MBARRIER_INSTR_OFFSETS
	.align		4
.L_35:
        /*02d0*/ 	.byte	0x04, 0x39
        /*02d2*/ 	.short	(.L_37 - .L_36)


	//   ....[0]....
.L_36:
        /*02d4*/ 	.word	0x00000bc0
        /*02d8*/ 	.word	0x000000ff
        /*02dc*/ 	.word	0x00038400
        /*02e0*/ 	.short	0x0100
        /*02e2*/ 	.byte	0x06
	.zero		1


	//   ....[1]....
        /*02e4*/ 	.word	0x00000bd0
        /*02e8*/ 	.word	0x000000ff
        /*02ec*/ 	.word	0x00038440
        /*02f0*/ 	.short	0x0100
        /*02f2*/ 	.byte	0x06
	.zero		1


	//   ....[2]....
        /*02f4*/ 	.word	0x00000be0
        /*02f8*/ 	.word	0x000000ff
        /*02fc*/ 	.word	0x00038408
        /*0300*/ 	.short	0x0100
        /*0302*/ 	.byte	0x06
	.zero		1


	//   ....[3]....
        /*0304*/ 	.word	0x00000bf0
        /*0308*/ 	.word	0x000000ff
        /*030c*/ 	.word	0x00038448
        /*0310*/ 	.short	0x0100
        /*0312*/ 	.byte	0x06
	.zero		1


	//   ....[4]....
        /*0314*/ 	.word	0x00000c00
        /*0318*/ 	.word	0x000000ff
        /*031c*/ 	.word	0x00038410
        /*0320*/ 	.short	0x0100
        /*0322*/ 	.byte	0x06
	.zero		1


	//   ....[5]....
        /*0324*/ 	.word	0x00000c10
        /*0328*/ 	.word	0x000000ff
        /*032c*/ 	.word	0x00038450
        /*0330*/ 	.short	0x0100
        /*0332*/ 	.byte	0x06
	.zero		1


	//   ....[6]....
        /*0334*/ 	.word	0x00000c20
        /*0338*/ 	.word	0x000000ff
        /*033c*/ 	.word	0x00038418
        /*0340*/ 	.short	0x0100
        /*0342*/ 	.byte	0x06
	.zero		1


	//   ....[7]....
        /*0344*/ 	.word	0x00000c30
        /*0348*/ 	.word	0x000000ff
        /*034c*/ 	.word	0x00038458
        /*0350*/ 	.short	0x0100
        /*0352*/ 	.byte	0x06
	.zero		1


	//   ....[8]....
        /*0354*/ 	.word	0x00000c40
        /*0358*/ 	.word	0x000000ff
        /*035c*/ 	.word	0x00038420
        /*0360*/ 	.short	0x0100
        /*0362*/ 	.byte	0x06
	.zero		1


	//   ....[9]....
        /*0364*/ 	.word	0x00000c50
        /*0368*/ 	.word	0x000000ff
        /*036c*/ 	.word	0x00038460
        /*0370*/ 	.short	0x0100
        /*0372*/ 	.byte	0x06
	.zero		1


	//   ....[10]....
        /*0374*/ 	.word	0x00000c60
        /*0378*/ 	.word	0x000000ff
        /*037c*/ 	.word	0x00038428
        /*0380*/ 	.short	0x0100
        /*0382*/ 	.byte	0x06
	.zero		1


	//   ....[11]....
        /*0384*/ 	.word	0x00000c70
        /*0388*/ 	.word	0x000000ff
        /*038c*/ 	.word	0x00038468
        /*0390*/ 	.short	0x0100
        /*0392*/ 	.byte	0x06
	.zero		1


	//   ....[12]....
        /*0394*/ 	.word	0x00000c80
        /*0398*/ 	.word	0x000000ff
        /*039c*/ 	.word	0x00038430
        /*03a0*/ 	.short	0x0100
        /*03a2*/ 	.byte	0x06
	.zero		1


	//   ....[13]....
        /*03a4*/ 	.word	0x00000c90
        /*03a8*/ 	.word	0x000000ff
        /*03ac*/ 	.word	0x00038470
        /*03b0*/ 	.short	0x0100
        /*03b2*/ 	.byte	0x06
	.zero		1


	//   ....[14]....
        /*03b4*/ 	.word	0x00000ca0
        /*03b8*/ 	.word	0x000000ff
        /*03bc*/ 	.word	0x00038438
        /*03c0*/ 	.short	0x0100
        /*03c2*/ 	.byte	0x06
	.zero		1


	//   ....[15]....
        /*03c4*/ 	.word	0x00000cb0
        /*03c8*/ 	.word	0x000000ff
        /*03cc*/ 	.word	0x00038478
        /*03d0*/ 	.short	0x0100
        /*03d2*/ 	.byte	0x06
	.zero		1


	//   ....[16]....
        /*03d4*/ 	.word	0x00000e40
        /*03d8*/ 	.word	0x000000ff
        /*03dc*/ 	.word	0x00038480
        /*03e0*/ 	.short	0x0100
        /*03e2*/ 	.byte	0x06
	.zero		1


	//   ....[17]....
        /*03e4*/ 	.word	0x00000e50
        /*03e8*/ 	.word	0x000000ff
        /*03ec*/ 	.word	0x00038490
        /*03f0*/ 	.short	0x0100
        /*03f2*/ 	.byte	0x06
	.zero		1


	//   ....[18]....
        /*03f4*/ 	.word	0x00000e60
        /*03f8*/ 	.word	0x000000ff
        /*03fc*/ 	.word	0x00038488
        /*0400*/ 	.short	0x0100
        /*0402*/ 	.byte	0x06
	.zero		1


	//   ....[19]....
        /*0404*/ 	.word	0x00000e70
        /*0408*/ 	.word	0x000000ff
        /*040c*/ 	.word	0x00038498
        /*0410*/ 	.short	0x0100
        /*0412*/ 	.byte	0x06
	.zero		1


	//   ....[20]....
        /*0414*/ 	.word	0x00000fd0
        /*0418*/ 	.word	0x000000ff
        /*041c*/ 	.word	0x000384a0
        /*0420*/ 	.short	0x0100
        /*0422*/ 	.byte	0x06
	.zero		1


	//   ....[21]....
        /*0424*/ 	.word	0x00000fe0
        /*0428*/ 	.word	0x000000ff
        /*042c*/ 	.word	0x000384c0
        /*0430*/ 	.short	0x0100
        /*0432*/ 	.byte	0x06
	.zero		1


	//   ....[22]....
        /*0434*/ 	.word	0x00000ff0
        /*0438*/ 	.word	0x000000ff
        /*043c*/ 	.word	0x000384a8
        /*0440*/ 	.short	0x0100
        /*0442*/ 	.byte	0x06
	.zero		1


	//   ....[23]....
        /*0444*/ 	.word	0x00001000
        /*0448*/ 	.word	0x000000ff
        /*044c*/ 	.word	0x000384c8
        /*0450*/ 	.short	0x0100
        /*0452*/ 	.byte	0x06
	.zero		1


	//   ....[24]....
        /*0454*/ 	.word	0x00001010
        /*0458*/ 	.word	0x000000ff
        /*045c*/ 	.word	0x000384b0
        /*0460*/ 	.short	0x0100
        /*0462*/ 	.byte	0x06
	.zero		1


	//   ....[25]....
        /*0464*/ 	.word	0x00001020
        /*0468*/ 	.word	0x000000ff
        /*046c*/ 	.word	0x000384d0
        /*0470*/ 	.short	0x0100
        /*0472*/ 	.byte	0x06
	.zero		1


	//   ....[26]....
        /*0474*/ 	.word	0x00001030
        /*0478*/ 	.word	0x000000ff
        /*047c*/ 	.word	0x000384b8
        /*0480*/ 	.short	0x0100
        /*0482*/ 	.byte	0x06
	.zero		1


	//   ....[27]....
        /*0484*/ 	.word	0x00001040
        /*0488*/ 	.word	0x000000ff
        /*048c*/ 	.word	0x000384d8
        /*0490*/ 	.short	0x0100
        /*0492*/ 	.byte	0x06
	.zero		1


	//   ....[28]....
        /*0494*/ 	.word	0x000011e0
        /*0498*/ 	.word	0x000000ff
        /*049c*/ 	.word	0x000384e0
        /*04a0*/ 	.short	0x0100
        /*04a2*/ 	.byte	0x06
	.zero		1


	//   ....[29]....
        /*04a4*/ 	.word	0x000011f0
        /*04a8*/ 	.word	0x000000ff
        /*04ac*/ 	.word	0x000384e8
        /*04b0*/ 	.short	0x0100
        /*04b2*/ 	.byte	0x06
	.zero		1


	//   ....[30]....
        /*04b4*/ 	.word	0x00003b90
        /*04b8*/ 	.word	0x000000ff
        /*04bc*/ 	.word	0x00038480
        /*04c0*/ 	.short	0x010a
        /*04c2*/ 	.byte	0x04
	.zero		1


	//   ....[31]....
        /*04c4*/ 	.word	0x00003bd0
        /*04c8*/ 	.word	0x000000ff
        /*04cc*/ 	.word	0x00038480
        /*04d0*/ 	.short	0x010a
        /*04d2*/ 	.byte	0x04
	.zero		1


	//   ....[32]....
        /*04d4*/ 	.word	0x000041e0
        /*04d8*/ 	.word	0x000000ff
        /*04dc*/ 	.word	0x00038480
        /*04e0*/ 	.short	0x010a
        /*04e2*/ 	.byte	0x04
	.zero		1


	//   ....[33]....
        /*04e4*/ 	.word	0x00004220
        /*04e8*/ 	.word	0x000000ff
        /*04ec*/ 	.word	0x00038480
        /*04f0*/ 	.short	0x010a
        /*04f2*/ 	.byte	0x04
	.zero		1


	//   ....[34]....
        /*04f4*/ 	.word	0x00004720
        /*04f8*/ 	.word	0x000000ff
        /*04fc*/ 	.word	0x00000000
        /*0500*/ 	.short	0x0101
        /*0502*/ 	.byte	0x04
	.zero		1


	//   ....[35]....
        /*0504*/ 	.word	0x000048d0
        /*0508*/ 	.word	0x000000ff
        /*050c*/ 	.word	0x00000000
        /*0510*/ 	.short	0x0101
        /*0512*/ 	.byte	0x0a
	.zero		1


	//   ....[36]....
        /*0514*/ 	.word	0x00004f60
        /*0518*/ 	.word	0x000000ff
        /*051c*/ 	.word	0x000384a0
        /*0520*/ 	.short	0x010a
        /*0522*/ 	.byte	0x2f
	.zero		1


	//   ....[37]....
        /*0524*/ 	.word	0x000055e0
        /*0528*/ 	.word	0x000000ff
        /*052c*/ 	.word	0x00000000
        /*0530*/ 	.short	0x0101
        /*0532*/ 	.byte	0x04
	.zero		1


	//   ....[38]....
        /*0534*/ 	.word	0x00005610
        /*0538*/ 	.word	0x000000ff
        /*053c*/ 	.word	0x000384a8
        /*0540*/ 	.short	0x010a
        /*0542*/ 	.byte	0x2f
	.zero		1


	//   ....[39]....
        /*0544*/ 	.word	0x00005bb0
        /*0548*/ 	.word	0x000000ff
        /*054c*/ 	.word	0x00000000
        /*0550*/ 	.short	0x0101
        /*0552*/ 	.byte	0x04
	.zero		1


	//   ....[40]....
        /*0554*/ 	.word	0x00005be0
        /*0558*/ 	.word	0x000000ff
        /*055c*/ 	.word	0x000384b0
        /*0560*/ 	.short	0x010a
        /*0562*/ 	.byte	0x2f
	.zero		1


	//   ....[41]....
        /*0564*/ 	.word	0x000061b0
        /*0568*/ 	.word	0x000000ff
        /*056c*/ 	.word	0x00000000
        /*0570*/ 	.short	0x0101
        /*0572*/ 	.byte	0x04
	.zero		1


	//   ....[42]....
        /*0574*/ 	.word	0x000061e0
        /*0578*/ 	.word	0x000000ff
        /*057c*/ 	.word	0x000384b8
        /*0580*/ 	.short	0x010a
        /*0582*/ 	.byte	0x2f
	.zero		1


	//   ....[43]....
        /*0584*/ 	.word	0x000067b0
        /*0588*/ 	.word	0x000000ff
        /*058c*/ 	.word	0x00000000
        /*0590*/ 	.short	0x0101
        /*0592*/ 	.byte	0x04
	.zero		1


	//   ....[44]....
        /*0594*/ 	.word	0x00006800
        /*0598*/ 	.word	0x000000ff
        /*059c*/ 	.word	0x000384a0
        /*05a0*/ 	.short	0x010a
        /*05a2*/ 	.byte	0x2f
	.zero		1


	//   ....[45]....
        /*05a4*/ 	.word	0x00006dd0
        /*05a8*/ 	.word	0x000000ff
        /*05ac*/ 	.word	0x00000000
        /*05b0*/ 	.short	0x0101
        /*05b2*/ 	.byte	0x04
	.zero		1


	//   ....[46]....
        /*05b4*/ 	.word	0x00006e00
        /*05b8*/ 	.word	0x000000ff
        /*05bc*/ 	.word	0x000384a8
        /*05c0*/ 	.short	0x010a
        /*05c2*/ 	.byte	0x2f
	.zero		1


	//   ....[47]....
        /*05c4*/ 	.word	0x000073d0
        /*05c8*/ 	.word	0x000000ff
        /*05cc*/ 	.word	0x00000000
        /*05d0*/ 	.short	0x0101
        /*05d2*/ 	.byte	0x04
	.zero		1


	//   ....[48]....
        /*05d4*/ 	.word	0x00007400
        /*05d8*/ 	.word	0x000000ff
        /*05dc*/ 	.word	0x000384b0
        /*05e0*/ 	.short	0x010a
        /*05e2*/ 	.byte	0x2f
	.zero		1


	//   ....[49]....
        /*05e4*/ 	.word	0x000079d0
        /*05e8*/ 	.word	0x000000ff
        /*05ec*/ 	.word	0x00000000
        /*05f0*/ 	.short	0x0101
        /*05f2*/ 	.byte	0x04
	.zero		1


	//   ....[50]....
        /*05f4*/ 	.word	0x00007a00
        /*05f8*/ 	.word	0x000000ff
        /*05fc*/ 	.word	0x000384b8
        /*0600*/ 	.short	0x010a
        /*0602*/ 	.byte	0x2f
	.zero		1


	//   ....[51]....
        /*0604*/ 	.word	0x00008050
        /*0608*/ 	.word	0x000000ff
        /*060c*/ 	.word	0x00000000
        /*0610*/ 	.short	0x0101
        /*0612*/ 	.byte	0x05
	.zero		1


	//   ....[52]....
        /*0614*/ 	.word	0x000080a0
        /*0618*/ 	.word	0x000000ff
        /*061c*/ 	.word	0x00038400
        /*0620*/ 	.short	0x010a
        /*0622*/ 	.byte	0x04
	.zero		1


	//   ....[53]....
        /*0624*/ 	.word	0x000081b0
        /*0628*/ 	.word	0x000000ff
        /*062c*/ 	.word	0x00000000
        /*0630*/ 	.short	0x0101
        /*0632*/ 	.byte	0x04
	.zero		1


	//   ....[54]....
        /*0634*/ 	.word	0x000087b0
        /*0638*/ 	.word	0x000000ff
        /*063c*/ 	.word	0x00000000
        /*0640*/ 	.short	0x0101
        /*0642*/ 	.byte	0x2f
	.zero		1


	//   ....[55]....
        /*0644*/ 	.word	0x00008f30
        /*0648*/ 	.word	0x000000ff
        /*064c*/ 	.word	0x000384e8
        /*0650*/ 	.short	0x010a
        /*0652*/ 	.byte	0x23
	.zero		1


	//   ....[56]....
        /*0654*/ 	.word	0x00009030
        /*0658*/ 	.word	0x000000ff
        /*065c*/ 	.word	0x00038400
        /*0660*/ 	.short	0x010a
        /*0662*/ 	.byte	0x08
	.zero		1


	//   ....[57]....
        /*0664*/ 	.word	0x00009160
        /*0668*/ 	.word	0x000000ff
        /*066c*/ 	.word	0x00000000
        /*0670*/ 	.short	0x0101
        /*0672*/ 	.byte	0x08
	.zero		1


	//   ....[58]....
        /*0674*/ 	.word	0x00009350
        /*0678*/ 	.word	0x000000ff
        /*067c*/ 	.word	0x000384c0
        /*0680*/ 	.short	0x010a
        /*0682*/ 	.byte	0x23
	.zero		1


	//   ....[59]....
        /*0684*/ 	.word	0x00009460
        /*0688*/ 	.word	0x000000ff
        /*068c*/ 	.word	0x000384a0
        /*0690*/ 	.short	0x010b
        /*0692*/ 	.byte	0x23
	.zero		1


	//   ....[60]....
        /*0694*/ 	.word	0x000094c0
        /*0698*/ 	.word	0x000000ff
        /*069c*/ 	.word	0x00000000
        /*06a0*/ 	.short	0x0101
        /*06a2*/ 	.byte	0x08
	.zero		1


	//   ....[61]....
        /*06a4*/ 	.word	0x000094f0
        /*06a8*/ 	.word	0x000000ff
        /*06ac*/ 	.word	0x000384c8
        /*06b0*/ 	.short	0x010a
        /*06b2*/ 	.byte	0x23
	.zero		1


	//   ....[62]....
        /*06b4*/ 	.word	0x00009620
        /*06b8*/ 	.word	0x000000ff
        /*06bc*/ 	.word	0x000384a8
        /*06c0*/ 	.short	0x010b
        /*06c2*/ 	.byte	0x23
	.zero		1


	//   ....[63]....
        /*06c4*/ 	.word	0x00009680
        /*06c8*/ 	.word	0x000000ff
        /*06cc*/ 	.word	0x00000000
        /*06d0*/ 	.short	0x0101
        /*06d2*/ 	.byte	0x09
	.zero		1


	//   ....[64]....
        /*06d4*/ 	.word	0x000096b0
        /*06d8*/ 	.word	0x000000ff
        /*06dc*/ 	.word	0x000384d0
        /*06e0*/ 	.short	0x010a
        /*06e2*/ 	.byte	0x23
	.zero		1


	//   ....[65]....
        /*06e4*/ 	.word	0x000097e0
        /*06e8*/ 	.word	0x000000ff
        /*06ec*/ 	.word	0x000384b0
        /*06f0*/ 	.short	0x010b
        /*06f2*/ 	.byte	0x23
	.zero		1


	//   ....[66]....
        /*06f4*/ 	.word	0x00009840
        /*06f8*/ 	.word	0x000000ff
        /*06fc*/ 	.word	0x00000000
        /*0700*/ 	.short	0x0101
        /*0702*/ 	.byte	0x27
	.zero		1


	//   ....[67]....
        /*0704*/ 	.word	0x00009870
        /*0708*/ 	.word	0x000000ff
        /*070c*/ 	.word	0x000384d8
        /*0710*/ 	.short	0x010a
        /*0712*/ 	.byte	0x23
	.zero		1


	//   ....[68]....
        /*0714*/ 	.word	0x000099a0
        /*0718*/ 	.word	0x000000ff
        /*071c*/ 	.word	0x000384b8
        /*0720*/ 	.short	0x010b
        /*0722*/ 	.byte	0x23
	.zero		1


	//   ....[69]....
        /*0724*/ 	.word	0x00009a00
        /*0728*/ 	.word	0x000000ff
        /*072c*/ 	.word	0x00000000
        /*0730*/ 	.short	0x0101
        /*0732*/ 	.byte	0x2b
	.zero		1


	//   ....[70]....
        /*0734*/ 	.word	0x00009a40
        /*0738*/ 	.word	0x000000ff
        /*073c*/ 	.word	0x000384c0
        /*0740*/ 	.short	0x010a
        /*0742*/ 	.byte	0x23
	.zero		1


	//   ....[71]....
        /*0744*/ 	.word	0x00009b60
        /*0748*/ 	.word	0x000000ff
        /*074c*/ 	.word	0x000384a0
        /*0750*/ 	.short	0x010b
        /*0752*/ 	.byte	0x23
	.zero		1


	//   ....[72]....
        /*0754*/ 	.word	0x00009ba0
        /*0758*/ 	.word	0x000000ff
        /*075c*/ 	.word	0x00000000
        /*0760*/ 	.short	0x0101
        /*0762*/ 	.byte	0x08
	.zero		1


	//   ....[73]....
        /*0764*/ 	.word	0x00009bd0
        /*0768*/ 	.word	0x000000ff
        /*076c*/ 	.word	0x000384c8
        /*0770*/ 	.short	0x010a
        /*0772*/ 	.byte	0x23
	.zero		1


	//   ....[74]....
        /*0774*/ 	.word	0x00009cf0
        /*0778*/ 	.word	0x000000ff
        /*077c*/ 	.word	0x000384a8
        /*0780*/ 	.short	0x010b
        /*0782*/ 	.byte	0x23
	.zero		1


	//   ....[75]....
        /*0784*/ 	.word	0x00009d30
        /*0788*/ 	.word	0x000000ff
        /*078c*/ 	.word	0x00000000
        /*0790*/ 	.short	0x0101
        /*0792*/ 	.byte	0x09
	.zero		1


	//   ....[76]....
        /*0794*/ 	.word	0x00009d60
        /*0798*/ 	.word	0x000000ff
        /*079c*/ 	.word	0x000384d0
        /*07a0*/ 	.short	0x010a
        /*07a2*/ 	.byte	0x23
	.zero		1


	//   ....[77]....
        /*07a4*/ 	.word	0x00009e80
        /*07a8*/ 	.word	0x000000ff
        /*07ac*/ 	.word	0x000384b0
        /*07b0*/ 	.short	0x010b
        /*07b2*/ 	.byte	0x23
	.zero		1


	//   ....[78]....
        /*07b4*/ 	.word	0x00009ec0
        /*07b8*/ 	.word	0x000000ff
        /*07bc*/ 	.word	0x00000000
        /*07c0*/ 	.short	0x0101
        /*07c2*/ 	.byte	0x27
	.zero		1


	//   ....[79]....
        /*07c4*/ 	.word	0x00009ef0
        /*07c8*/ 	.word	0x000000ff
        /*07cc*/ 	.word	0x000384d8
        /*07d0*/ 	.short	0x010a
        /*07d2*/ 	.byte	0x23
	.zero		1


	//   ....[80]....
        /*07d4*/ 	.word	0x0000a010
        /*07d8*/ 	.word	0x000000ff
        /*07dc*/ 	.word	0x000384b8
        /*07e0*/ 	.short	0x010b
        /*07e2*/ 	.byte	0x23
	.zero		1


	//   ....[81]....
        /*07e4*/ 	.word	0x0000a060
        /*07e8*/ 	.word	0x000000ff
        /*07ec*/ 	.word	0x00000000
        /*07f0*/ 	.short	0x0101
        /*07f2*/ 	.byte	0x2b
	.zero		1


	//   ....[82]....
        /*07f4*/ 	.word	0x0000a5b0
        /*07f8*/ 	.word	0x000000ff
        /*07fc*/ 	.word	0x000384c0
        /*0800*/ 	.short	0x010a
        /*0802*/ 	.byte	0x23
	.zero		1


	//   ....[83]....
        /*0804*/ 	.word	0x0000a5f0
        /*0808*/ 	.word	0x000000ff
        /*080c*/ 	.word	0x000384c8
        /*0810*/ 	.short	0x010a
        /*0812*/ 	.byte	0x23
	.zero		1


	//   ....[84]....
        /*0814*/ 	.word	0x0000a630
        /*0818*/ 	.word	0x000000ff
        /*081c*/ 	.word	0x000384d0
        /*0820*/ 	.short	0x010a
        /*0822*/ 	.byte	0x23
	.zero		1


	//   ....[85]....
        /*0824*/ 	.word	0x0000a6a0
        /*0828*/ 	.word	0x00000003
        /*082c*/ 	.word	0x000384d8
        /*0830*/ 	.short	0x010a
        /*0832*/ 	.byte	0x3f
	.zero		1


	//   ....[86]....
        /*0834*/ 	.word	0x0000b3f0
        /*0838*/ 	.word	0x00000008
        /*083c*/ 	.word	0x00038490
        /*0840*/ 	.short	0x010a
        /*0842*/ 	.byte	0x3f
	.zero		1


	//   ....[87]....
        /*0844*/ 	.word	0x0000b720
        /*0848*/ 	.word	0x000000ff
        /*084c*/ 	.word	0x000384e8
        /*0850*/ 	.short	0x0101
        /*0852*/ 	.byte	0x16
	.zero		1


	//   ....[88]....
        /*0854*/ 	.word	0x0000b810
        /*0858*/ 	.word	0x00000003
        /*085c*/ 	.word	0x00038400
        /*0860*/ 	.short	0x010a
        /*0862*/ 	.byte	0x3f
	.zero		1


	//   ....[89]....
        /*0864*/ 	.word	0x0000b950
        /*0868*/ 	.word	0x00000002
        /*086c*/ 	.word	0x00000000
        /*0870*/ 	.short	0x0101
        /*0872*/ 	.byte	0x3f
	.zero		1


	//   ....[90]....
        /*0874*/ 	.word	0x0000c190
        /*0878*/ 	.word	0x00000007
        /*087c*/ 	.word	0x00000000
        /*0880*/ 	.short	0x010a
        /*0882*/ 	.byte	0x3f
	.zero		1


	//   ....[91]....
        /*0884*/ 	.word	0x0000c210
        /*0888*/ 	.word	0x00000003
        /*088c*/ 	.word	0x00000000
        /*0890*/ 	.short	0x010a
        /*0892*/ 	.byte	0x3f
	.zero		1


	//   ....[92]....
        /*0894*/ 	.word	0x0000de90
        /*0898*/ 	.word	0x00000011
        /*089c*/ 	.word	0x00038440
        /*08a0*/ 	.short	0x010a
        /*08a2*/ 	.byte	0x3f
	.zero		1


	//   ....[93]....
        /*08a4*/ 	.word	0x0000dfb0
        /*08a8*/ 	.word	0x00000011
        /*08ac*/ 	.word	0x00038400
        /*08b0*/ 	.short	0x0101
        /*08b2*/ 	.byte	0x3f
	.zero		1


	//   ....[94]....
        /*08b4*/ 	.word	0x0000e080
        /*08b8*/ 	.word	0x00000005
        /*08bc*/ 	.word	0x00038440
        /*08c0*/ 	.short	0x010a
        /*08c2*/ 	.byte	0x3f
	.zero		1


	//   ....[95]....
        /*08c4*/ 	.word	0x0000e130
        /*08c8*/ 	.word	0x00000007
        /*08cc*/ 	.word	0x00038440
        /*08d0*/ 	.short	0x010a
        /*08d2*/ 	.byte	0x3f
	.zero		1


	//   ....[96]....
        /*08d4*/ 	.word	0x0000e1e0
        /*08d8*/ 	.word	0x00000007
        /*08dc*/ 	.word	0x00038440
        /*08e0*/ 	.short	0x010a
        /*08e2*/ 	.byte	0x3f
	.zero		1


	//   ....[97]....
        /*08e4*/ 	.word	0x0000e290
        /*08e8*/ 	.word	0x00000007
        /*08ec*/ 	.word	0x00038440
        /*08f0*/ 	.short	0x010a
        /*08f2*/ 	.byte	0x3f
	.zero		1


	//   ....[98]....
        /*08f4*/ 	.word	0x0000e340
        /*08f8*/ 	.word	0x00000007
        /*08fc*/ 	.word	0x00038440
        /*0900*/ 	.short	0x010a
        /*0902*/ 	.byte	0x3f
	.zero		1


	//   ....[99]....
        /*0904*/ 	.word	0x0000e3f0
        /*0908*/ 	.word	0x00000007
        /*090c*/ 	.word	0x00038440
        /*0910*/ 	.short	0x010a
        /*0912*/ 	.byte	0x3f
	.zero		1


	//   ....[100]....
        /*0914*/ 	.word	0x0000e4a0
        /*0918*/ 	.word	0x00000007
        /*091c*/ 	.word	0x00038440
        /*0920*/ 	.short	0x010a
        /*0922*/ 	.byte	0x3f
	.zero		1


	//   ....[101]....
        /*0924*/ 	.word	0x0000e550
        /*0928*/ 	.word	0x00000003
        /*092c*/ 	.word	0x00038440
        /*0930*/ 	.short	0x010a
        /*0932*/ 	.byte	0x3f
	.zero		1


	//   ....[102]....
        /*0934*/ 	.word	0x0000e5b0
        /*0938*/ 	.word	0x00000003
        /*093c*/ 	.word	0x00038480
        /*0940*/ 	.short	0x010a
        /*0942*/ 	.byte	0x3f
	.zero		1


	//   ....[103]....
        /*0944*/ 	.word	0x0000e610
        /*0948*/ 	.word	0x00000006
        /*094c*/ 	.word	0x00038480
        /*0950*/ 	.short	0x010a
        /*0952*/ 	.byte	0x3f
	.zero		1


	//   ....[104]....
        /*0954*/ 	.word	0x0000e6d0
        /*0958*/ 	.word	0x00000006
        /*095c*/ 	.word	0x000384a0
        /*0960*/ 	.short	0x010a
        /*0962*/ 	.byte	0x3f
	.zero		1


	//   ....[105]....
        /*0964*/ 	.word	0x0000e730
        /*0968*/ 	.word	0x0000000e
        /*096c*/ 	.word	0x000384a8
        /*0970*/ 	.short	0x010a
        /*0972*/ 	.byte	0x3f
	.zero		1


	//   ....[106]....
        /*0974*/ 	.word	0x0000e790
        /*0978*/ 	.word	0x0000000e
        /*097c*/ 	.word	0x000384b0
        /*0980*/ 	.short	0x010a
        /*0982*/ 	.byte	0x3f
	.zero		1


	//   ....[107]....
        /*0984*/ 	.word	0x0000e7f0
        /*0988*/ 	.word	0x0000000e
        /*098c*/ 	.word	0x000384b8
        /*0990*/ 	.short	0x010a
        /*0992*/ 	.byte	0x3f
	.zero		1


	//   ....[108]....
        /*0994*/ 	.word	0x0000e850
        /*0998*/ 	.word	0x0000000e
        /*099c*/ 	.word	0x000384a0
        /*09a0*/ 	.short	0x010a
        /*09a2*/ 	.byte	0x3f
	.zero		1


	//   ....[109]....
        /*09a4*/ 	.word	0x0000e8b0
        /*09a8*/ 	.word	0x0000000e
        /*09ac*/ 	.word	0x000384a8
        /*09b0*/ 	.short	0x010a
        /*09b2*/ 	.byte	0x3f
	.zero		1


	//   ....[110]....
        /*09b4*/ 	.word	0x0000e910
        /*09b8*/ 	.word	0x0000000e
        /*09bc*/ 	.word	0x000384b0
        /*09c0*/ 	.short	0x010a
        /*09c2*/ 	.byte	0x3f
	.zero		1


	//   ....[111]....
        /*09c4*/ 	.word	0x0000e970
        /*09c8*/ 	.word	0x0000000e
        /*09cc*/ 	.word	0x000384b8
        /*09d0*/ 	.short	0x010a
        /*09d2*/ 	.byte	0x3f
	.zero		1


	//   ....[112]....
        /*09d4*/ 	.word	0x0000e9d0
        /*09d8*/ 	.word	0x00000003
        /*09dc*/ 	.word	0x00038400
        /*09e0*/ 	.short	0x010a
        /*09e2*/ 	.byte	0x3f
	.zero		1


	//   ....[113]....
        /*09e4*/ 	.word	0x0000ea30
        /*09e8*/ 	.word	0x00000003
        /*09ec*/ 	.word	0x000384e8
        /*09f0*/ 	.short	0x010a
        /*09f2*/ 	.byte	0x3f
	.zero		1


	//   ....[114]....
        /*09f4*/ 	.word	0x0000ea90
        /*09f8*/ 	.word	0x00000003
        /*09fc*/ 	.word	0x00038400
        /*0a00*/ 	.short	0x010a
        /*0a02*/ 	.byte	0x3f
	.zero		1


	//   ....[115]....
        /*0a04*/ 	.word	0x0000eaf0
        /*0a08*/ 	.word	0x00000003
        /*0a0c*/ 	.word	0x000384c0
        /*0a10*/ 	.short	0x010a
        /*0a12*/ 	.byte	0x3f
	.zero		1


	//   ....[116]....
        /*0a14*/ 	.word	0x0000eb50
        /*0a18*/ 	.word	0x00000003
        /*0a1c*/ 	.word	0x000384c8
        /*0a20*/ 	.short	0x010a
        /*0a22*/ 	.byte	0x3f
	.zero		1


	//   ....[117]....
        /*0a24*/ 	.word	0x0000ebb0
        /*0a28*/ 	.word	0x00000003
        /*0a2c*/ 	.word	0x000384d0
        /*0a30*/ 	.short	0x010a
        /*0a32*/ 	.byte	0x3f
	.zero		1


	//   ....[118]....
        /*0a34*/ 	.word	0x0000ec10
        /*0a38*/ 	.word	0x00000003
        /*0a3c*/ 	.word	0x000384d8
        /*0a40*/ 	.short	0x010a
        /*0a42*/ 	.byte	0x3f
	.zero		1


	//   ....[119]....
        /*0a44*/ 	.word	0x0000ec70
        /*0a48*/ 	.word	0x00000003
        /*0a4c*/ 	.word	0x000384c0
        /*0a50*/ 	.short	0x010a
        /*0a52*/ 	.byte	0x3f
	.zero		1


	//   ....[120]....
        /*0a54*/ 	.word	0x0000ecd0
        /*0a58*/ 	.word	0x00000003
        /*0a5c*/ 	.word	0x000384c8
        /*0a60*/ 	.short	0x010a
        /*0a62*/ 	.byte	0x3f
	.zero		1


	//   ....[121]....
        /*0a64*/ 	.word	0x0000ed30
        /*0a68*/ 	.word	0x00000003
        /*0a6c*/ 	.word	0x000384d0
        /*0a70*/ 	.short	0x010a
        /*0a72*/ 	.byte	0x3f
	.zero		1


	//   ....[122]....
        /*0a74*/ 	.word	0x0000ed90
        /*0a78*/ 	.word	0x00000003
        /*0a7c*/ 	.word	0x000384d8
        /*0a80*/ 	.short	0x010a
        /*0a82*/ 	.byte	0x3f
	.zero		1


	//   ....[123]....
        /*0a84*/ 	.word	0x0000edf0
        /*0a88*/ 	.word	0x00000003
        /*0a8c*/ 	.word	0x000384c0
        /*0a90*/ 	.short	0x010a
        /*0a92*/ 	.byte	0x3f
	.zero		1


	//   ....[124]....
        /*0a94*/ 	.word	0x0000ee50
        /*0a98*/ 	.word	0x00000003
        /*0a9c*/ 	.word	0x000384c8
        /*0aa0*/ 	.short	0x010a
        /*0aa2*/ 	.byte	0x3f
	.zero		1


	//   ....[125]....
        /*0aa4*/ 	.word	0x0000eeb0
        /*0aa8*/ 	.word	0x00000003
        /*0aac*/ 	.word	0x000384d0
        /*0ab0*/ 	.short	0x010a
        /*0ab2*/ 	.byte	0x3f
	.zero		1


	//   ....[126]....
        /*0ab4*/ 	.word	0x0000ef80
        /*0ab8*/ 	.word	0x00000008
        /*0abc*/ 	.word	0x00038490
        /*0ac0*/ 	.short	0x010a
        /*0ac2*/ 	.byte	0x3f
	.zero		1


	//   ....[127]....
        /*0ac4*/ 	.word	0x0000efd0
        /*0ac8*/ 	.word	0x00000003
        /*0acc*/ 	.word	0x00038400
        /*0ad0*/ 	.short	0x010a
        /*0ad2*/ 	.byte	0x3f
	.zero		1


	//   ....[128]....
        /*0ad4*/ 	.word	0x0000f1e0
        /*0ad8*/ 	.word	0x00000007
        /*0adc*/ 	.word	0x00000000
        /*0ae0*/ 	.short	0x010a
        /*0ae2*/ 	.byte	0x3f
	.zero		1


	//   ....[129]....
        /*0ae4*/ 	.word	0x0000f230
        /*0ae8*/ 	.word	0x00000011
        /*0aec*/ 	.word	0x00038440
        /*0af0*/ 	.short	0x010a
        /*0af2*/ 	.byte	0x3f
	.zero		1


	//   ....[130]....
        /*0af4*/ 	.word	0x0000f280
        /*0af8*/ 	.word	0x00000005
        /*0afc*/ 	.word	0x00038440
        /*0b00*/ 	.short	0x010a
        /*0b02*/ 	.byte	0x3f
	.zero		1


	//   ....[131]....
        /*0b04*/ 	.word	0x0000f2d0
        /*0b08*/ 	.word	0x00000007
        /*0b0c*/ 	.word	0x00038440
        /*0b10*/ 	.short	0x010a
        /*0b12*/ 	.byte	0x3f
	.zero		1


	//   ....[132]....
        /*0b14*/ 	.word	0x0000f320
        /*0b18*/ 	.word	0x00000007
        /*0b1c*/ 	.word	0x00038440
        /*0b20*/ 	.short	0x010a
        /*0b22*/ 	.byte	0x3f
	.zero		1


	//   ....[133]....
        /*0b24*/ 	.word	0x0000f370
        /*0b28*/ 	.word	0x00000007
        /*0b2c*/ 	.word	0x00038440
        /*0b30*/ 	.short	0x010a
        /*0b32*/ 	.byte	0x3f
	.zero		1


	//   ....[134]....
        /*0b34*/ 	.word	0x0000f3c0
        /*0b38*/ 	.word	0x00000007
        /*0b3c*/ 	.word	0x00038440
        /*0b40*/ 	.short	0x010a
        /*0b42*/ 	.byte	0x3f
	.zero		1


	//   ....[135]....
        /*0b44*/ 	.word	0x0000f410
        /*0b48*/ 	.word	0x00000007
        /*0b4c*/ 	.word	0x00038440
        /*0b50*/ 	.short	0x010a
        /*0b52*/ 	.byte	0x3f
	.zero		1


	//   ....[136]....
        /*0b54*/ 	.word	0x0000f460
        /*0b58*/ 	.word	0x00000007
        /*0b5c*/ 	.word	0x00038440
        /*0b60*/ 	.short	0x010a
        /*0b62*/ 	.byte	0x3f
	.zero		1


	//----- nvinfo : EIATTR_NUM_MBARRIERS
	.align		4
.L_37:
        /*0b64*/ 	.byte	0x03, 0x38
        /*0b66*/ 	.short	0x001e


	//----- nvinfo : EIATTR_EXIT_INSTR_OFFSETS
	.align		4
        /*0b68*/ 	.byte	0x04, 0x1c
        /*0b6a*/ 	.short	(.L_39 - .L_38)


	//   ....[0]....
.L_38:
        /*0b6c*/ 	.word	0x00002a70


	//   ....[1]....
        /*0b70*/ 	.word	0x00002b30


	//   ....[2]....
        /*0b74*/ 	.word	0x000087c0


	//   ....[3]....
        /*0b78*/ 	.word	0x00008860


	//   ....[4]....
        /*0b7c*/ 	.word	0x0000a6f0


	//   ....[5]....
        /*0b80*/ 	.word	0x0000c260


	//   ....[6]....
        /*0b84*/ 	.word	0x0000e580


	//----- nvinfo : EIATTR_MAX_THREADS
	.align		4
.L_39:
        /*0b88*/ 	.byte	0x04, 0x05
        /*0b8a*/ 	.short	(.L_41 - .L_40)
.L_40:
        /*0b8c*/ 	.word	0x00000180
        /*0b90*/ 	.word	0x00000001
        /*0b94*/ 	.word	0x00000001


	//----- nvinfo : EIATTR_CRS_STACK_SIZE
	.align		4
.L_41:
        /*0b98*/ 	.byte	0x04, 0x1e
        /*0b9a*/ 	.short	(.L_43 - .L_42)
.L_42:
        /*0b9c*/ 	.word	0x00000000


	//----- nvinfo : EIATTR_CBANK_PARAM_SIZE
	.align		4
.L_43:
        /*0ba0*/ 	.byte	0x03, 0x19
        /*0ba2*/ 	.short	0x0770


	//----- nvinfo : EIATTR_PARAM_CBANK
	.align		4
        /*0ba4*/ 	.byte	0x04, 0x0a
        /*0ba6*/ 	.short	(.L_45 - .L_44)
	.align		4
.L_44:
        /*0ba8*/ 	.word	index@(.nv.constant0._ZN7cutlass13device_kernelINS_4gemm6kernel13GemmUniversalINS1_17GroupProblemShapeIN4cute5tupleIJiiiEEEEENS1_10collective13CollectiveMmaINS1_39MainloopSm90ArrayTmaGmmaWarpSpecializedILi2ENS6_IJNS5_1CILi1EEESD_SD_EEENS1_43KernelPtrArrayTmaWarpSpecializedCooperativeEEENS6_IJNSC_ILi128EEENSC_ILi256EEESH_EEENS_6half_tEPNS6_IJlSD_NSC_ILi0EEEEEESK_SN_NS5_8TiledMMAINS5_8MMA_AtomIJNS5_4SM904GMMA26MMA_64x256x16_F32F16F16_SSILNSR_5MajorE0ELST_0ELNSR_7ScaleInE1ELSU_1EEEEEENS5_6LayoutINS6_IJNSC_ILi2EEESD_SD_EEENS6_IJSD_SL_SL_EEEEENS6_IJNS5_10UnderscoreES12_S12_EEEEENS5_13SM90_TMA_LOADENS5_14ComposedLayoutINS5_7SwizzleILi3ELi4ELi3EEENS5_18smem_ptr_flag_bitsILi16EEENSX_INS6_IJNSC_ILi8EEENSC_ILi64EEEEEENS6_IJS1C_SD_EEEEEEEvNS5_8identityES15_S1G_vS1H_EENS_8epilogue10collective18CollectiveEpilogueINS1J_30Sm90PtrArrayTmaWarpSpecializedILi4ELi2ELi16ELb1ELb0ELi2EEEJSJ_NS6_IJSH_NSC_ILi32EEEEEESK_PNS6_IJSD_lSL_EEESK_S1R_NS1J_6fusion15FusionCallbacksIS1N_NS1S_17LinearCombinationISK_fSK_fLNS_15FloatRoundStyleE2EEESJ_S1P_JEEES15_NS16_IS18_S1A_NSX_INS6_IJS1C_S1B_EEENS6_IJSD_S1C_EEEEEEENS5_17SM75_U16x8_LDSM_TENS5_14SM90_TMA_STOREES21_NS5_17SM90_U16x8_STSM_TENS5_9Copy_AtomIJNS5_17SM90_U32x4_STSM_NESK_EEEvEEEvvEEEEvNT_6ParamsE)
        /*0bac*/ 	.short	0x0210
        /*0bae*/ 	.short	0x0770


	//----- nvinfo : EIATTR_SW_WAR
	.align		4
.L_45:
        /*0bb0*/ 	.byte	0x04, 0x36
        /*0bb2*/ 	.short	(.L_47 - .L_46)
.L_46:
        /*0bb4*/ 	.word	0x00000008
.L_47:


//--------------------- .nv.callgraph             --------------------------
	.section	.nv.callgraph,"",@"SHT_CUDA_CALLGRAPH"
	.align	4
	.sectionentsize	8
	.align		4
        /*0000*/ 	.word	0x00000000
	.align		4
        /*0004*/ 	.word	0xffffffff
	.align		4
        /*0008*/ 	.word	index@(_ZN7cutlass13device_kernelINS_4gemm6kernel13GemmUniversalINS1_17GroupProblemShapeIN4cute5tupleIJiiiEEEEENS1_10collective13CollectiveMmaINS1_39MainloopSm90ArrayTmaGmmaWarpSpecializedILi2ENS6_IJNS5_1CILi1EEESD_SD_EEENS1_43KernelPtrArrayTmaWarpSpecializedCooperativeEEENS6_IJNSC_ILi128EEENSC_ILi256EEESH_EEENS_6half_tEPNS6_IJlSD_NSC_ILi0EEEEEESK_SN_NS5_8TiledMMAINS5_8MMA_AtomIJNS5_4SM904GMMA26MMA_64x256x16_F32F16F16_SSILNSR_5MajorE0ELST_0ELNSR_7ScaleInE1ELSU_1EEEEEENS5_6LayoutINS6_IJNSC_ILi2EEESD_SD_EEENS6_IJSD_SL_SL_EEEEENS6_IJNS5_10UnderscoreES12_S12_EEEEENS5_13SM90_TMA_LOADENS5_14ComposedLayoutINS5_7SwizzleILi3ELi4ELi3EEENS5_18smem_ptr_flag_bitsILi16EEENSX_INS6_IJNSC_ILi8EEENSC_ILi64EEEEEENS6_IJS1C_SD_EEEEEEEvNS5_8identityES15_S1G_vS1H_EENS_8epilogue10collective18CollectiveEpilogueINS1J_30Sm90PtrArrayTmaWarpSpecializedILi4ELi2ELi16ELb1ELb0ELi2EEEJSJ_NS6_IJSH_NSC_ILi32EEEEEESK_PNS6_IJSD_lSL_EEESK_S1R_NS1J_6fusion15FusionCallbacksIS1N_NS1S_17LinearCombinationISK_fSK_fLNS_15FloatRoundStyleE2EEESJ_S1P_JEEES15_NS16_IS18_S1A_NSX_INS6_IJS1C_S1B_EEENS6_IJSD_S1C_EEEEEEENS5_17SM75_U16x8_LDSM_TENS5_14SM90_TMA_STOREES21_NS5_17SM90_U16x8_STSM_TENS5_9Copy_AtomIJNS5_17SM90_U32x4_STSM_NESK_EEEvEEEvvEEEEvNT_6ParamsE)
	.align		4
        /*000c*/ 	.word	index@(__assertfail)
	.align		4
        /*0010*/ 	.word	0x00000000
	.align		4
        /*0014*/ 	.word	0xfffffffe
	.align		4
        /*0018*/ 	.word	0x00000000
	.align		4
        /*001c*/ 	.word	0xfffffffd
	.align		4
        /*0020*/ 	.word	0x00000000
	.align		4
        /*0024*/ 	.word	0xfffffffc


//--------------------- .nv.constant4             --------------------------
	.section	.nv.constant4,"a",@progbits
	.align	8
	.align		8
.nv.constant4:
        /*0000*/ 	.dword	__assertfail
	.align		8
        /*0008*/ 	.dword	__unnamed_1
	.align		8
        /*0010*/ 	.dword	_ZN39_INTERNAL_f9831aba_4_k_cu_1f9fa708_27954cuda3std3__45__cpo5beginE
	.align		8
        /*0018*/ 	.dword	_ZN39_INTERNAL_f9831aba_4_k_cu_1f9fa708_27954cuda3std3__45__cpo3endE
	.align		8
        /*0020*/ 	.dword	_ZN39_INTERNAL_f9831aba_4_k_cu_1f9fa708_27954cuda3std3__45__cpo6cbeginE
	.align		8
        /*0028*/ 	.dword	_ZN39_INTERNAL_f9831aba_4_k_cu_1f9fa708_27954cuda3std3__45__cpo4cendE
	.align		8
        /*0030*/ 	.dword	_ZN39_INTERNAL_f9831aba_4_k_cu_1f9fa708_27954cuda3std3__441_GLOBAL__N__f9831aba_4_k_cu_1f9fa708_27956ignoreE
	.align		8
        /*0038*/ 	.dword	_ZN39_INTERNAL_f9831aba_4_k_cu_1f9fa708_27954cuda3std3__419piecewise_constructE
	.align		8
        /*0040*/ 	.dword	_ZN39_INTERNAL_f9831aba_4_k_cu_1f9fa708_27954cuda3std3__48in_placeE
	.align		8
        /*0048*/ 	.dword	_ZN39_INTERNAL_f9831aba_4_k_cu_1f9fa708_27954cuda3std6ranges3__45__cpo4swapE
	.align		8
        /*0050*/ 	.dword	_ZN39_INTERNAL_f9831aba_4_k_cu_1f9fa708_27954cuda3std6ranges3__45__cpo9iter_moveE
	.align		8
        /*0058*/ 	.dword	_ZN39_INTERNAL_f9831aba_4_k_cu_1f9fa708_27954cute7productE
	.align		8
        /*0060*/ 	.dword	_ZN39_INTERNAL_f9831aba_4_k_cu_1f9fa708_27954cute1_E
	.align		8
        /*0068*/ 	.dword	$str$24
	.align		8
        /*0070*/ 	.dword	$str$25


//--------------------- .text._ZN7cutlass13device_kernelINS_4gemm6kernel13GemmUniversalINS1_17GroupProblemShapeIN4cute5tupleIJiiiEEEEENS1_10collective13CollectiveMmaINS1_39MainloopSm90ArrayTmaGmmaWarpSpecializedILi2ENS6_IJNS5_1CILi1EEESD_SD_EEENS1_43KernelPtrArrayTmaWarpSpecializedCooperativeEEENS6_IJNSC_ILi128EEENSC_ILi256EEESH_EEENS_6half_tEPNS6_IJlSD_NSC_ILi0EEEEEESK_SN_NS5_8TiledMMAINS5_8MMA_AtomIJNS5_4SM904GMMA26MMA_64x256x16_F32F16F16_SSILNSR_5MajorE0ELST_0ELNSR_7ScaleInE1ELSU_1EEEEEENS5_6LayoutINS6_IJNSC_ILi2EEESD_SD_EEENS6_IJSD_SL_SL_EEEEENS6_IJNS5_10UnderscoreES12_S12_EEEEENS5_13SM90_TMA_LOADENS5_14ComposedLayoutINS5_7SwizzleILi3ELi4ELi3EEENS5_18smem_ptr_flag_bitsILi16EEENSX_INS6_IJNSC_ILi8EEENSC_ILi64EEEEEENS6_IJS1C_SD_EEEEEEEvNS5_8identityES15_S1G_vS1H_EENS_8epilogue10collective18CollectiveEpilogueINS1J_30Sm90PtrArrayTmaWarpSpecializedILi4ELi2ELi16ELb1ELb0ELi2EEEJSJ_NS6_IJSH_NSC_ILi32EEEEEESK_PNS6_IJSD_lSL_EEESK_S1R_NS1J_6fusion15FusionCallbacksIS1N_NS1S_17LinearCombinationISK_fSK_fLNS_15FloatRoundStyleE2EEESJ_S1P_JEEES15_NS16_IS18_S1A_NSX_INS6_IJS1C_S1B_EEENS6_IJSD_S1C_EEEEEEENS5_17SM75_U16x8_LDSM_TENS5_14SM90_TMA_STOREES21_NS5_17SM90_U16x8_STSM_TENS5_9Copy_AtomIJNS5_17SM90_U32x4_STSM_NESK_EEEvEEEvvEEEEvNT_6ParamsE --------------------------
	.section	.text._ZN7cutlass13device_kernelINS_4gemm6kernel13GemmUniversalINS1_17GroupProblemShapeIN4cute5tupleIJiiiEEEEENS1_10collective13CollectiveMmaINS1_39MainloopSm90ArrayTmaGmmaWarpSpecializedILi2ENS6_IJNS5_1CILi1EEESD_SD_EEENS1_43KernelPtrArrayTmaWarpSpecializedCooperativeEEENS6_IJNSC_ILi128EEENSC_ILi256EEESH_EEENS_6half_tEPNS6_IJlSD_NSC_ILi0EEEEEESK_SN_NS5_8TiledMMAINS5_8MMA_AtomIJNS5_4SM904GMMA26MMA_64x256x16_F32F16F16_SSILNSR_5MajorE0ELST_0ELNSR_7ScaleInE1ELSU_1EEEEEENS5_6LayoutINS6_IJNSC_ILi2EEESD_SD_EEENS6_IJSD_SL_SL_EEEEENS6_IJNS5_10UnderscoreES12_S12_EEEEENS5_13SM90_TMA_LOADENS5_14ComposedLayoutINS5_7SwizzleILi3ELi4ELi3EEENS5_18smem_ptr_flag_bitsILi16EEENSX_INS6_IJNSC_ILi8EEENSC_ILi64EEEEEENS6_IJS1C_SD_EEEEEEEvNS5_8identityES15_S1G_vS1H_EENS_8epilogue10collective18CollectiveEpilogueINS1J_30Sm90PtrArrayTmaWarpSpecializedILi4ELi2ELi16ELb1ELb0ELi2EEEJSJ_NS6_IJSH_NSC_ILi32EEEEEESK_PNS6_IJSD_lSL_EEESK_S1R_NS1J_6fusion15FusionCallbacksIS1N_NS1S_17LinearCombinationISK_fSK_fLNS_15FloatRoundStyleE2EEESJ_S1P_JEEES15_NS16_IS18_S1A_NSX_INS6_IJS1C_S1B_EEENS6_IJSD_S1C_EEEEEEENS5_17SM75_U16x8_LDSM_TENS5_14SM90_TMA_STOREES21_NS5_17SM90_U16x8_STSM_TENS5_9Copy_AtomIJNS5_17SM90_U32x4_STSM_NESK_EEEvEEEvvEEEEvNT_6ParamsE,"ax",@progbits
	.align	128
.text._ZN7cutlass13device_kernelINS_4gemm6kernel13GemmUniversalINS1_17GroupProblemShapeIN4cute5tupleIJiiiEEEEENS1_10collective13CollectiveMmaINS1_39MainloopSm90ArrayTmaGmmaWarpSpecializedILi2ENS6_IJNS5_1CILi1EEESD_SD_EEENS1_43KernelPtrArrayTmaWarpSpecializedCooperativeEEENS6_IJNSC_ILi128EEENSC_ILi256EEESH_EEENS_6half_tEPNS6_IJlSD_NSC_ILi0EEEEEESK_SN_NS5_8TiledMMAINS5_8MMA_AtomIJNS5_4SM904GMMA26MMA_64x256x16_F32F16F16_SSILNSR_5MajorE0ELST_0ELNSR_7ScaleInE1ELSU_1EEEEEENS5_6LayoutINS6_IJNSC_ILi2EEESD_SD_EEENS6_IJSD_SL_SL_EEEEENS6_IJNS5_10UnderscoreES12_S12_EEEEENS5_13SM90_TMA_LOADENS5_14ComposedLayoutINS5_7SwizzleILi3ELi4ELi3EEENS5_18smem_ptr_flag_bitsILi16EEENSX_INS6_IJNSC_ILi8EEENSC_ILi64EEEEEENS6_IJS1C_SD_EEEEEEEvNS5_8identityES15_S1G_vS1H_EENS_8epilogue10collective18CollectiveEpilogueINS1J_30Sm90PtrArrayTmaWarpSpecializedILi4ELi2ELi16ELb1ELb0ELi2EEEJSJ_NS6_IJSH_NSC_ILi32EEEEEESK_PNS6_IJSD_lSL_EEESK_S1R_NS1J_6fusion15FusionCallbacksIS1N_NS1S_17LinearCombinationISK_fSK_fLNS_15FloatRoundStyleE2EEESJ_S1P_JEEES15_NS16_IS18_S1A_NSX_INS6_IJS1C_S1B_EEENS6_IJSD_S1C_EEEEEEENS5_17SM75_U16x8_LDSM_TENS5_14SM90_TMA_STOREES21_NS5_17SM90_U16x8_STSM_TENS5_9Copy_AtomIJNS5_17SM90_U32x4_STSM_NESK_EEEvEEEvvEEEEvNT_6ParamsE:
        .type           _ZN7cutlass13device_kernelINS_4gemm6kernel13GemmUniversalINS1_17GroupProblemShapeIN4cute5tupleIJiiiEEEEENS1_10collective13CollectiveMmaINS1_39MainloopSm90ArrayTmaGmmaWarpSpecializedILi2ENS6_IJNS5_1CILi1EEESD_SD_EEENS1_43KernelPtrArrayTmaWarpSpecializedCooperativeEEENS6_IJNSC_ILi128EEENSC_ILi256EEESH_EEENS_6half_tEPNS6_IJlSD_NSC_ILi0EEEEEESK_SN_NS5_8TiledMMAINS5_8MMA_AtomIJNS5_4SM904GMMA26MMA_64x256x16_F32F16F16_SSILNSR_5MajorE0ELST_0ELNSR_7ScaleInE1ELSU_1EEEEEENS5_6LayoutINS6_IJNSC_ILi2EEESD_SD_EEENS6_IJSD_SL_SL_EEEEENS6_IJNS5_10UnderscoreES12_S12_EEEEENS5_13SM90_TMA_LOADENS5_14ComposedLayoutINS5_7SwizzleILi3ELi4ELi3EEENS5_18smem_ptr_flag_bitsILi16EEENSX_INS6_IJNSC_ILi8EEENSC_ILi64EEEEEENS6_IJS1C_SD_EEEEEEEvNS5_8identityES15_S1G_vS1H_EENS_8epilogue10collective18CollectiveEpilogueINS1J_30Sm90PtrArrayTmaWarpSpecializedILi4ELi2ELi16ELb1ELb0ELi2EEEJSJ_NS6_IJSH_NSC_ILi32EEEEEESK_PNS6_IJSD_lSL_EEESK_S1R_NS1J_6fusion15FusionCallbacksIS1N_NS1S_17LinearCombinationISK_fSK_fLNS_15FloatRoundStyleE2EEESJ_S1P_JEEES15_NS16_IS18_S1A_NSX_INS6_IJS1C_S1B_EEENS6_IJSD_S1C_EEEEEEENS5_17SM75_U16x8_LDSM_TENS5_14SM90_TMA_STOREES21_NS5_17SM90_U16x8_STSM_TENS5_9Copy_AtomIJNS5_17SM90_U32x4_STSM_NESK_EEEvEEEvvEEEEvNT_6ParamsE,@function
        .size           _ZN7cutlass13device_kernelINS_4gemm6kernel13GemmUniversalINS1_17GroupProblemShapeIN4cute5tupleIJiiiEEEEENS1_10collective13CollectiveMmaINS1_39MainloopSm90ArrayTmaGmmaWarpSpecializedILi2ENS6_IJNS5_1CILi1EEESD_SD_EEENS1_43KernelPtrArrayTmaWarpSpecializedCooperativeEEENS6_IJNSC_ILi128EEENSC_ILi256EEESH_EEENS_6half_tEPNS6_IJlSD_NSC_ILi0EEEEEESK_SN_NS5_8TiledMMAINS5_8MMA_AtomIJNS5_4SM904GMMA26MMA_64x256x16_F32F16F16_SSILNSR_5MajorE0ELST_0ELNSR_7ScaleInE1ELSU_1EEEEEENS5_6LayoutINS6_IJNSC_ILi2EEESD_SD_EEENS6_IJSD_SL_SL_EEEEENS6_IJNS5_10UnderscoreES12_S12_EEEEENS5_13SM90_TMA_LOADENS5_14ComposedLayoutINS5_7SwizzleILi3ELi4ELi3EEENS5_18smem_ptr_flag_bitsILi16EEENSX_INS6_IJNSC_ILi8EEENSC_ILi64EEEEEENS6_IJS1C_SD_EEEEEEEvNS5_8identityES15_S1G_vS1H_EENS_8epilogue10collective18CollectiveEpilogueINS1J_30Sm90PtrArrayTmaWarpSpecializedILi4ELi2ELi16ELb1ELb0ELi2EEEJSJ_NS6_IJSH_NSC_ILi32EEEEEESK_PNS6_IJSD_lSL_EEESK_S1R_NS1J_6fusion15FusionCallbacksIS1N_NS1S_17LinearCombinationISK_fSK_fLNS_15FloatRoundStyleE2EEESJ_S1P_JEEES15_NS16_IS18_S1A_NSX_INS6_IJS1C_S1B_EEENS6_IJSD_S1C_EEEEEEENS5_17SM75_U16x8_LDSM_TENS5_14SM90_TMA_STOREES21_NS5_17SM90_U16x8_STSM_TENS5_9Copy_AtomIJNS5_17SM90_U32x4_STSM_NESK_EEEvEEEvvEEEEvNT_6ParamsE,(.L_x_311 - _ZN7cutlass13device_kernelINS_4gemm6kernel13GemmUniversalINS1_17GroupProblemShapeIN4cute5tupleIJiiiEEEEENS1_10collective13CollectiveMmaINS1_39MainloopSm90ArrayTmaGmmaWarpSpecializedILi2ENS6_IJNS5_1CILi1EEESD_SD_EEENS1_43KernelPtrArrayTmaWarpSpecializedCooperativeEEENS6_IJNSC_ILi128EEENSC_ILi256EEESH_EEENS_6half_tEPNS6_IJlSD_NSC_ILi0EEEEEESK_SN_NS5_8TiledMMAINS5_8MMA_AtomIJNS5_4SM904GMMA26MMA_64x256x16_F32F16F16_SSILNSR_5MajorE0ELST_0ELNSR_7ScaleInE1ELSU_1EEEEEENS5_6LayoutINS6_IJNSC_ILi2EEESD_SD_EEENS6_IJSD_SL_SL_EEEEENS6_IJNS5_10UnderscoreES12_S12_EEEEENS5_13SM90_TMA_LOADENS5_14ComposedLayoutINS5_7SwizzleILi3ELi4ELi3EEENS5_18smem_ptr_flag_bitsILi16EEENSX_INS6_IJNSC_ILi8EEENSC_ILi64EEEEEENS6_IJS1C_SD_EEEEEEEvNS5_8identityES15_S1G_vS1H_EENS_8epilogue10collective18CollectiveEpilogueINS1J_30Sm90PtrArrayTmaWarpSpecializedILi4ELi2ELi16ELb1ELb0ELi2EEEJSJ_NS6_IJSH_NSC_ILi32EEEEEESK_PNS6_IJSD_lSL_EEESK_S1R_NS1J_6fusion15FusionCallbacksIS1N_NS1S_17LinearCombinationISK_fSK_fLNS_15FloatRoundStyleE2EEESJ_S1P_JEEES15_NS16_IS18_S1A_NSX_INS6_IJS1C_S1B_EEENS6_IJSD_S1C_EEEEEEENS5_17SM75_U16x8_LDSM_TENS5_14SM90_TMA_STOREES21_NS5_17SM90_U16x8_STSM_TENS5_9Copy_AtomIJNS5_17SM90_U32x4_STSM_NESK_EEEvEEEvvEEEEvNT_6ParamsE)
        .other          _ZN7cutlass13device_kernelINS_4gemm6kernel13GemmUniversalINS1_17GroupProblemShapeIN4cute5tupleIJiiiEEEEENS1_10collective13CollectiveMmaINS1_39MainloopSm90ArrayTmaGmmaWarpSpecializedILi2ENS6_IJNS5_1CILi1EEESD_SD_EEENS1_43KernelPtrArrayTmaWarpSpecializedCooperativeEEENS6_IJNSC_ILi128EEENSC_ILi256EEESH_EEENS_6half_tEPNS6_IJlSD_NSC_ILi0EEEEEESK_SN_NS5_8TiledMMAINS5_8MMA_AtomIJNS5_4SM904GMMA26MMA_64x256x16_F32F16F16_SSILNSR_5MajorE0ELST_0ELNSR_7ScaleInE1ELSU_1EEEEEENS5_6LayoutINS6_IJNSC_ILi2EEESD_SD_EEENS6_IJSD_SL_SL_EEEEENS6_IJNS5_10UnderscoreES12_S12_EEEEENS5_13SM90_TMA_LOADENS5_14ComposedLayoutINS5_7SwizzleILi3ELi4ELi3EEENS5_18smem_ptr_flag_bitsILi16EEENSX_INS6_IJNSC_ILi8EEENSC_ILi64EEEEEENS6_IJS1C_SD_EEEEEEEvNS5_8identityES15_S1G_vS1H_EENS_8epilogue10collective18CollectiveEpilogueINS1J_30Sm90PtrArrayTmaWarpSpecializedILi4ELi2ELi16ELb1ELb0ELi2EEEJSJ_NS6_IJSH_NSC_ILi32EEEEEESK_PNS6_IJSD_lSL_EEESK_S1R_NS1J_6fusion15FusionCallbacksIS1N_NS1S_17LinearCombinationISK_fSK_fLNS_15FloatRoundStyleE2EEESJ_S1P_JEEES15_NS16_IS18_S1A_NSX_INS6_IJS1C_S1B_EEENS6_IJSD_S1C_EEEEEEENS5_17SM75_U16x8_LDSM_TENS5_14SM90_TMA_STOREES21_NS5_17SM90_U16x8_STSM_TENS5_9Copy_AtomIJNS5_17SM90_U32x4_STSM_NESK_EEEvEEEvvEEEEvNT_6ParamsE,@"STO_CUDA_ENTRY STV_DEFAULT"
_ZN7cutlass13device_kernelINS_4gemm6kernel13GemmUniversalINS1_17GroupProblemShapeIN4cute5tupleIJiiiEEEEENS1_10collective13CollectiveMmaINS1_39MainloopSm90ArrayTmaGmmaWarpSpecializedILi2ENS6_IJNS5_1CILi1EEESD_SD_EEENS1_43KernelPtrArrayTmaWarpSpecializedCooperativeEEENS6_IJNSC_ILi128EEENSC_ILi256EEESH_EEENS_6half_tEPNS6_IJlSD_NSC_ILi0EEEEEESK_SN_NS5_8TiledMMAINS5_8MMA_AtomIJNS5_4SM904GMMA26MMA_64x256x16_F32F16F16_SSILNSR_5MajorE0ELST_0ELNSR_7ScaleInE1ELSU_1EEEEEENS5_6LayoutINS6_IJNSC_ILi2EEESD_SD_EEENS6_IJSD_SL_SL_EEEEENS6_IJNS5_10UnderscoreES12_S12_EEEEENS5_13SM90_TMA_LOADENS5_14ComposedLayoutINS5_7SwizzleILi3ELi4ELi3EEENS5_18smem_ptr_flag_bitsILi16EEENSX_INS6_IJNSC_ILi8EEENSC_ILi64EEEEEENS6_IJS1C_SD_EEEEEEEvNS5_8identityES15_S1G_vS1H_EENS_8epilogue10collective18CollectiveEpilogueINS1J_30Sm90PtrArrayTmaWarpSpecializedILi4ELi2ELi16ELb1ELb0ELi2EEEJSJ_NS6_IJSH_NSC_ILi32EEEEEESK_PNS6_IJSD_lSL_EEESK_S1R_NS1J_6fusion15FusionCallbacksIS1N_NS1S_17LinearCombinationISK_fSK_fLNS_15FloatRoundStyleE2EEESJ_S1P_JEEES15_NS16_IS18_S1A_NSX_INS6_IJS1C_S1B_EEENS6_IJSD_S1C_EEEEEEENS5_17SM75_U16x8_LDSM_TENS5_14SM90_TMA_STOREES21_NS5_17SM90_U16x8_STSM_TENS5_9Copy_AtomIJNS5_17SM90_U32x4_STSM_NESK_EEEvEEEvvEEEEvNT_6ParamsE:
[----:B------:R-:W1:Y:S08]  /*0000*/  LDC R1, c[0x0][0x28] ;  /* 0x00000a00ff017b82 */ /* 0x000e700000000800 */
[----:B------:R-:W2:Y:S01]  /*0010*/  LDC.64 R6, c[0x0][0x918] ;  /* 0x00024600ff067b82 */ /* 0x000ea20000000a00 */
[----:B------:R-:W-:Y:S01]  /*0020*/  ULDC.64 UR58, c[0x0][0x208] ;  /* 0x00008200003a7ab9 */ /* 0x000fe20000000a00 */
[----:B------:R-:W3:Y:S01]  /*0030*/  S2R R33, SR_TID.X ;  /* 0x0000000000217919 */ /* 0x000ee20000002100 */
[----:B------:R-:W-:Y:S01]  /*0040*/  ULDC UR4, c[0x0][0x910] ;  /* 0x0002440000047ab9 */ /* 0x000fe20000000800 */
[----:B------:R-:W-:Y:S01]  /*0050*/  ULDC.64 UR20, c[0x0][0x8d0] ;  /* 0x0002340000147ab9 */ /* 0x000fe20000000a00 */
[----:B------:R-:W-:Y:S01]  /*0060*/  ULDC.64 UR14, c[0x0][0x8c8] ;  /* 0x00023200000e7ab9 */ /* 0x000fe20000000a00 */
[----:B------:R-:W-:Y:S01]  /*0070*/  ULDC UR5, c[0x0][0x908] ;  /* 0x0002420000057ab9 */ /* 0x000fe20000000800 */
[----:B------:R-:W-:Y:S01]  /*0080*/  CS2R R8, SRZ ;  /* 0x0000000000087805 */ /* 0x000fe2000001ff00 */
[----:B------:R-:W-:Y:S01]  /*0090*/  S2UR UR40, SR_CTAID.X ;  /* 0x00000000002879c3 */ /* 0x000fe20000002500 */
[----:B------:R-:W-:Y:S01]  /*00a0*/  ULDC.64 UR22, c[0x0][0x8e8] ;  /* 0x00023a0000167ab9 */ /* 0x000fe20000000a00 */
[----:B------:R-:W-:Y:S01]  /*00b0*/  ULDC.64 UR16, c[0x0][0x8e0] ;  /* 0x0002380000107ab9 */ /* 0x000fe20000000a00 */
[----:B--2---:R-:W2:Y:S01]  /*00c0*/  LDG.E R2, desc[UR58][R6.64] ;  /* 0x0000003a06027981 */ /* 0x004ea2000c1e1900 */
[----:B------:R-:W-:-:S03]  /*00d0*/  IMAD.U32 R3, RZ, RZ, UR4 ;  /* 0x00000004ff037e24 */ /* 0x000fc6000f8e00ff */
[----:B------:R-:W4:Y:S01]  /*00e0*/  LDG.E R0, desc[UR58][R6.64+0x4] ;  /* 0x0000043a06007981 */ /* 0x000f22000c1e1900 */
[----:B---3--:R-:W-:-:S04]  /*00f0*/  LOP3.LUT R34, R33, 0x1f, RZ, 0xc0, !PT ;  /* 0x0000001f21227812 */ /* 0x008fc800078ec0ff */
[----:B------:R-:W-:Y:S01]  /*0100*/  ISETP.GE.AND P0, PT, R34, R3, PT ;  /* 0x000000032200720c */ /* 0x000fe20003f06270 */
[----:B------:R-:W3:Y:S01]  /*0110*/  S2UR UR4, SR_CTAID.Y ;  /* 0x00000000000479c3 */ /* 0x000ee20000002600 */
[----:B------:R-:W-:-:S04]  /*0120*/  UISETP.NE.U32.AND UP0, UPT, UR20, URZ, UPT ;  /* 0x0000003f1400728c */ /* 0x000fc8000bf05070 */
[----:B------:R-:W-:-:S07]  /*0130*/  UISETP.NE.AND.EX UP0, UPT, UR21, URZ, UPT, UP0 ;  /* 0x0000003f1500728c */ /* 0x000fce000bf05300 */
[----:B------:R-:W1:Y:S01]  /*0140*/  @!P0 LDC.64 R4, c[0x0][0x918] ;  /* 0x00024600ff048b82 */ /* 0x000e620000000a00 */
[----:B------:R-:W-:-:S03]  /*0150*/  UISETP.NE.AND UP3, UPT, UR5, 0x1, UPT ;  /* 0x000000010500788c */ /* 0x000fc6000bf65270 */
[----:B------:R-:W-:-:S08]  /*0160*/  @UP0 ULDC UR8, c[0x0][0x8dc] ;  /* 0x0002370000080ab9 */ /* 0x000fd00000000800 */
[----:B------:R-:W-:Y:S01]  /*0170*/  @UP3 ULDC UR12, c[0x0][0x10] ;  /* 0x00000400000c3ab9 */ /* 0x000fe20000000800 */
[----:B------:R-:W-:Y:S02]  /*0180*/  @UP3 UMOV UR5, URZ ;  /* 0x0000003f00053c82 */ /* 0x000fe40008000000 */
[----:B---3--:R-:W-:Y:S01]  /*0190*/  @UP3 UIMAD.WIDE.U32 UR12, UR40, UR12, UR4 ;  /* 0x0000000c280c32a5 */ /* 0x008fe2000f8e0004 */
[----:B------:R-:W-:Y:S01]  /*01a0*/  @UP3 UMOV UR9, URZ ;  /* 0x0000003f00093c82 */ /* 0x000fe20008000000 */
[----:B-1----:R-:W-:Y:S02]  /*01b0*/  @!P0 IMAD.WIDE.U32 R4, R34, 0xc, R4 ;  /* 0x0000000c22048825 */ /* 0x002fe400078e0004 */
[----:B------:R-:W-:-:S03]  /*01c0*/  @UP3 UIADD3 UR9, UR13, UR9, URZ ;  /* 0x000000090d093290 */ /* 0x000fc6000fffe03f */
[----:B------:R-:W-:Y:S01]  /*01d0*/  @UP3 UMOV UR10, UR12 ;  /* 0x0000000c000a3c82 */ /* 0x000fe20008000000 */
[----:B------:R1:W5:Y:S04]  /*01e0*/  @!P0 LDG.E R8, desc[UR58][R4.64] ;  /* 0x0000003a04088981 */ /* 0x000368000c1e1900 */
[----:B------:R1:W5:Y:S01]  /*01f0*/  @!P0 LDG.E R9, desc[UR58][R4.64+0x4] ;  /* 0x0000043a04098981 */ /* 0x000362000c1e1900 */
[----:B------:R-:W-:Y:S01]  /*0200*/  ISETP.NE.U32.AND P0, PT, RZ, UR22, PT ;  /* 0x00000016ff007c0c */ /* 0x000fe2000bf05070 */
[----:B------:R-:W-:Y:S01]  /*0210*/  @!UP3 ULDC UR5, c[0x0][0xc] ;  /* 0x000003000005bab9 */ /* 0x000fe20000000800 */
[----:B------:R-:W-:Y:S02]  /*0220*/  UMOV UR41, URZ ;  /* 0x0000003f00297c82 */ /* 0x000fe40008000000 */
[----:B------:R-:W-:Y:S01]  /*0230*/  ISETP.NE.AND.EX P0, PT, RZ, UR23, PT, P0 ;  /* 0x00000017ff007c0c */ /* 0x000fe2000bf05300 */
[----:B------:R-:W-:-:S07]  /*0240*/  @!UP3 UIMAD.WIDE.U32 UR4, UR5, UR4, UR40 ;  /* 0x000000040504b2a5 */ /* 0x000fce000f8e0028 */
[----:B------:R-:W-:Y:S01]  /*0250*/  @!UP3 UMOV UR9, UR5 ;  /* 0x000000050009bc82 */ /* 0x000fe20008000000 */
[----:B------:R-:W-:Y:S01]  /*0260*/  @!UP3 UMOV UR10, UR4 ;  /* 0x00000004000abc82 */ /* 0x000fe20008000000 */
[----:B--2---:R-:W-:-:S13]  /*0270*/  R2UR UR11, R2 ;  /* 0x00000000020b72ca */ /* 0x004fda00000e0000 */
[----:B------:R-:W-:-:S04]  /*0280*/  UIADD3 UR6, UP1, UR11, UR14, URZ ;  /* 0x0000000e0b067290 */ /* 0x000fc8000ff3e03f */
[----:B------:R-:W-:Y:S02]  /*0290*/  ULEA.HI.X.SX32 UR11, UR11, UR15, 0x1, UP1 ;  /* 0x0000000f0b0b7291 */ /* 0x000fe400088f0e3f */
[----:B------:R-:W-:Y:S01]  /*02a0*/  UIADD3 UR6, UP1, UR6, -0x1, URZ ;  /* 0xffffffff06067890 */ /* 0x000fe2000ff3e03f */
[----:B----4-:R-:W-:-:S03]  /*02b0*/  R2UR UR24, R0 ;  /* 0x00000000001872ca */ /* 0x010fc600000e0000 */
[----:B------:R-:W-:Y:S02]  /*02c0*/  UIADD3.X UR11, UR11, -0x1, URZ, UP1, !UPT ;  /* 0xffffffff0b0b7890 */ /* 0x000fe40008ffe43f */
[----:B------:R-:W-:-:S04]  /*02d0*/  @UP0 UIADD3 UR8, UP1, UR6, UR8, URZ ;  /* 0x0000000806080290 */ /* 0x000fc8000ff3e03f */
[----:B------:R-:W-:-:S04]  /*02e0*/  @UP0 UIADD3.X UR26, URZ, UR11, URZ, UP1, !UPT ;  /* 0x0000000b3f1a0290 */ /* 0x000fc80008ffe43f */
[----:B------:R-:W-:Y:S02]  /*02f0*/  @UP0 UIMAD.WIDE.U32 UR18, UR26, UR20, URZ ;  /* 0x000000141a1202a5 */ /* 0x000fe4000f8e003f */
[----:B------:R-:W-:Y:S02]  /*0300*/  @UP0 UIMAD.WIDE.U32 UR12, UR8, UR20, URZ ;  /* 0x00000014080c02a5 */ /* 0x000fe4000f8e003f */
[----:B------:R-:W-:Y:S02]  /*0310*/  @UP0 UIMAD.WIDE.U32 UR18, UP1, UR8, UR21, UR18 ;  /* 0x00000015081202a5 */ /* 0x000fe4000f820012 */
[----:B------:R-:W-:Y:S02]  /*0320*/  UIADD3 UR7, UP2, UR24, UR16, URZ ;  /* 0x0000001018077290 */ /* 0x000fe4000ff5e03f */
[----:B------:R-:W-:Y:S02]  /*0330*/  @UP0 UIADD3.X UR25, URZ, URZ, URZ, UP1, !UPT ;  /* 0x0000003f3f190290 */ /* 0x000fe40008ffe43f */
[----:B------:R-:W-:-:S02]  /*0340*/  @UP0 UIADD3 URZ, UP1, UR13, UR18, URZ ;  /* 0x000000120d3f0290 */ /* 0x000fc4000ff3e03f */
[----:B------:R-:W-:-:S03]  /*0350*/  ULEA.HI.X.SX32 UR8, UR24, UR17, 0x1, UP2 ;  /* 0x0000001118087291 */ /* 0x000fc600090f0e3f */
[----:B------:R-:W-:Y:S02]  /*0360*/  @UP0 UMOV UR24, UR19 ;  /* 0x0000001300180c82 */ /* 0x000fe40008000000 */
[----:B------:R-:W-:Y:S02]  /*0370*/  @UP0 UIMAD.WIDE.U32.X UR12, UR26, UR21, UR24, UP1 ;  /* 0x000000151a0c02a5 */ /* 0x000fe400088e0418 */
[----:B------:R-:W-:-:S04]  /*0380*/  UIADD3 UR19, UP1, UR7, -0x1, URZ ;  /* 0xffffffff07137890 */ /* 0x000fc8000ff3e03f */
[----:B------:R-:W-:Y:S01]  /*0390*/  UIADD3.X UR5, UR8, -0x1, URZ, UP1, !UPT ;  /* 0xffffffff08057890 */ /* 0x000fe20008ffe43f */
[----:B------:R-:W-:Y:S01]  /*03a0*/  @UP0 UMOV UR6, UR12 ;  /* 0x0000000c00060c82 */ /* 0x000fe20008000000 */
[----:B------:R-:W-:Y:S01]  /*03b0*/  @UP0 UMOV UR11, UR13 ;  /* 0x0000000d000b0c82 */ /* 0x000fe20008000000 */
[----:B-1----:R-:W-:Y:S09]  /*03c0*/  @!P0 BRA `(.L_x_0) ;  /* 0x00000000002c8947 */ /* 0x002ff20003800000 */
[----:B------:R-:W-:Y:S02]  /*03d0*/  ULDC UR7, c[0x0][0x8f4] ;  /* 0x00023d0000077ab9 */ /* 0x000fe40000000800 */
[----:B------:R-:W-:-:S04]  /*03e0*/  UIADD3 UR7, UP1, UR19, UR7, URZ ;  /* 0x0000000713077290 */ /* 0x000fc8000ff3e03f */
[----:B------:R-:W-:-:S04]  /*03f0*/  UIADD3.X UR8, URZ, UR5, URZ, UP1, !UPT ;  /* 0x000000053f087290 */ /* 0x000fc80008ffe43f */
[----:B------:R-:W-:-:S04]  /*0400*/  UIMAD.WIDE.U32 UR4, UR8, UR22, URZ ;  /* 0x00000016080472a5 */ /* 0x000fc8000f8e003f */
[----:B------:R-:W-:Y:S02]  /*0410*/  UIMAD.WIDE.U32 UR12, UP1, UR7, UR23, UR4 ;  /* 0x00000017070c72a5 */ /* 0x000fe4000f820004 */
[----:B------:R-:W-:Y:S02]  /*0420*/  UIMAD.WIDE.U32 UR4, UR7, UR22, URZ ;  /* 0x00000016070472a5 */ /* 0x000fe4000f8e003f */
[----:B------:R-:W-:Y:S02]  /*0430*/  UIADD3.X UR19, URZ, URZ, URZ, UP1, !UPT ;  /* 0x0000003f3f137290 */ /* 0x000fe40008ffe43f */
[----:B------:R-:W-:Y:S01]  /*0440*/  UIADD3 URZ, UP1, UR5, UR12, URZ ;  /* 0x0000000c053f7290 */ /* 0x000fe2000ff3e03f */
[----:B------:R-:W-:-:S03]  /*0450*/  UMOV UR18, UR13 ;  /* 0x0000000d00127c82 */ /* 0x000fc60008000000 */
[----:B------:R-:W-:-:S07]  /*0460*/  UIMAD.WIDE.U32.X UR4, UR8, UR23, UR18, UP1 ;  /* 0x00000017080472a5 */ /* 0x000fce00088e0412 */
[----:B------:R-:W-:-:S05]  /*0470*/  UMOV UR19, UR4 ;  /* 0x0000000400137c82 */ /* 0x000fca0008000000 */
.L_x_0:
[----:B------:R-:W-:Y:S01]  /*0480*/  ULDC UR8, c[0x0][0x934] ;  /* 0x00024d0000087ab9 */ /* 0x000fe20000000800 */
[----:B------:R-:W-:Y:S01]  /*0490*/  ULDC UR7, c[0x0][0x904] ;  /* 0x0002410000077ab9 */ /* 0x000fe20000000800 */
[----:B------:R-:W-:Y:S01]  /*04a0*/  ULDC UR4, c[0x0][0x938] ;  /* 0x00024e0000047ab9 */ /* 0x000fe20000000800 */
[----:B------:R-:W-:Y:S01]  /*04b0*/  USHF.L.U32 UR8, UR8, UR7, URZ ;  /* 0x0000000708087299 */ /* 0x000fe2000800063f */
[----:B------:R-:W-:Y:S01]  /*04c0*/  SHF.R.U32.HI R13, RZ, 0x5, R33 ;  /* 0x00000005ff0d7819 */ /* 0x000fe20000011621 */
[----:B------:R-:W-:Y:S01]  /*04d0*/  USHF.L.U32 UR7, UR4, UR7, URZ ;  /* 0x0000000704077299 */ /* 0x000fe2000800063f */
[----:B------:R-:W-:Y:S01]  /*04e0*/  ULDC UR18, c[0x0][0x8d8] ;  /* 0x0002360000127ab9 */ /* 0x000fe20000000800 */
[----:B------:R-:W-:Y:S02]  /*04f0*/  ULDC UR28, c[0x0][0x8f0] ;  /* 0x00023c00001c7ab9 */ /* 0x000fe40000000800 */
[----:B------:R-:W-:Y:S01]  /*0500*/  IMAD.U32 R10, RZ, RZ, UR8 ;  /* 0x00000008ff0a7e24 */ /* 0x000fe2000f8e00ff */
[----:B------:R-:W-:Y:S01]  /*0510*/  USHF.R.U64 UR11, UR6, UR18, UR11 ;  /* 0x00000012060b7299 */ /* 0x000fe2000800120b */
[----:B------:R-:W-:Y:S01]  /*0520*/  IMAD.U32 R11, RZ, RZ, UR7 ;  /* 0x00000007ff0b7e24 */ /* 0x000fe2000f8e00ff */
[----:B------:R-:W-:-:S02]  /*0530*/  USHF.R.U64 UR6, UR19, UR28, UR5 ;  /* 0x0000001c13067299 */ /* 0x000fc40008001205 */
[----:B------:R-:W-:Y:S01]  /*0540*/  IABS R0, R10 ;  /* 0x0000000a00007213 */ /* 0x000fe20000000000 */
[----:B------:R-:W-:Y:S01]  /*0550*/  UIADD3 UR11, UR11, -0x1, UR8 ;  /* 0xffffffff0b0b7890 */ /* 0x000fe2000fffe008 */
[----:B------:R-:W-:Y:S01]  /*0560*/  IABS R2, R11 ;  /* 0x0000000b00027213 */ /* 0x000fe20000000000 */
[----:B------:R-:W-:Y:S01]  /*0570*/  UIADD3 UR6, UR6, -0x1, UR7 ;  /* 0xffffffff06067890 */ /* 0x000fe2000fffe007 */
[----:B------:R-:W-:Y:S01]  /*0580*/  R2UR UR27, R0 ;  /* 0x00000000001b72ca */ /* 0x000fe200000e0000 */
[----:B------:R-:W-:Y:S01]  /*0590*/  UMOV UR4, URZ ;  /* 0x0000003f00047c82 */ /* 0x000fe20008000000 */
[----:B------:R-:W-:Y:S01]  /*05a0*/  UISETP.GE.AND UP5, UPT, UR11, URZ, UPT ;  /* 0x0000003f0b00728c */ /* 0x000fe2000bfa6270 */
[----:B------:R-:W-:Y:S01]  /*05b0*/  IMAD.MOV.U32 R0, RZ, RZ, R2 ;  /* 0x000000ffff007224 */ /* 0x000fe200078e0002 */
[----:B------:R-:W-:Y:S01]  /*05c0*/  UISETP.NE.AND UP4, UPT, UR8, URZ, UPT ;  /* 0x0000003f0800728c */ /* 0x000fe2000bf85270 */
[----:B------:R-:W-:-:S03]  /*05d0*/  UMOV UR54, 0x1 ;  /* 0x0000000100367882 */ /* 0x000fc60000000000 */
[----:B------:R-:W-:-:S05]  /*05e0*/  R2UR UR26, R0 ;  /* 0x00000000001a72ca */ /* 0x000fca00000e0000 */
[----:B------:R-:W1:Y:S08]  /*05f0*/  I2F.RP R0, UR27 ;  /* 0x0000001b00007d06 */ /* 0x000e700008209400 */
[----:B------:R-:W2:Y:S08]  /*0600*/  I2F.RP R4, UR26 ;  /* 0x0000001a00047d06 */ /* 0x000eb00008209400 */
[----:B-1----:R-:W1:Y:S08]  /*0610*/  MUFU.RCP R0, R0 ;  /* 0x0000000000007308 */ /* 0x002e700000001000 */
[----:B--2---:R-:W2:Y:S01]  /*0620*/  MUFU.RCP R4, R4 ;  /* 0x0000000400047308 */ /* 0x004ea20000001000 */
[----:B-1----:R-:W-:-:S02]  /*0630*/  VIADD R2, R0, 0xffffffe ;  /* 0x0ffffffe00027836 */ /* 0x002fc40000000000 */
[----:B------:R-:W-:-:S05]  /*0640*/  IMAD.U32 R0, RZ, RZ, UR11 ;  /* 0x0000000bff007e24 */ /* 0x000fca000f8e00ff */
[----:B------:R-:W1:Y:S01]  /*0650*/  F2I.FTZ.U32.TRUNC.NTZ R2, R2 ;  /* 0x0000000200027305 */ /* 0x000e62000021f000 */
[----:B------:R-:W-:Y:S01]  /*0660*/  IABS R0, R0 ;  /* 0x0000000000007213 */ /* 0x000fe20000000000 */
[----:B--2---:R-:W-:Y:S01]  /*0670*/  VIADD R5, R4, 0xffffffe ;  /* 0x0ffffffe04057836 */ /* 0x004fe20000000000 */
[----:B------:R-:W-:Y:S02]  /*0680*/  IABS R4, R10 ;  /* 0x0000000a00047213 */ /* 0x000fe40000000000 */
[----:B------:R-:W-:-:S03]  /*0690*/  R2UR UR31, R0 ;  /* 0x00000000001f72ca */ /* 0x000fc600000e0000 */
[----:B------:R-:W2:Y:S01]  /*06a0*/  F2I.FTZ.U32.TRUNC.NTZ R5, R5 ;  /* 0x0000000500057305 */ /* 0x000ea2000021f000 */
[----:B------:R-:W-:Y:S01]  /*06b0*/  IMAD.MOV R4, RZ, RZ, -R4 ;  /* 0x000000ffff047224 */ /* 0x000fe200078e0a04 */
[----:B-1----:R-:W-:Y:S01]  /*06c0*/  R2UR UR5, R2 ;  /* 0x00000000020572ca */ /* 0x002fe200000e0000 */
[----:B------:R-:W-:Y:S01]  /*06d0*/  IMAD.U32 R2, RZ, RZ, UR6 ;  /* 0x00000006ff027e24 */ /* 0x000fe2000f8e00ff */
[----:B--2---:R-:W-:-:S04]  /*06e0*/  R2UR UR13, R5 ;  /* 0x00000000050d72ca */ /* 0x004fc800000e0000 */
[----:B------:R-:W-:Y:S01]  /*06f0*/  IABS R5, R2 ;  /* 0x0000000200057213 */ /* 0x000fe20000000000 */
[----:B------:R-:W-:Y:S01]  /*0700*/  IMAD.MOV.U32 R2, RZ, RZ, R4 ;  /* 0x000000ffff027224 */ /* 0x000fe200078e0004 */
[----:B------:R-:W-:-:S05]  /*0710*/  IABS R4, R11 ;  /* 0x0000000b00047213 */ /* 0x000fca0000000000 */
[----:B------:R-:W-:Y:S01]  /*0720*/  UIADD3 UR12, URZ, -UR5, URZ ;  /* 0x800000053f0c7290 */ /* 0x000fe2000fffe03f */
[----:B------:R-:W-:Y:S02]  /*0730*/  MOV R0, R5 ;  /* 0x0000000500007202 */ /* 0x000fe40000000f00 */
[----:B------:R-:W-:Y:S01]  /*0740*/  R2UR UR29, R2 ;  /* 0x00000000021d72ca */ /* 0x000fe200000e0000 */
[----:B------:R-:W-:Y:S01]  /*0750*/  UIMAD UR12, UR12, UR27, URZ ;  /* 0x0000001b0c0c72a4 */ /* 0x000fe2000f8e023f */
[----:B------:R-:W-:Y:S01]  /*0760*/  IMAD.MOV R4, RZ, RZ, -R4 ;  /* 0x000000ffff047224 */ /* 0x000fe200078e0a04 */
[----:B------:R-:W-:Y:S01]  /*0770*/  R2UR UR32, R0 ;  /* 0x00000000002072ca */ /* 0x000fe200000e0000 */
[----:B------:R-:W1:Y:S01]  /*0780*/  SHFL.IDX PT, R2, R13, RZ, 0x1f ;  /* 0x00001fff0d027589 */ /* 0x000e6200000e0000 */
[----:B------:R-:W-:Y:S01]  /*0790*/  UIADD3 UR24, URZ, -UR13, URZ ;  /* 0x8000000d3f187290 */ /* 0x000fe2000fffe03f */
[----:B------:R-:W-:Y:S01]  /*07a0*/  IMAD.MOV.U32 R0, RZ, RZ, R4 ;  /* 0x000000ffff007224 */ /* 0x000fe200078e0004 */
[----:B------:R-:W-:-:S02]  /*07b0*/  UIMAD.WIDE.U32 UR4, UR5, UR12, UR4 ;  /* 0x0000000c050472a5 */ /* 0x000fc4000f8e0004 */
[----:B------:R-:W-:Y:S01]  /*07c0*/  UIMAD UR24, UR24, UR26, URZ ;  /* 0x0000001a181872a4 */ /* 0x000fe2000f8e023f */
[----:B------:R-:W-:Y:S01]  /*07d0*/  UMOV UR12, URZ ;  /* 0x0000003f000c7c82 */ /* 0x000fe20008000000 */
[----:B------:R-:W-:Y:S02]  /*07e0*/  R2UR UR30, R0 ;  /* 0x00000000001e72ca */ /* 0x000fe400000e0000 */
[----:B------:R-:W-:Y:S01]  /*07f0*/  UIMAD.WIDE.U32 UR24, UR13, UR24, UR12 ;  /* 0x000000180d1872a5 */ /* 0x000fe2000f8e000c */
[----:B------:R-:W-:Y:S02]  /*0800*/  SHF.R.U32.HI R0, RZ, 0x7, R33 ;  /* 0x00000007ff007819 */ /* 0x000fe40000011621 */
[----:B------:R-:W-:Y:S02]  /*0810*/  UMOV UR13, UR5 ;  /* 0x00000005000d7c82 */ /* 0x000fe40008000000 */
[----:B------:R-:W-:Y:S02]  /*0820*/  UIMAD.WIDE.U32 UR4, UR13, UR31, URZ ;  /* 0x0000001f0d0472a5 */ /* 0x000fe4000f8e003f */
[----:B------:R-:W-:Y:S01]  /*0830*/  UMOV UR19, UR25 ;  /* 0x0000001900137c82 */ /* 0x000fe20008000000 */
[----:B------:R-:W2:Y:S01]  /*0840*/  SHFL.IDX PT, R0, R0, RZ, 0x1f ;  /* 0x00001fff00007589 */ /* 0x000ea200000e0000 */
[----:B------:R-:W-:-:S02]  /*0850*/  UIMAD UR5, UR5, UR29, UR31 ;  /* 0x0000001d050572a4 */ /* 0x000fc4000f8e021f */
[----:B------:R-:W-:Y:S02]  /*0860*/  UIMAD.WIDE.U32 UR24, UR19, UR32, URZ ;  /* 0x00000020131872a5 */ /* 0x000fe4000f8e003f */
[----:B------:R-:W-:Y:S02]  /*0870*/  UISETP.GT.U32.AND UP1, UPT, UR27, UR5, UPT ;  /* 0x000000051b00728c */ /* 0x000fe4000bf24070 */
[----:B------:R-:W-:Y:S01]  /*0880*/  UIMAD UR25, UR25, UR30, UR32 ;  /* 0x0000001e191972a4 */ /* 0x000fe2000f8e0220 */
[----:B-1----:R-:W-:Y:S01]  /*0890*/  R2UR UR33, R2 ;  /* 0x00000000022172ca */ /* 0x002fe200000e0000 */
[----:B------:R-:W-:Y:S02]  /*08a0*/  ULOP3.LUT UR31, URZ, UR8, URZ, 0x33, !UPT ;  /* 0x000000083f1f7292 */ /* 0x000fe4000f8e333f */
[----:B------:R-:W-:Y:S02]  /*08b0*/  UISETP.GT.U32.AND UP2, UPT, UR26, UR25, UPT ;  /* 0x000000191a00728c */ /* 0x000fe4000bf44070 */
[----:B------:R-:W-:-:S03]  /*08c0*/  ULOP3.LUT UR32, URZ, UR7, URZ, 0x33, !UPT ;  /* 0x000000073f207292 */ /* 0x000fc6000f8e333f */
[----:B------:R-:W-:-:S04]  /*08d0*/  @!UP1 UIADD3 UR5, UR5, -UR27, URZ ;  /* 0x8000001b05059290 */ /* 0x000fc8000fffe03f */
[----:B------:R-:W-:Y:S01]  /*08e0*/  UISETP.GT.U32.AND UP6, UPT, UR27, UR5, UPT ;  /* 0x000000051b00728c */ /* 0x000fe2000bfc4070 */
[----:B------:R-:W-:Y:S01]  /*08f0*/  ISETP.NE.AND P1, PT, RZ, UR33, PT ;  /* 0x00000021ff007c0c */ /* 0x000fe2000bf25270 */
[----:B------:R-:W-:Y:S02]  /*0900*/  @!UP2 UIADD3 UR25, UR25, -UR26, URZ ;  /* 0x8000001a1919a290 */ /* 0x000fe4000fffe03f */
[----:B------:R-:W-:Y:S01]  /*0910*/  USHF.R.S32.HI UR4, URZ, 0x1f, UR33 ;  /* 0x0000001f3f047899 */ /* 0x000fe20008011421 */
[----:B--2---:R-:W-:Y:S01]  /*0920*/  R2UR UR12, R0 ;  /* 0x00000000000c72ca */ /* 0x004fe200000e0000 */
[----:B------:R-:W-:Y:S02]  /*0930*/  UISETP.GT.U32.AND UP1, UPT, UR26, UR25, UPT ;  /* 0x000000191a00728c */ /* 0x000fe4000bf24070 */
[----:B------:R-:W-:Y:S02]  /*0940*/  UISETP.NE.AND UP2, UPT, UR7, URZ, UPT ;  /* 0x0000003f0700728c */ /* 0x000fe4000bf45270 */
[----:B------:R-:W-:-:S02]  /*0950*/  ULEA.HI UR4, UR4, UR33, URZ, 0x2 ;  /* 0x0000002104047291 */ /* 0x000fc4000f8f103f */
[----:B------:R-:W-:Y:S02]  /*0960*/  @!UP6 UIADD3 UR5, UR5, -UR27, URZ ;  /* 0x8000001b0505e290 */ /* 0x000fe4000fffe03f */
[----:B------:R-:W-:Y:S02]  /*0970*/  UISETP.GE.AND UP6, UPT, UR6, URZ, UPT ;  /* 0x0000003f0600728c */ /* 0x000fe4000bfc6270 */
[----:B------:R-:W-:Y:S02]  /*0980*/  @!UP5 UIADD3 UR5, -UR5, URZ, URZ ;  /* 0x0000003f0505d290 */ /* 0x000fe4000fffe13f */
[----:B------:R-:W-:Y:S02]  /*0990*/  @!UP1 UIADD3 UR25, UR25, -UR26, URZ ;  /* 0x8000001a19199290 */ /* 0x000fe4000fffe03f */
[----:B------:R-:W-:Y:S02]  /*09a0*/  USEL UR5, UR31, UR5, !UP4 ;  /* 0x000000051f057287 */ /* 0x000fe4000e000000 */
[----:B------:R-:W-:-:S02]  /*09b0*/  ULOP3.LUT UR4, UR4, 0xfffffffc, URZ, 0xc0, !UPT ;  /* 0xfffffffc04047892 */ /* 0x000fc4000f8ec03f */
[----:B------:R-:W-:Y:S02]  /*09c0*/  UIADD3 UR5, UR11, -UR5, URZ ;  /* 0x800000050b057290 */ /* 0x000fe4000fffe03f */
[----:B------:R-:W-:Y:S02]  /*09d0*/  @!UP6 UIADD3 UR25, -UR25, URZ, URZ ;  /* 0x0000003f1919e290 */ /* 0x000fe4000fffe13f */
[----:B------:R-:W-:Y:S02]  /*09e0*/  UIADD3 UR55, UR33, -UR4, URZ ;  /* 0x8000000421377290 */ /* 0x000fe4000fffe03f */
[----:B------:R-:W-:Y:S02]  /*09f0*/  USEL UR25, UR32, UR25, !UP2 ;  /* 0x0000001920197287 */ /* 0x000fe4000d000000 */
[----:B------:R-:W-:Y:S02]  /*0a00*/  UISETP.NE.AND UP1, UPT, UR12, URZ, UPT ;  /* 0x0000003f0c00728c */ /* 0x000fe4000bf25270 */
[----:B------:R-:W-:-:S02]  /*0a10*/  UIADD3 UR25, UR6, -UR25, URZ ;  /* 0x8000001906197290 */ /* 0x000fc4000fffe03f */
[----:B------:R-:W-:Y:S02]  /*0a20*/  UISETP.EQ.AND UP5, UPT, UR55, 0x3, !UP1 ;  /* 0x000000033700788c */ /* 0x000fe4000cfa2270 */
[----:B------:R-:W-:Y:S02]  /*0a30*/  UIMAD UR24, UR5, UR25, URZ ;  /* 0x00000019051872a4 */ /* 0x000fe4000f8e023f */
[----:B------:R-:W-:Y:S02]  /*0a40*/  USEL UR4, UR25, UR5, !UP3 ;  /* 0x0000000519047287 */ /* 0x000fe4000d800000 */
[----:B------:R-:W-:Y:S02]  /*0a50*/  USHF.R.S32.HI UR25, URZ, 0x1f, UR24 ;  /* 0x0000001f3f197899 */ /* 0x000fe40008011418 */
[----:B------:R-:W-:Y:S01]  /*0a60*/  USHF.R.S32.HI UR5, URZ, 0x1f, UR4 ;  /* 0x0000001f3f057899 */ /* 0x000fe20008011404 */
[----:B------:R-:W-:Y:S01]  /*0a70*/  IMAD.U32 R6, RZ, RZ, UR24 ;  /* 0x00000018ff067e24 */ /* 0x000fe2000f8e00ff */
[----:B------:R-:W-:Y:S01]  /*0a80*/  USEL UR54, UR54, 0x2, UP5 ;  /* 0x0000000236367887 */ /* 0x000fe2000a800000 */
[----:B------:R-:W-:-:S02]  /*0a90*/  IMAD.U32 R4, RZ, RZ, UR4 ;  /* 0x00000004ff047e24 */ /* 0x000fc4000f8e00ff */
[----:B------:R-:W-:Y:S02]  /*0aa0*/  IMAD.U32 R7, RZ, RZ, UR25 ;  /* 0x00000019ff077e24 */ /* 0x000fe4000f8e00ff */
[----:B------:R-:W-:Y:S01]  /*0ab0*/  IMAD.U32 R5, RZ, RZ, UR5 ;  /* 0x00000005ff057e24 */ /* 0x000fe2000f8e00ff */
[----:B------:R-:W-:Y:S06]  /*0ac0*/  @P1 BRA `(.L_x_1) ;  /* 0x0000000000841947 */ /* 0x000fec0003800000 */
[----:B------:R-:W-:Y:S01]  /*0ad0*/  ELECT P1, URZ, PT ;  /* 0x00000000003f782f */ /* 0x000fe20003820000 */
[----:B------:R-:W-:-:S12]  /*0ae0*/  BSSY B0, `(.L_x_1) ;  /* 0x000001f000007945 */ /* 0x000fd80003800000 */
[----:B------:R-:W-:Y:S05]  /*0af0*/  @!P1 BRA `(.L_x_2) ;  /* 0x0000000000749947 */ /* 0x000fea0003800000 */
[----:B------:R-:W1:Y:S01]  /*0b00*/  S2UR UR6, SR_CgaCtaId ;  /* 0x00000000000679c3 */ /* 0x000e620000008800 */
[----:B------:R-:W-:Y:S01]  /*0b10*/  UMOV UR4, 0x400 ;  /* 0x0000040000047882 */ /* 0x000fe20000000000 */
[----:B------:R-:W-:Y:S01]  /*0b20*/  UMOV UR5, 0x1 ;  /* 0x0000000100057882 */ /* 0x000fe20000000000 */
[----:B------:R-:W-:Y:S02]  /*0b30*/  UMOV UR24, 0x140 ;  /* 0x0000014000187882 */ /* 0x000fe40000000000 */
[----:B------:R-:W-:-:S04]  /*0b40*/  UIADD3 UR24, -UR24, 0x100000, URZ ;  /* 0x0010000018187890 */ /* 0x000fc8000fffe13f */
[----:B------:R-:W-:Y:S02]  /*0b50*/  USHF.L.U32 UR25, UR24, 0xb, URZ ;  /* 0x0000000b18197899 */ /* 0x000fe4000800063f */
[----:B------:R-:W-:Y:S02]  /*0b60*/  USHF.L.U32 UR24, UR24, 0x1, URZ ;  /* 0x0000000118187899 */ /* 0x000fe4000800063f */
[----:B-1----:R-:W-:Y:S02]  /*0b70*/  ULEA UR6, UR6, UR4, 0x18 ;  /* 0x0000000406067291 */ /* 0x002fe4000f8ec03f */
[----:B------:R-:W-:-:S04]  /*0b80*/  UIADD3 UR4, -UR5, 0x100000, URZ ;  /* 0x0010000005047890 */ /* 0x000fc8000fffe13f */
[----:B------:R-:W-:Y:S02]  /*0b90*/  USHF.L.U32 UR5, UR4, 0xb, URZ ;  /* 0x0000000b04057899 */ /* 0x000fe4000800063f */
[----:B------:R-:W-:Y:S01]  /*0ba0*/  USHF.L.U32 UR4, UR4, 0x1, URZ ;  /* 0x0000000104047899 */ /* 0x000fe2000800063f */
[----:B------:R-:W1:Y:S11]  /*0bb0*/  FENCE.VIEW.ASYNC.S ;  /* 0x00000000000073c6 */ /* 0x000e760000000000 */
[----:B-1----:R1:W2:Y:S01]  /*0bc0*/  SYNCS.EXCH.64 URZ, [UR6+0x38400], UR4 ;  /* 0x03840004063f75b2 */ /* 0x0022a20008000100 */
[----:B------:R1:W3:Y:S01]  /*0bd0*/  SYNCS.EXCH.64 URZ, [UR6+0x38440], UR24 ;  /* 0x03844018063f75b2 */ /* 0x0002e20008000100 */
[----:B------:R1:W4:Y:S01]  /*0be0*/  SYNCS.EXCH.64 URZ, [UR6+0x38408], UR4 ;  /* 0x03840804063f75b2 */ /* 0x0003220008000100 */
[----:B------:R1:W1:Y:S01]  /*0bf0*/  SYNCS.EXCH.64 URZ, [UR6+0x38448], UR24 ;  /* 0x03844818063f75b2 */ /* 0x0002620008000100 */
        /* <DEDUP_REMOVED lines=12> */
[----:B------:R-:W-:Y:S01]  /*0cc0*/  NOP ;  /* 0x0000000000007918 */ /* 0x000fe20000000000 */
.L_x_2:
[----:B-1----:R-:W-:Y:S05]  /*0cd0*/  BSYNC B0 ;  /* 0x0000000000007941 */ /* 0x002fea0003800000 */
.L_x_1:
[----:B------:R-:W1:Y:S01]  /*0ce0*/  SHFL.IDX PT, R0, R13, RZ, 0x1f ;  /* 0x00001fff0d007589 */ /* 0x000e6200000e0000 */
[----:B------:R-:W-:Y:S01]  /*0cf0*/  UIADD3 UR33, UR12, -0x1, URZ ;  /* 0xffffffff0c217890 */ /* 0x000fe2000fffe03f */
[----:B------:R-:W-:Y:S01]  /*0d00*/  NOP ;  /* 0x0000000000007918 */ /* 0x000fe20000000000 */
[----:B------:R-:W-:Y:S02]  /*0d10*/  UISETP.LT.U32.AND UP6, UPT, UR55, 0x2, !UP1 ;  /* 0x000000023700788c */ /* 0x000fe4000cfc1070 */
[----:B------:R-:W-:Y:S02]  /*0d20*/  UISETP.GE.U32.AND UP5, UPT, UR33, 0x2, UPT ;  /* 0x000000022100788c */ /* 0x000fe4000bfa6070 */
[----:B------:R-:W-:-:S04]  /*0d30*/  USEL UR53, URZ, 0x1, !UP6 ;  /* 0x000000013f357887 */ /* 0x000fc8000f000000 */
[----:B------:R-:W-:Y:S01]  /*0d40*/  USEL UR53, UR53, 0x2, UP5 ;  /* 0x0000000235357887 */ /* 0x000fe2000a800000 */
[----:B-1----:R-:W-:-:S13]  /*0d50*/  ISETP.NE.AND P1, PT, R0, RZ, PT ;  /* 0x000000ff0000720c */ /* 0x002fda0003f25270 */
[----:B------:R-:W-:Y:S05]  /*0d60*/  @P1 BRA `(.L_x_3) ;  /* 0x0000000000481947 */ /* 0x000fea0003800000 */
[----:B------:R-:W1:Y:S01]  /*0d70*/  S2UR UR5, SR_CgaCtaId ;  /* 0x00000000000579c3 */ /* 0x000e620000008800 */
[----:B------:R-:W-:Y:S01]  /*0d80*/  UMOV UR4, 0x400 ;  /* 0x0000040000047882 */ /* 0x000fe20000000000 */
[----:B------:R-:W-:Y:S01]  /*0d90*/  UMOV UR24, 0x1 ;  /* 0x0000000100187882 */ /* 0x000fe20000000000 */
[----:B------:R-:W-:Y:S01]  /*0da0*/  UMOV UR11, 0x100 ;  /* 0x00000100000b7882 */ /* 0x000fe20000000000 */
[----:B------:R-:W-:-:S04]  /*0db0*/  UIADD3 UR24, -UR24, 0x100000, URZ ;  /* 0x0010000018187890 */ /* 0x000fc8000fffe13f */
[----:B------:R-:W-:Y:S02]  /*0dc0*/  USHF.L.U32 UR25, UR24, 0xb, URZ ;  /* 0x0000000b18197899 */ /* 0x000fe4000800063f */
[----:B------:R-:W-:Y:S01]  /*0dd0*/  USHF.L.U32 UR24, UR24, 0x1, URZ ;  /* 0x0000000118187899 */ /* 0x000fe2000800063f */
[----:B------:R-:W-:Y:S01]  /*0de0*/  ELECT P1, URZ, PT ;  /* 0x00000000003f782f */ /* 0x000fe20003820000 */
[----:B-1----:R-:W-:Y:S02]  /*0df0*/  ULEA UR6, UR5, UR4, 0x18 ;  /* 0x0000000405067291 */ /* 0x002fe4000f8ec03f */
[----:B------:R-:W-:-:S04]  /*0e00*/  UIADD3 UR4, -UR11, 0x100000, URZ ;  /* 0x001000000b047890 */ /* 0x000fc8000fffe13f */
[----:B------:R-:W-:Y:S02]  /*0e10*/  USHF.L.U32 UR5, UR4, 0xb, URZ ;  /* 0x0000000b04057899 */ /* 0x000fe4000800063f */
[----:B------:R-:W-:Y:S01]  /*0e20*/  USHF.L.U32 UR4, UR4, 0x1, URZ ;  /* 0x0000000104047899 */ /* 0x000fe2000800063f */
[----:B------:R-:W1:Y:S03]  /*0e30*/  FENCE.VIEW.ASYNC.S ;  /* 0x00000000000073c6 */ /* 0x000e660000000000 */
[----:B-1----:R1:W1:Y:S08]  /*0e40*/  SYNCS.EXCH.64 URZ, [UR6+0x38480], UR24 ;  /* 0x03848018063f75b2 */ /* 0x0022700008000100 */
[----:B------:R1:W1:Y:S01]  /*0e50*/  SYNCS.EXCH.64 URZ, [UR6+0x38490], UR4 ;  /* 0x03849004063f75b2 */ /* 0x0002620008000100 */
[----:B------:R1:W1:Y:S01]  /*0e60*/  SYNCS.EXCH.64 URZ, [UR6+0x38488], UR24 ;  /* 0x03848818063f75b2 */ /* 0x0002620008000100 */
[----:B------:R1:W1:Y:S01]  /*0e70*/  SYNCS.EXCH.64 URZ, [UR6+0x38498], UR4 ;  /* 0x03849804063f75b2 */ /* 0x0002620008000100 */
[----:B------:R-:W-:Y:S01]  /*0e80*/  NOP ;  /* 0x0000000000007918 */ /* 0x000fe20000000000 */
.L_x_3:
[----:B------:R-:W2:Y:S01]  /*0e90*/  SHFL.IDX PT, R0, R13, RZ, 0x1f ;  /* 0x00001fff0d007589 */ /* 0x000ea200000e0000 */
[----:B------:R-:W-:Y:S01]  /*0ea0*/  UISETP.EQ.AND UP6, UPT, UR55, 0x2, !UP1 ;  /* 0x000000023700788c */ /* 0x000fe2000cfc2270 */
[----:B------:R-:W-:-:S03]  /*0eb0*/  NOP ;  /* 0x0000000000007918 */ /* 0x000fc60000000000 */
[----:B------:R-:W-:-:S04]  /*0ec0*/  USEL UR52, URZ, 0x1, !UP6 ;  /* 0x000000013f347887 */ /* 0x000fc8000f000000 */
[----:B------:R-:W-:Y:S01]  /*0ed0*/  USEL UR52, UR52, 0x2, UP5 ;  /* 0x0000000234347887 */ /* 0x000fe2000a800000 */
[----:B--2---:R-:W-:-:S13]  /*0ee0*/  ISETP.NE.AND P1, PT, R0, RZ, PT ;  /* 0x000000ff0000720c */ /* 0x004fda0003f25270 */
[----:B------:R-:W-:Y:S05]  /*0ef0*/  @P1 BRA `(.L_x_4) ;  /* 0x0000000000581947 */ /* 0x000fea0003800000 */
[----:B-1----:R-:W1:Y:S01]  /*0f00*/  S2UR UR5, SR_CgaCtaId ;  /* 0x00000000000579c3 */ /* 0x002e620000008800 */
[----:B------:R-:W-:Y:S01]  /*0f10*/  UMOV UR4, 0x400 ;  /* 0x0000040000047882 */ /* 0x000fe20000000000 */
[----:B------:R-:W-:Y:S01]  /*0f20*/  UMOV UR11, 0x20 ;  /* 0x00000020000b7882 */ /* 0x000fe20000000000 */
[----:B------:R-:W-:Y:S01]  /*0f30*/  UMOV UR24, 0x100 ;  /* 0x0000010000187882 */ /* 0x000fe20000000000 */
[----:B------:R-:W-:Y:S01]  /*0f40*/  ELECT P1, URZ, PT ;  /* 0x00000000003f782f */ /* 0x000fe20003820000 */
        /* <DEDUP_REMOVED lines=8> */
[----:B-1----:R2:W1:Y:S01]  /*0fd0*/  SYNCS.EXCH.64 URZ, [UR6+0x384a0], UR4 ;  /* 0x0384a004063f75b2 */ /* 0x0024620008000100 */
[----:B------:R2:W1:Y:S01]  /*0fe0*/  SYNCS.EXCH.64 URZ, [UR6+0x384c0], UR24 ;  /* 0x0384c018063f75b2 */ /* 0x0004620008000100 */
[----:B------:R2:W1:Y:S01]  /*0ff0*/  SYNCS.EXCH.64 URZ, [UR6+0x384a8], UR4 ;  /* 0x0384a804063f75b2 */ /* 0x0004620008000100 */
[----:B------:R2:W1:Y:S01]  /*1000*/  SYNCS.EXCH.64 URZ, [UR6+0x384c8], UR24 ;  /* 0x0384c818063f75b2 */ /* 0x0004620008000100 */
[----:B------:R2:W1:Y:S01]  /*1010*/  SYNCS.EXCH.64 URZ, [UR6+0x384b0], UR4 ;  /* 0x0384b004063f75b2 */ /* 0x0004620008000100 */
[----:B------:R2:W1:Y:S01]  /*1020*/  SYNCS.EXCH.64 URZ, [UR6+0x384d0], UR24 ;  /* 0x0384d018063f75b2 */ /* 0x0004620008000100 */
[----:B------:R2:W1:Y:S01]  /*1030*/  SYNCS.EXCH.64 URZ, [UR6+0x384b8], UR4 ;  /* 0x0384b804063f75b2 */ /* 0x0004620008000100 */
[----:B------:R2:W1:Y:S02]  /*1040*/  SYNCS.EXCH.64 URZ, [UR6+0x384d8], UR24 ;  /* 0x0384d818063f75b2 */ /* 0x0004640008000100 */
[----:B--2---:R-:W-:Y:S01]  /*1050*/  NOP ;  /* 0x0000000000007918 */ /* 0x004fe20000000000 */
.L_x_4:
[----:B------:R-:W2:Y:S01]  /*1060*/  SHFL.IDX PT, R0, R13, RZ, 0x1f ;  /* 0x00001fff0d007589 */ /* 0x000ea200000e0000 */
[----:B------:R-:W-:Y:S01]  /*1070*/  ELECT P1, URZ, PT ;  /* 0x00000000003f782f */ /* 0x000fe20003820000 */
[----:B------:R-:W3:Y:S01]  /*1080*/  LDC.64 R14, c[0x0][0x8f8] ;  /* 0x00023e00ff0e7b82 */ /* 0x000ee20000000a00 */
[----:B-1----:R-:W-:Y:S01]  /*1090*/  UMOV UR4, 0x20 ;  /* 0x0000002000047882 */ /* 0x002fe20000000000 */
[----:B------:R-:W-:Y:S01]  /*10a0*/  NOP ;  /* 0x0000000000007918 */ /* 0x000fe20000000000 */
[----:B------:R-:W-:Y:S01]  /*10b0*/  ULDC UR41, c[0x0][0xc] ;  /* 0x0000030000297ab9 */ /* 0x000fe20000000800 */
[----:B------:R-:W-:Y:S01]  /*10c0*/  IMAD.MOV.U32 R16, RZ, RZ, -0x1 ;  /* 0xffffffffff107424 */ /* 0x000fe200078e00ff */
[----:B------:R-:W-:Y:S01]  /*10d0*/  MOV R18, 0xffffffff ;  /* 0xffffffff00127802 */ /* 0x000fe20000000f00 */
[----:B------:R-:W-:Y:S01]  /*10e0*/  IMAD.MOV.U32 R17, RZ, RZ, -0x1 ;  /* 0xffffffffff117424 */ /* 0x000fe200078e00ff */
[----:B--2---:R-:W-:Y:S01]  /*10f0*/  ISETP.NE.OR P1, PT, R0, RZ, !P1 ;  /* 0x000000ff0000720c */ /* 0x004fe20004f25670 */
[----:B------:R-:W-:-:S12]  /*1100*/  IMAD.U32 R0, RZ, RZ, UR9 ;  /* 0x00000009ff007e24 */ /* 0x000fd8000f8e00ff */
[----:B------:R-:W-:Y:S01]  /*1110*/  VOTEU.ALL UP5, P1 ;  /* 0x00000000003f7886 */ /* 0x000fe200008a0000 */
[----:B------:R-:W-:-:S04]  /*1120*/  VOTEU.ALL UP6, P1 ;  /* 0x00000000003f7886 */ /* 0x000fc800008c0000 */
[----:B------:R-:W1:Y:S01]  /*1130*/  @!UP5 S2UR UR11, SR_CgaCtaId ;  /* 0x00000000000bd9c3 */ /* 0x000e620000008800 */
[----:B------:R-:W-:Y:S01]  /*1140*/  @!UP5 UMOV UR6, 0x400 ;  /* 0x000004000006d882 */ /* 0x000fe20000000000 */
[----:B------:R-:W-:-:S04]  /*1150*/  @!UP5 UIADD3 UR4, -UR4, 0x100000, URZ ;  /* 0x001000000404d890 */ /* 0x000fc8000fffe13f */
[----:B------:R-:W-:Y:S02]  /*1160*/  @!UP5 USHF.L.U32 UR5, UR4, 0xb, URZ ;  /* 0x0000000b0405d899 */ /* 0x000fe4000800063f */
[----:B------:R-:W-:Y:S02]  /*1170*/  @!UP5 USHF.L.U32 UR4, UR4, 0x1, URZ ;  /* 0x000000010404d899 */ /* 0x000fe4000800063f */
[----:B-1----:R-:W-:Y:S01]  /*1180*/  @!UP5 ULEA UR6, UR11, UR6, 0x18 ;  /* 0x000000060b06d291 */ /* 0x002fe2000f8ec03f */
[----:B------:R-:W-:Y:S01]  /*1190*/  VOTEU.ALL UP5, P1 ;  /* 0x00000000003f7886 */ /* 0x000fe200008a0000 */
[----:B---3--:R-:W-:Y:S01]  /*11a0*/  ISETP.LE.U32.AND P1, PT, R14, UR10, PT ;  /* 0x0000000a0e007c0c */ /* 0x008fe2000bf23070 */
[----:B------:R-:W-:-:S03]  /*11b0*/  UMOV UR11, URZ ;  /* 0x0000003f000b7c82 */ /* 0x000fc60008000000 */
[----:B------:R-:W-:Y:S01]  /*11c0*/  ISETP.GE.U32.AND.EX P1, PT, R0, R15, PT, P1 ;  /* 0x0000000f0000720c */ /* 0x000fe20003f26110 */
[----:B------:R-:W1:Y:S05]  /*11d0*/  FENCE.VIEW.ASYNC.S ;  /* 0x00000000000073c6 */ /* 0x000e6a0000000000 */
[----:B-1----:R-:W4:Y:S01]  /*11e0*/  @!UP5 SYNCS.EXCH.64 URZ, [UR6+0x384e0], UR4 ;  /* 0x0384e004063fd5b2 */ /* 0x002f220008000100 */
[----:B------:R1:W4:Y:S01]  /*11f0*/  @!UP6 SYNCS.EXCH.64 URZ, [UR6+0x384e8], UR4 ;  /* 0x0384e804063fe5b2 */ /* 0x0003220008000100 */
[----:B------:R-:W-:Y:S01]  /*1200*/  NOP ;  /* 0x0000000000007918 */ /* 0x000fe20000000000 */
[----:B-1----:R-:W-:Y:S01]  /*1210*/  ULDC.U8 UR4, c[0x0][0x900] ;  /* 0x0002400000047ab9 */ /* 0x002fe20000000000 */
[----:B------:R-:W-:Y:S01]  /*1220*/  UMOV UR6, URZ ;  /* 0x0000003f00067c82 */ /* 0x000fe20008000000 */
[----:B----4-:R-:W-:Y:S01]  /*1230*/  BAR.SYNC.DEFER_BLOCKING 0x0 ;  /* 0x0000000000007b1d */ /* 0x010fe20000010000 */
[----:B------:R-:W-:-:S04]  /*1240*/  ISETP.NE.AND P2, PT, RZ, UR4, PT ;  /* 0x00000004ff007c0c */ /* 0x000fc8000bf45270 */
[----:B------:R-:W-:Y:S01]  /*1250*/  P2R R20, PR, RZ, 0x4 ;  /* 0x00000004ff147803 */ /* 0x000fe20000000000 */
[----:B------:R-:W-:Y:S01]  /*1260*/  UMOV UR5, URZ ;  /* 0x0000003f00057c82 */ /* 0x000fe20008000000 */
[----:B------:R-:W-:-:S07]  /*1270*/  UMOV UR4, URZ ;  /* 0x0000003f00047c82 */ /* 0x000fce0008000000 */
[----:B------:R-:W-:Y:S05]  /*1280*/  @P2 BRA P1, `(.L_x_5) ;  /* 0x0000001400f42947 */ /* 0x000fea0000800000 */
[----:B------:R-:W-:Y:S01]  /*1290*/  IMAD.U32 R15, RZ, RZ, UR9 ;  /* 0x00000009ff0f7e24 */ /* 0x000fe2000f8e00ff */
[----:B------:R-:W-:Y:S01]  /*12a0*/  ISETP.LE.U32.AND P1, PT, R6, UR10, PT ;  /* 0x0000000a06007c0c */ /* 0x000fe2000bf23070 */
[----:B------:R-:W-:Y:S01]  /*12b0*/  UMOV UR5, URZ ;  /* 0x0000003f00057c82 */ /* 0x000fe20008000000 */
[----:B------:R-:W-:Y:S01]  /*12c0*/  UMOV UR4, URZ ;  /* 0x0000003f00047c82 */ /* 0x000fe20008000000 */
[----:B------:R-:W-:Y:S01]  /*12d0*/  UMOV UR11, URZ ;  /* 0x0000003f000b7c82 */ /* 0x000fe20008000000 */
[----:B------:R-:W-:Y:S01]  /*12e0*/  ISETP.GE.U32.AND.EX P1, PT, R15, R7, PT, P1 ;  /* 0x000000070f00720c */ /* 0x000fe20003f26110 */
[----:B------:R-:W-:-:S12]  /*12f0*/  UMOV UR6, URZ ;  /* 0x0000003f00067c82 */ /* 0x000fd80008000000 */
[----:B------:R-:W-:Y:S05]  /*1300*/  @!P1 BRA `(.L_x_6) ;  /* 0x0000001000c09947 */ /* 0x000fea0003800000 */
[----:B------:R-:W-:Y:S02]  /*1310*/  VIADD R2, R34, 0x20 ;  /* 0x0000002022027836 */ /* 0x000fe40000000000 */
[----:B------:R-:W-:Y:S02]  /*1320*/  IMAD.MOV.U32 R0, RZ, RZ, R34 ;  /* 0x000000ffff007224 */ /* 0x000fe400078e0022 */
[----:B-----5:R-:W-:Y:S01]  /*1330*/  IMAD.MOV.U32 R12, RZ, RZ, R8 ;  /* 0x000000ffff0c7224 */ /* 0x020fe200078e0008 */
[----:B------:R-:W-:Y:S01]  /*1340*/  ISETP.GE.AND P1, PT, R2, R3, PT ;  /* 0x000000030200720c */ /* 0x000fe20003f26270 */
[----:B------:R-:W-:-:S12]  /*1350*/  IMAD.MOV.U32 R17, RZ, RZ, R9 ;  /* 0x000000ffff117224 */ /* 0x000fd800078e0009 */
[----:B------:R-:W1:Y:S01]  /*1360*/  @!P1 LDC.64 R14, c[0x0][0x918] ;  /* 0x00024600ff0e9b82 */ /* 0x000e620000000a00 */
[----:B------:R-:W-:Y:S01]  /*1370*/  @!P1 VIADD R7, R0, 0x20 ;  /* 0x0000002000079836 */ /* 0x000fe20000000000 */
[----:B------:R-:W-:Y:S02]  /*1380*/  UIADD3 UR16, UP5, UR16, -0x1, URZ ;  /* 0xffffffff10107890 */ /* 0x000fe4000ffbe03f */
[----:B------:R-:W-:Y:S01]  /*1390*/  UIADD3 UR14, UP6, UR14, -0x1, URZ ;  /* 0xffffffff0e0e7890 */ /* 0x000fe2000ffde03f */
[----:B------:R-:W-:Y:S01]  /*13a0*/  BSSY B0, `(.L_x_7) ;  /* 0x000004f000007945 */ /* 0x000fe20003800000 */
[----:B------:R-:W-:Y:S01]  /*13b0*/  UIADD3.X UR17, UR17, -0x1, URZ, UP5, !UPT ;  /* 0xffffffff11117890 */ /* 0x000fe2000affe43f */
[----:B-1----:R-:W-:-:S05]  /*13c0*/  @!P1 IMAD.WIDE R14, R7, 0xc, R14 ;  /* 0x0000000c070e9825 */ /* 0x002fca00078e020e */
[----:B------:R1:W5:Y:S04]  /*13d0*/  @!P1 LDG.E R8, desc[UR58][R14.64] ;  /* 0x0000003a0e089981 */ /* 0x000368000c1e1900 */
[----:B------:R1:W5:Y:S01]  /*13e0*/  @!P1 LDG.E R9, desc[UR58][R14.64+0x4] ;  /* 0x0000043a0e099981 */ /* 0x000362000c1e1900 */
[----:B------:R-:W-:Y:S01]  /*13f0*/  ISETP.GE.AND P1, PT, R0, R3, PT ;  /* 0x000000030000720c */ /* 0x000fe20003f26270 */
[----:B------:R-:W-:Y:S01]  /*1400*/  UIADD3.X UR15, UR15, -0x1, URZ, UP6, !UPT ;  /* 0xffffffff0f0f7890 */ /* 0x000fe2000b7fe43f */
[----:B------:R-:W-:Y:S01]  /*1410*/  CS2R R6, SRZ ;  /* 0x0000000000067805 */ /* 0x000fe2000001ff00 */
[----:B------:R-:W-:Y:S01]  /*1420*/  UIADD3 UR4, UR8, -0x1, URZ ;  /* 0xffffffff08047890 */ /* 0x000fe2000fffe03f */
[----:B------:R-:W-:Y:S01]  /*1430*/  IMAD.MOV.U32 R27, RZ, RZ, 0x7fffffff ;  /* 0x7fffffffff1b7424 */ /* 0x000fe200078e00ff */
[----:B------:R-:W-:Y:S01]  /*1440*/  UIADD3 UR5, UR7, -0x1, URZ ;  /* 0xffffffff07057890 */ /* 0x000fe2000fffe03f */
[----:B------:R-:W-:-:S07]  /*1450*/  IMAD.MOV.U32 R29, RZ, RZ, RZ ;  /* 0x000000ffff1d7224 */ /* 0x000fce00078e00ff */
[----:B-1----:R-:W-:Y:S05]  /*1460*/  @P1 BRA `(.L_x_8) ;  /* 0x0000000400081947 */ /* 0x002fea0003800000 */
[----:B------:R-:W-:Y:S02]  /*1470*/  PLOP3.LUT P3, PT, PT, PT, UP0, 0x80, 0x0 ;  /* 0x000000000000781c */ /* 0x000fe40003f6f008 */
[C---:B------:R-:W-:Y:S02]  /*1480*/  IADD3 R21, P2, R17.reuse, UR16, RZ ;  /* 0x0000001011157c10 */ /* 0x040fe4000ff5e0ff */
[C---:B------:R-:W-:Y:S02]  /*1490*/  IADD3 R23, P1, R12.reuse, UR14, RZ ;  /* 0x0000000e0c177c10 */ /* 0x040fe4000ff3e0ff */
[----:B------:R-:W-:Y:S02]  /*14a0*/  LEA.HI.X.SX32 R22, R17, UR17, 0x1, P2 ;  /* 0x0000001111167c11 */ /* 0x000fe400090f0eff */
[----:B------:R-:W-:-:S05]  /*14b0*/  LEA.HI.X.SX32 R12, R12, UR15, 0x1, P1 ;  /* 0x0000000f0c0c7c11 */ /* 0x000fca00088f0eff */
[----:B------:R-:W-:Y:S05]  /*14c0*/  @!P3 BRA `(.L_x_9) ;  /* 0x000000000030b947 */ /* 0x000fea0003800000 */
[----:B------:R-:W-:Y:S02]  /*14d0*/  ULDC UR6, c[0x0][0x8dc] ;  /* 0x0002370000067ab9 */ /* 0x000fe40000000800 */
[----:B------:R-:W-:-:S05]  /*14e0*/  IADD3 R17, P1, R23, UR6, RZ ;  /* 0x0000000617117c10 */ /* 0x000fca000ff3e0ff */
[----:B------:R-:W-:-:S04]  /*14f0*/  IMAD.X R23, RZ, RZ, R12, P1 ;  /* 0x000000ffff177224 */ /* 0x000fc800008e060c */
[----:B------:R-:W-:-:S04]  /*1500*/  IMAD.WIDE.U32 R4, R23, UR20, RZ ;  /* 0x0000001417047c25 */ /* 0x000fc8000f8e00ff */
[----:B------:R-:W-:-:S04]  /*1510*/  IMAD.WIDE.U32 R14, P1, R17, UR21, R4 ;  /* 0x00000015110e7c25 */ /* 0x000fc8000f820004 */
[----:B------:R-:W-:Y:S01]  /*1520*/  IMAD.WIDE.U32 R4, R17, UR20, RZ ;  /* 0x0000001411047c25 */ /* 0x000fe2000f8e00ff */
[----:B------:R-:W-:-:S03]  /*1530*/  IADD3.X R19, RZ, RZ, RZ, P1, !PT ;  /* 0x000000ffff137210 */ /* 0x000fc60000ffe4ff */
[----:B------:R-:W-:Y:S01]  /*1540*/  IMAD.MOV.U32 R18, RZ, RZ, R15 ;  /* 0x000000ffff127224 */ /* 0x000fe200078e000f */
[----:B------:R-:W-:-:S05]  /*1550*/  IADD3 RZ, P1, R5, R14, RZ ;  /* 0x0000000e05ff7210 */ /* 0x000fca0007f3e0ff */
[----:B------:R-:W-:-:S04]  /*1560*/  IMAD.WIDE.U32.X R4, R23, UR21, R18, P1 ;  /* 0x0000001517047c25 */ /* 0x000fc800088e0412 */
[----:B------:R-:W-:Y:S02]  /*1570*/  IMAD.MOV.U32 R23, RZ, RZ, R4 ;  /* 0x000000ffff177224 */ /* 0x000fe400078e0004 */
[----:B------:R-:W-:-:S07]  /*1580*/  IMAD.MOV.U32 R12, RZ, RZ, R5 ;  /* 0x000000ffff0c7224 */ /* 0x000fce00078e0005 */
.L_x_9:
[----:B------:R-:W-:Y:S05]  /*1590*/  @!P0 BRA `(.L_x_10) ;  /* 0x0000000000308947 */ /* 0x000fea0003800000 */
[----:B------:R-:W-:Y:S02]  /*15a0*/  ULDC UR6, c[0x0][0x8f4] ;  /* 0x00023d0000067ab9 */ /* 0x000fe40000000800 */
[----:B------:R-:W-:-:S05]  /*15b0*/  IADD3 R17, P1, R21, UR6, RZ ;  /* 0x0000000615117c10 */ /* 0x000fca000ff3e0ff */
[----:B------:R-:W-:-:S04]  /*15c0*/  IMAD.X R21, RZ, RZ, R22, P1 ;  /* 0x000000ffff157224 */ /* 0x000fc800008e0616 */
[----:B------:R-:W-:-:S04]  /*15d0*/  IMAD.WIDE.U32 R4, R21, UR22, RZ ;  /* 0x0000001615047c25 */ /* 0x000fc8000f8e00ff */
[----:B------:R-:W-:-:S04]  /*15e0*/  IMAD.WIDE.U32 R14, P1, R17, UR23, R4 ;  /* 0x00000017110e7c25 */ /* 0x000fc8000f820004 */
[----:B------:R-:W-:-:S04]  /*15f0*/  IMAD.WIDE.U32 R4, R17, UR22, RZ ;  /* 0x0000001611047c25 */ /* 0x000fc8000f8e00ff */
[----:B------:R-:W-:Y:S01]  /*1600*/  IMAD.X R19, RZ, RZ, RZ, P1 ;  /* 0x000000ffff137224 */ /* 0x000fe200008e06ff */
[----:B------:R-:W-:Y:S01]  /*1610*/  IADD3 RZ, P1, R5, R14, RZ ;  /* 0x0000000e05ff7210 */ /* 0x000fe20007f3e0ff */
[----:B------:R-:W-:-:S04]  /*1620*/  IMAD.MOV.U32 R18, RZ, RZ, R15 ;  /* 0x000000ffff127224 */ /* 0x000fc800078e000f */
[----:B------:R-:W-:-:S04]  /*1630*/  IMAD.WIDE.U32.X R4, R21, UR23, R18, P1 ;  /* 0x0000001715047c25 */ /* 0x000fc800088e0412 */
[----:B------:R-:W-:Y:S02]  /*1640*/  IMAD.MOV.U32 R21, RZ, RZ, R4 ;  /* 0x000000ffff157224 */ /* 0x000fe400078e0004 */
[----:B------:R-:W-:-:S07]  /*1650*/  IMAD.MOV.U32 R22, RZ, RZ, R5 ;  /* 0x000000ffff167224 */ /* 0x000fce00078e0005 */
.L_x_10:
[----:B------:R-:W-:Y:S02]  /*1660*/  SHF.R.U64 R5, R23, UR18, R12 ;  /* 0x0000001217057c19 */ /* 0x000fe4000800120c */
[----:B------:R-:W-:-:S03]  /*1670*/  SHF.R.U64 R4, R21, UR28, R22 ;  /* 0x0000001c15047c19 */ /* 0x000fc60008001216 */
[----:B------:R-:W-:Y:S01]  /*1680*/  VIADD R17, R5, UR4 ;  /* 0x0000000405117c36 */ /* 0x000fe20008000000 */
[----:B------:R-:W-:-:S04]  /*1690*/  IADD3 R14, R4, UR5, RZ ;  /* 0x00000005040e7c10 */ /* 0x000fc8000fffe0ff */
[----:B------:R-:W-:Y:S02]  /*16a0*/  IABS R15, R17 ;  /* 0x00000011000f7213 */ /* 0x000fe40000000000 */
[----:B------:R-:W-:-:S03]  /*16b0*/  IABS R12, R14 ;  /* 0x0000000e000c7213 */ /* 0x000fc60000000000 */
[----:B------:R-:W-:-:S04]  /*16c0*/  IMAD.HI.U32 R4, R15, UR13, RZ ;  /* 0x0000000d0f047c27 */ /* 0x000fc8000f8e00ff */
[----:B------:R-:W-:-:S04]  /*16d0*/  IMAD.HI.U32 R5, R12, UR19, RZ ;  /* 0x000000130c057c27 */ /* 0x000fc8000f8e00ff */
[----:B------:R-:W-:Y:S02]  /*16e0*/  IMAD R4, R4, UR29, R15 ;  /* 0x0000001d04047c24 */ /* 0x000fe4000f8e020f */
[----:B------:R-:W-:Y:S02]  /*16f0*/  IMAD R5, R5, UR30, R12 ;  /* 0x0000001e05057c24 */ /* 0x000fe4000f8e020c */
[----:B------:R-:W-:Y:S01]  /*1700*/  IMAD.U32 R15, RZ, RZ, UR31 ;  /* 0x0000001fff0f7e24 */ /* 0x000fe2000f8e00ff */
[----:B------:R-:W-:Y:S01]  /*1710*/  ISETP.LT.U32.AND P1, PT, R4, UR27, PT ;  /* 0x0000001b04007c0c */ /* 0x000fe2000bf21070 */
[----:B------:R-:W-:Y:S01]  /*1720*/  IMAD.U32 R12, RZ, RZ, UR32 ;  /* 0x00000020ff0c7e24 */ /* 0x000fe2000f8e00ff */
[----:B------:R-:W-:-:S11]  /*1730*/  ISETP.LT.U32.AND P2, PT, R5, UR26, PT ;  /* 0x0000001a05007c0c */ /* 0x000fd6000bf41070 */
[----:B------:R-:W-:Y:S01]  /*1740*/  @!P1 VIADD R4, R4, -UR27 ;  /* 0x8000001b04049c36 */ /* 0x000fe20008000000 */
[----:B------:R-:W-:Y:S01]  /*1750*/  ISETP.GE.AND P1, PT, R14, RZ, PT ;  /* 0x000000ff0e00720c */ /* 0x000fe20003f26270 */
[----:B------:R-:W-:Y:S01]  /*1760*/  @!P2 VIADD R5, R5, -UR26 ;  /* 0x8000001a0505ac36 */ /* 0x000fe20008000000 */
[----:B------:R-:W-:Y:S02]  /*1770*/  ISETP.GE.AND P2, PT, R17, RZ, PT ;  /* 0x000000ff1100720c */ /* 0x000fe40003f46270 */
[----:B------:R-:W-:Y:S02]  /*1780*/  ISETP.LT.U32.AND P3, PT, R4, UR27, PT ;  /* 0x0000001b04007c0c */ /* 0x000fe4000bf61070 */
[----:B------:R-:W-:-:S11]  /*1790*/  ISETP.LT.U32.AND P4, PT, R5, UR26, PT ;  /* 0x0000001a05007c0c */ /* 0x000fd6000bf81070 */
[----:B------:R-:W-:Y:S01]  /*17a0*/  @!P3 VIADD R4, R4, -UR27 ;  /* 0x8000001b0404bc36 */ /* 0x000fe20008000000 */
[----:B------:R-:W-:Y:S01]  /*17b0*/  PLOP3.LUT P3, PT, PT, PT, UP4, 0x80, 0x0 ;  /* 0x000000000000781c */ /* 0x000fe20003f6f048 */
[----:B------:R-:W-:Y:S01]  /*17c0*/  @!P4 VIADD R5, R5, -UR26 ;  /* 0x8000001a0505cc36 */ /* 0x000fe20008000000 */
[----:B------:R-:W-:Y:S01]  /*17d0*/  PLOP3.LUT P4, PT, PT, PT, UP2, 0x80, 0x0 ;  /* 0x000000000000781c */ /* 0x000fe20003f8f028 */
[----:B------:R-:W-:Y:S02]  /*17e0*/  @!P2 IMAD.MOV R4, RZ, RZ, -R4 ;  /* 0x000000ffff04a224 */ /* 0x000fe400078e0a04 */
[----:B------:R-:W-:Y:S01]  /*17f0*/  @!P1 IMAD.MOV R5, RZ, RZ, -R5 ;  /* 0x000000ffff059224 */ /* 0x000fe200078e0a05 */
[----:B------:R-:W-:Y:S02]  /*1800*/  PLOP3.LUT P1, PT, PT, PT, UP3, 0x80, 0x0 ;  /* 0x000000000000781c */ /* 0x000fe40003f2f038 */
[----:B------:R-:W-:Y:S02]  /*1810*/  SEL R4, R15, R4, !P3 ;  /* 0x000000040f047207 */ /* 0x000fe40005800000 */
[----:B------:R-:W-:-:S03]  /*1820*/  SEL R5, R12, R5, !P4 ;  /* 0x000000050c057207 */ /* 0x000fc60006000000 */
[----:B------:R-:W-:Y:S01]  /*1830*/  IMAD.IADD R12, R17, 0x1, -R4 ;  /* 0x00000001110c7824 */ /* 0x000fe200078e0a04 */
[----:B------:R-:W-:-:S04]  /*1840*/  IADD3 R5, R14, -R5, RZ ;  /* 0x800000050e057210 */ /* 0x000fc80007ffe0ff */
[----:B------:R-:W-:Y:S01]  /*1850*/  SEL R4, R5, R12, !P1 ;  /* 0x0000000c05047207 */ /* 0x000fe20004800000 */
[----:B------:R-:W-:-:S03]  /*1860*/  IMAD R27, R12, R5, RZ ;  /* 0x000000050c1b7224 */ /* 0x000fc600078e02ff */
[----:B------:R-:W-:Y:S02]  /*1870*/  SHF.R.S32.HI R5, RZ, 0x1f, R4 ;  /* 0x0000001fff057819 */ /* 0x000fe40000011404 */
[----:B------:R-:W-:-:S07]  /*1880*/  SHF.R.S32.HI R29, RZ, 0x1f, R27 ;  /* 0x0000001fff1d7819 */ /* 0x000fce000001141b */
.L_x_8:
[----:B------:R-:W-:Y:S05]  /*1890*/  BSYNC B0 ;  /* 0x0000000000007941 */ /* 0x000fea0003800000 */
.L_x_7:
[----:B------:R-:W1:Y:S01]  /*18a0*/  SHFL.UP PT, R14, R27, 0x1, RZ ;  /* 0x042000001b0e7989 */ /* 0x000e6200000e00ff */
[C---:B------:R-:W-:Y:S02]  /*18b0*/  ISETP.NE.AND P2, PT, R34.reuse, RZ, PT ;  /* 0x000000ff2200720c */ /* 0x040fe40003f45270 */
[C---:B------:R-:W-:Y:S01]  /*18c0*/  ISETP.GE.U32.AND P3, PT, R34.reuse, 0x2, PT ;  /* 0x000000022200780c */ /* 0x040fe20003f66070 */
[----:B------:R-:W2:Y:S01]  /*18d0*/  SHFL.UP PT, R12, R29, 0x1, RZ ;  /* 0x042000001d0c7989 */ /* 0x000ea200000e00ff */
[C---:B------:R-:W-:Y:S02]  /*18e0*/  ISETP.GE.U32.AND P4, PT, R34.reuse, 0x4, PT ;  /* 0x000000042200780c */ /* 0x040fe40003f86070 */
[C---:B------:R-:W-:Y:S02]  /*18f0*/  ISETP.GE.U32.AND P5, PT, R34.reuse, 0x8, PT ;  /* 0x000000082200780c */ /* 0x040fe40003fa6070 */
[----:B------:R-:W-:Y:S02]  /*1900*/  ISETP.GE.U32.AND P6, PT, R34, 0x10, PT ;  /* 0x000000102200780c */ /* 0x000fe40003fc6070 */
[----:B-1----:R-:W-:-:S02]  /*1910*/  SEL R14, R14, RZ, P2 ;  /* 0x000000ff0e0e7207 */ /* 0x002fc40001000000 */
[----:B--2---:R-:W-:Y:S02]  /*1920*/  SEL R12, R12, RZ, P2 ;  /* 0x000000ff0c0c7207 */ /* 0x004fe40001000000 */
[----:B------:R-:W-:-:S05]  /*1930*/  IADD3 R19, P1, R14, R27, RZ ;  /* 0x0000001b0e137210 */ /* 0x000fca0007f3e0ff */
[----:B------:R-:W-:Y:S01]  /*1940*/  IMAD.X R21, R12, 0x1, R29, P1 ;  /* 0x000000010c157824 */ /* 0x000fe200008e061d */
[----:B------:R-:W1:Y:S04]  /*1950*/  SHFL.UP PT, R14, R19, 0x2, RZ ;  /* 0x04400000130e7989 */ /* 0x000e6800000e00ff */
[----:B------:R-:W2:Y:S01]  /*1960*/  SHFL.UP PT, R12, R21, 0x2, RZ ;  /* 0x04400000150c7989 */ /* 0x000ea200000e00ff */
[----:B-1----:R-:W-:-:S04]  /*1970*/  SEL R14, R14, RZ, P3 ;  /* 0x000000ff0e0e7207 */ /* 0x002fc80001800000 */
[----:B------:R-:W-:Y:S02]  /*1980*/  IADD3 R15, P1, R14, R19, RZ ;  /* 0x000000130e0f7210 */ /* 0x000fe40007f3e0ff */
[----:B--2---:R-:W-:-:S03]  /*1990*/  SEL R12, R12, RZ, P3 ;  /* 0x000000ff0c0c7207 */ /* 0x004fc60001800000 */
[----:B------:R-:W1:Y:S02]  /*19a0*/  SHFL.UP PT, R14, R15, 0x4, RZ ;  /* 0x048000000f0e7989 */ /* 0x000e6400000e00ff */
[----:B------:R-:W-:-:S05]  /*19b0*/  IMAD.X R17, R12, 0x1, R21, P1 ;  /* 0x000000010c117824 */ /* 0x000fca00008e0615 */
        /* <DEDUP_REMOVED lines=15> */
[----:B--2---:R-:W-:-:S05]  /*1ab0*/  SEL R12, R12, RZ, P6 ;  /* 0x000000ff0c0c7207 */ /* 0x004fca0003000000 */
[----:B------:R-:W-:Y:S01]  /*1ac0*/  IMAD.X R19, R12, 0x1, R17, P1 ;  /* 0x000000010c137824 */ /* 0x000fe200008e0611 */
[----:B------:R-:W-:-:S04]  /*1ad0*/  ISETP.GT.U32.AND P1, PT, R18, UR10, PT ;  /* 0x0000000a12007c0c */ /* 0x000fc8000bf24070 */
[----:B------:R-:W-:-:S13]  /*1ae0*/  ISETP.GT.U32.AND.EX P1, PT, R19, UR9, PT, P1 ;  /* 0x0000000913007c0c */ /* 0x000fda000bf24110 */
[----:B------:R-:W-:-:S04]  /*1af0*/  VOTE.ANY R12, PT, P1 ;  /* 0x00000000000c7806 */ /* 0x000fc800008e0100 */
[----:B------:R-:W-:-:S13]  /*1b00*/  ISETP.NE.AND P1, PT, R12, RZ, PT ;  /* 0x000000ff0c00720c */ /* 0x000fda0003f25270 */
[----:B------:R-:W-:Y:S05]  /*1b10*/  @P1 BRA `(.L_x_11) ;  /* 0x00000008006c1947 */ /* 0x000fea0003800000 */
[----:B------:R-:W1:Y:S01]  /*1b20*/  LDC R3, c[0x0][0x910] ;  /* 0x00024400ff037b82 */ /* 0x000e620000000800 */
[----:B------:R-:W-:Y:S01]  /*1b30*/  ULDC UR13, c[0x0][0x8f4] ;  /* 0x00023d00000d7ab9 */ /* 0x000fe20000000800 */
[----:B------:R-:W-:Y:S01]  /*1b40*/  ULDC UR6, c[0x0][0x8dc] ;  /* 0x0002370000067ab9 */ /* 0x000fe20000000800 */
[----:B------:R-:W-:Y:S01]  /*1b50*/  ULDC UR22, c[0x0][0x8d8] ;  /* 0x0002360000167ab9 */ /* 0x000fe20000000800 */
[----:B------:R-:W-:Y:S01]  /*1b60*/  ULDC UR23, c[0x0][0x8f0] ;  /* 0x00023c0000177ab9 */ /* 0x000fe20000000800 */
[----:B------:R-:W-:Y:S01]  /*1b70*/  ULDC.64 UR18, c[0x0][0x8d0] ;  /* 0x0002340000127ab9 */ /* 0x000fe20000000a00 */
[----:B------:R-:W-:-:S05]  /*1b80*/  ULDC.64 UR20, c[0x0][0x8e8] ;  /* 0x00023a0000147ab9 */ /* 0x000fca0000000a00 */
.L_x_16:
[----:B------:R-:W-:Y:S01]  /*1b90*/  IMAD.MOV.U32 R0, RZ, RZ, R2 ;  /* 0x000000ffff007224 */ /* 0x000fe200078e0002 */
[----:B-----5:R-:W-:Y:S01]  /*1ba0*/  MOV R17, R9 ;  /* 0x0000000900117202 */ /* 0x020fe20000000f00 */
[----:B------:R-:W-:Y:S02]  /*1bb0*/  VIADD R2, R2, 0x20 ;  /* 0x0000002002027836 */ /* 0x000fe40000000000 */
[----:B------:R-:W-:-:S03]  /*1bc0*/  IMAD.MOV.U32 R12, RZ, RZ, R8 ;  /* 0x000000ffff0c7224 */ /* 0x000fc600078e0008 */
[----:B-1----:R-:W-:-:S13]  /*1bd0*/  ISETP.GE.AND P1, PT, R2, R3, PT ;  /* 0x000000030200720c */ /* 0x002fda0003f26270 */
[----:B------:R-:W1:Y:S01]  /*1be0*/  @!P1 LDC.64 R6, c[0x0][0x918] ;  /* 0x00024600ff069b82 */ /* 0x000e620000000a00 */
[----:B------:R-:W-:Y:S01]  /*1bf0*/  @!P1 VIADD R15, R0, 0x20 ;  /* 0x00000020000f9836 */ /* 0x000fe20000000000 */
[----:B------:R-:W-:Y:S01]  /*1c00*/  BSSY B0, `(.L_x_12) ;  /* 0x0000065000007945 */ /* 0x000fe20003800000 */
[----:B------:R-:W-:Y:S02]  /*1c10*/  IMAD.MOV.U32 R27, RZ, RZ, 0x7fffffff ;  /* 0x7fffffffff1b7424 */ /* 0x000fe400078e00ff */
[----:B-1----:R-:W-:-:S05]  /*1c20*/  @!P1 IMAD.WIDE R14, R15, 0xc, R6 ;  /* 0x0000000c0f0e9825 */ /* 0x002fca00078e0206 */
[----:B------:R1:W5:Y:S04]  /*1c30*/  @!P1 LDG.E R8, desc[UR58][R14.64] ;  /* 0x0000003a0e089981 */ /* 0x000368000c1e1900 */
[----:B------:R1:W5:Y:S01]  /*1c40*/  @!P1 LDG.E R9, desc[UR58][R14.64+0x4] ;  /* 0x0000043a0e099981 */ /* 0x000362000c1e1900 */
[----:B------:R-:W-:Y:S01]  /*1c50*/  ISETP.GE.AND P1, PT, R0, R3, PT ;  /* 0x000000030000720c */ /* 0x000fe20003f26270 */
[----:B------:R-:W-:Y:S02]  /*1c60*/  IMAD.MOV.U32 R29, RZ, RZ, RZ ;  /* 0x000000ffff1d7224 */ /* 0x000fe400078e00ff */
[----:B------:R1:W2:Y:S04]  /*1c70*/  SHFL.IDX PT, R6, R19, 0x1f, 0x1f ;  /* 0x03e01f0013067f89 */ /* 0x0002a800000e0000 */
[----:B------:R1:W3:Y:S06]  /*1c80*/  SHFL.IDX PT, R7, R18, 0x1f, 0x1f ;  /* 0x03e01f0012077f89 */ /* 0x0002ec00000e0000 */
[----:B------:R-:W-:Y:S05]  /*1c90*/  @P1 BRA `(.L_x_13) ;  /* 0x00000004006c1947 */ /* 0x000fea0003800000 */
[----:B------:R-:W-:Y:S02]  /*1ca0*/  IABS R25, R11 ;  /* 0x0000000b00197213 */ /* 0x000fe40000000000 */
[C---:B------:R-:W-:Y:S02]  /*1cb0*/  IADD3 R21, P1, R12.reuse, UR14, RZ ;  /* 0x0000000e0c157c10 */ /* 0x040fe4000ff3e0ff */
[----:B------:R-:W4:Y:S02]  /*1cc0*/  I2F.RP R4, R25 ;  /* 0x0000001900047306 */ /* 0x000f240000209400 */
[----:B------:R-:W-:Y:S02]  /*1cd0*/  LEA.HI.X.SX32 R22, R12, UR15, 0x1, P1 ;  /* 0x0000000f0c167c11 */ /* 0x000fe400088f0eff */
[----:B------:R-:W-:-:S04]  /*1ce0*/  IADD3 R12, P1, R17, UR16, RZ ;  /* 0x00000010110c7c10 */ /* 0x000fc8000ff3e0ff */
[----:B------:R-:W-:Y:S02]  /*1cf0*/  LEA.HI.X.SX32 R17, R17, UR17, 0x1, P1 ;  /* 0x0000001111117c11 */ /* 0x000fe400088f0eff */
[----:B------:R-:W-:Y:S01]  /*1d00*/  PLOP3.LUT P1, PT, PT, PT, UP0, 0x80, 0x0 ;  /* 0x000000000000781c */ /* 0x000fe20003f2f008 */
[----:B----4-:R-:W4:Y:S02]  /*1d10*/  MUFU.RCP R4, R4 ;  /* 0x0000000400047308 */ /* 0x010f240000001000 */
[----:B----4-:R-:W-:-:S06]  /*1d20*/  VIADD R5, R4, 0xffffffe ;  /* 0x0ffffffe04057836 */ /* 0x010fcc0000000000 */
[----:B------:R-:W4:Y:S02]  /*1d30*/  F2I.FTZ.U32.TRUNC.NTZ R27, R5 ;  /* 0x00000005001b7305 */ /* 0x000f24000021f000 */
[----:B----4-:R-:W-:Y:S02]  /*1d40*/  IMAD.MOV R24, RZ, RZ, -R27 ;  /* 0x000000ffff187224 */ /* 0x010fe400078e0a1b */
[----:B------:R-:W-:Y:S05]  /*1d50*/  @!P1 BRA `(.L_x_14) ;  /* 0x00000000002c9947 */ /* 0x000fea0003800000 */
[----:B------:R-:W-:-:S05]  /*1d60*/  IADD3 R21, P1, R21, UR6, RZ ;  /* 0x0000000615157c10 */ /* 0x000fca000ff3e0ff */
[----:B------:R-:W-:-:S04]  /*1d70*/  IMAD.X R23, RZ, RZ, R22, P1 ;  /* 0x000000ffff177224 */ /* 0x000fc800008e0616 */
[----:B------:R-:W-:-:S04]  /*1d80*/  IMAD.WIDE.U32 R4, R23, UR18, RZ ;  /* 0x0000001217047c25 */ /* 0x000fc8000f8e00ff */
[----:B-1----:R-:W-:-:S04]  /*1d90*/  IMAD.WIDE.U32 R14, P1, R21, UR19, R4 ;  /* 0x00000013150e7c25 */ /* 0x002fc8000f820004 */
[----:B------:R-:W-:-:S04]  /*1da0*/  IMAD.WIDE.U32 R4, R21, UR18, RZ ;  /* 0x0000001215047c25 */ /* 0x000fc8000f8e00ff */
[----:B------:R-:W-:Y:S01]  /*1db0*/  IMAD.X R19, RZ, RZ, RZ, P1 ;  /* 0x000000ffff137224 */ /* 0x000fe200008e06ff */
[----:B------:R-:W-:Y:S01]  /*1dc0*/  IADD3 RZ, P1, R5, R14, RZ ;  /* 0x0000000e05ff7210 */ /* 0x000fe20007f3e0ff */
[----:B------:R-:W-:-:S04]  /*1dd0*/  IMAD.MOV.U32 R18, RZ, RZ, R15 ;  /* 0x000000ffff127224 */ /* 0x000fc800078e000f */
[----:B------:R-:W-:-:S04]  /*1de0*/  IMAD.WIDE.U32.X R4, R23, UR19, R18, P1 ;  /* 0x0000001317047c25 */ /* 0x000fc800088e0412 */
[----:B------:R-:W-:Y:S02]  /*1df0*/  IMAD.MOV.U32 R21, RZ, RZ, R4 ;  /* 0x000000ffff157224 */ /* 0x000fe400078e0004 */
[----:B------:R-:W-:-:S07]  /*1e00*/  IMAD.MOV.U32 R22, RZ, RZ, R5 ;  /* 0x000000ffff167224 */ /* 0x000fce00078e0005 */
.L_x_14:
[----:B------:R-:W-:Y:S05]  /*1e10*/  @!P0 BRA `(.L_x_15) ;  /* 0x00000000002c8947 */ /* 0x000fea0003800000 */
[----:B------:R-:W-:-:S04]  /*1e20*/  IADD3 R23, P1, R12, UR13, RZ ;  /* 0x0000000d0c177c10 */ /* 0x000fc8000ff3e0ff */
[----:B------:R-:W-:-:S05]  /*1e30*/  IADD3.X R17, RZ, R17, RZ, P1, !PT ;  /* 0x00000011ff117210 */ /* 0x000fca0000ffe4ff */
        /* <DEDUP_REMOVED lines=9> */
.L_x_15:
[----:B------:R-:W-:Y:S01]  /*1ed0*/  SHF.R.U64 R12, R12, UR23, R17 ;  /* 0x000000170c0c7c19 */ /* 0x000fe20008001211 */
[----:B------:R-:W-:Y:S01]  /*1ee0*/  IMAD.MOV.U32 R4, RZ, RZ, R24 ;  /* 0x000000ffff047224 */ /* 0x000fe200078e0018 */
[----:B------:R-:W-:Y:S02]  /*1ef0*/  IABS R5, R11 ;  /* 0x0000000b00057213 */ /* 0x000fe40000000000 */
[-C--:B-1----:R-:W-:Y:S01]  /*1f00*/  IABS R18, R10.reuse ;  /* 0x0000000a00127213 */ /* 0x082fe20000000000 */
[----:B------:R-:W-:Y:S01]  /*1f10*/  VIADD R15, R12, UR5 ;  /* 0x000000050c0f7c36 */ /* 0x000fe20008000000 */
[----:B------:R-:W-:Y:S01]  /*1f20*/  SHF.R.U64 R21, R21, UR22, R22 ;  /* 0x0000001615157c19 */ /* 0x000fe20008001216 */
[----:B------:R-:W-:Y:S01]  /*1f30*/  IMAD R12, R4, R25, RZ ;  /* 0x00000019040c7224 */ /* 0x000fe200078e02ff */
[----:B------:R-:W-:Y:S01]  /*1f40*/  IABS R23, R10 ;  /* 0x0000000a00177213 */ /* 0x000fe20000000000 */
[----:B------:R-:W-:Y:S01]  /*1f50*/  IMAD.MOV R17, RZ, RZ, -R5 ;  /* 0x000000ffff117224 */ /* 0x000fe200078e0a05 */
[----:B------:R-:W-:Y:S01]  /*1f60*/  IABS R14, R15 ;  /* 0x0000000f000e7213 */ /* 0x000fe20000000000 */
[----:B------:R-:W-:-:S02]  /*1f70*/  IMAD.MOV.U32 R4, RZ, RZ, RZ ;  /* 0x000000ffff047224 */ /* 0x000fc400078e00ff */
[----:B------:R-:W-:Y:S02]  /*1f80*/  IMAD.MOV.U32 R5, RZ, RZ, R27 ;  /* 0x000000ffff057224 */ /* 0x000fe400078e001b */
[----:B------:R-:W-:Y:S01]  /*1f90*/  IMAD.HI.U32 R4, R27, R12, R4 ;  /* 0x0000000c1b047227 */ /* 0x000fe200078e0004 */
[----:B------:R-:W-:-:S03]  /*1fa0*/  MOV R5, R14 ;  /* 0x0000000e00057202 */ /* 0x000fc60000000f00 */
[----:B------:R-:W-:Y:S02]  /*1fb0*/  IMAD.MOV.U32 R12, RZ, RZ, R17 ;  /* 0x000000ffff0c7224 */ /* 0x000fe400078e0011 */
[----:B------:R-:W1:Y:S01]  /*1fc0*/  I2F.RP R17, R18 ;  /* 0x0000001200117306 */ /* 0x000e620000209400 */
[----:B------:R-:W-:-:S04]  /*1fd0*/  IMAD.HI.U32 R4, R4, R5, RZ ;  /* 0x0000000504047227 */ /* 0x000fc800078e00ff */
[----:B------:R-:W-:Y:S02]  /*1fe0*/  IMAD R12, R4, R12, R5 ;  /* 0x0000000c040c7224 */ /* 0x000fe400078e0205 */
[----:B------:R-:W-:-:S03]  /*1ff0*/  VIADD R14, R21, UR4 ;  /* 0x00000004150e7c36 */ /* 0x000fc60008000000 */
[----:B------:R-:W-:Y:S02]  /*2000*/  ISETP.GT.U32.AND P1, PT, R25, R12, PT ;  /* 0x0000000c1900720c */ /* 0x000fe40003f24070 */
[----:B------:R-:W-:Y:S01]  /*2010*/  IABS R21, R14 ;  /* 0x0000000e00157213 */ /* 0x000fe20000000000 */
[----:B-1----:R-:W1:Y:S10]  /*2020*/  MUFU.RCP R17, R17 ;  /* 0x0000001100117308 */ /* 0x002e740000001000 */
[----:B------:R-:W-:-:S02]  /*2030*/  @!P1 IMAD.IADD R12, R12, 0x1, -R25 ;  /* 0x000000010c0c9824 */ /* 0x000fc400078e0a19 */
[----:B-1----:R-:W-:Y:S02]  /*2040*/  VIADD R4, R17, 0xffffffe ;  /* 0x0ffffffe11047836 */ /* 0x002fe40000000000 */
[----:B------:R-:W-:Y:S02]  /*2050*/  IMAD.MOV R17, RZ, RZ, -R23 ;  /* 0x000000ffff117224 */ /* 0x000fe400078e0a17 */
[----:B------:R1:W4:Y:S02]  /*2060*/  F2I.FTZ.U32.TRUNC.NTZ R5, R4 ;  /* 0x0000000400057305 */ /* 0x000324000021f000 */
[----:B-1----:R-:W-:Y:S02]  /*2070*/  IMAD.MOV.U32 R4, RZ, RZ, RZ ;  /* 0x000000ffff047224 */ /* 0x002fe400078e00ff */
[----:B----4-:R-:W-:-:S04]  /*2080*/  IMAD.MOV R19, RZ, RZ, -R5 ;  /* 0x000000ffff137224 */ /* 0x010fc800078e0a05 */
[----:B------:R-:W-:-:S04]  /*2090*/  IMAD R19, R19, R18, RZ ;  /* 0x0000001213137224 */ /* 0x000fc800078e02ff */
[----:B------:R-:W-:-:S04]  /*20a0*/  IMAD.HI.U32 R22, R5, R19, R4 ;  /* 0x0000001305167227 */ /* 0x000fc800078e0004 */
[----:B------:R-:W-:-:S04]  /*20b0*/  IMAD.MOV.U32 R5, RZ, RZ, R21 ;  /* 0x000000ffff057224 */ /* 0x000fc800078e0015 */
[----:B------:R-:W-:-:S04]  /*20c0*/  IMAD.HI.U32 R4, R22, R5, RZ ;  /* 0x0000000516047227 */ /* 0x000fc800078e00ff */
[----:B------:R-:W-:-:S05]  /*20d0*/  IMAD R5, R4, R17, R5 ;  /* 0x0000001104057224 */ /* 0x000fca00078e0205 */
[----:B------:R-:W-:-:S13]  /*20e0*/  ISETP.GT.U32.AND P1, PT, R18, R5, PT ;  /* 0x000000051200720c */ /* 0x000fda0003f24070 */
[----:B------:R-:W-:Y:S01]  /*20f0*/  @!P1 IMAD.IADD R5, R5, 0x1, -R18 ;  /* 0x0000000105059824 */ /* 0x000fe200078e0a12 */
[----:B------:R-:W-:-:S13]  /*2100*/  ISETP.GT.U32.AND P1, PT, R25, R12, PT ;  /* 0x0000000c1900720c */ /* 0x000fda0003f24070 */
[----:B------:R-:W-:Y:S02]  /*2110*/  @!P1 IADD3 R12, R12, -R25, RZ ;  /* 0x800000190c0c9210 */ /* 0x000fe40007ffe0ff */
[----:B------:R-:W-:-:S03]  /*2120*/  ISETP.GT.U32.AND P1, PT, R18, R5, PT ;  /* 0x000000051200720c */ /* 0x000fc60003f24070 */
[----:B------:R-:W-:-:S10]  /*2130*/  IMAD.MOV.U32 R4, RZ, RZ, R12 ;  /* 0x000000ffff047224 */ /* 0x000fd400078e000c */
[----:B------:R-:W-:Y:S01]  /*2140*/  @!P1 IMAD.IADD R5, R5, 0x1, -R18 ;  /* 0x0000000105059824 */ /* 0x000fe200078e0a12 */
[----:B------:R-:W-:-:S13]  /*2150*/  ISETP.GE.AND P1, PT, R15, RZ, PT ;  /* 0x000000ff0f00720c */ /* 0x000fda0003f26270 */
[----:B------:R-:W-:Y:S01]  /*2160*/  @!P1 IMAD.MOV R4, RZ, RZ, -R4 ;  /* 0x000000ffff049224 */ /* 0x000fe200078e0a04 */
[----:B------:R-:W-:-:S13]  /*2170*/  ISETP.GE.AND P1, PT, R14, RZ, PT ;  /* 0x000000ff0e00720c */ /* 0x000fda0003f26270 */
[----:B------:R-:W-:Y:S01]  /*2180*/  @!P1 IMAD.MOV R5, RZ, RZ, -R5 ;  /* 0x000000ffff059224 */ /* 0x000fe200078e0a05 */
[----:B------:R-:W-:-:S13]  /*2190*/  ISETP.NE.AND P1, PT, RZ, UR7, PT ;  /* 0x00000007ff007c0c */ /* 0x000fda000bf25270 */
[----:B------:R-:W-:Y:S02]  /*21a0*/  @!P1 LOP3.LUT R4, RZ, UR7, RZ, 0x33, !PT ;  /* 0x00000007ff049c12 */ /* 0x000fe4000f8e33ff */
[----:B------:R-:W-:-:S03]  /*21b0*/  ISETP.NE.AND P1, PT, RZ, UR8, PT ;  /* 0x00000008ff007c0c */ /* 0x000fc6000bf25270 */
[----:B------:R-:W-:-:S10]  /*21c0*/  IMAD.IADD R4, R15, 0x1, -R4 ;  /* 0x000000010f047824 */ /* 0x000fd400078e0a04 */
[----:B------:R-:W-:Y:S02]  /*21d0*/  @!P1 LOP3.LUT R5, RZ, UR8, RZ, 0x33, !PT ;  /* 0x00000008ff059c12 */ /* 0x000fe4000f8e33ff */
[----:B------:R-:W-:-:S03]  /*21e0*/  PLOP3.LUT P1, PT, PT, PT, UP3, 0x80, 0x0 ;  /* 0x000000000000781c */ /* 0x000fc60003f2f038 */
[----:B------:R-:W-:-:S04]  /*21f0*/  IMAD.IADD R5, R14, 0x1, -R5 ;  /* 0x000000010e057824 */ /* 0x000fc800078e0a05 */
[CC--:B------:R-:W-:Y:S01]  /*2200*/  IMAD R27, R4.reuse, R5.reuse, RZ ;  /* 0x00000005041b7224 */ /* 0x0c0fe200078e02ff */
[----:B------:R-:W-:-:S04]  /*2210*/  SEL R15, R4, R5, !P1 ;  /* 0x00000005040f7207 */ /* 0x000fc80004800000 */
[--C-:B------:R-:W-:Y:S01]  /*2220*/  SHF.R.S32.HI R5, RZ, 0x1f, R15.reuse ;  /* 0x0000001fff057819 */ /* 0x100fe2000001140f */
[----:B------:R-:W-:Y:S01]  /*2230*/  IMAD.MOV.U32 R4, RZ, RZ, R15 ;  /* 0x000000ffff047224 */ /* 0x000fe200078e000f */
[----:B------:R-:W-:-:S07]  /*2240*/  SHF.R.S32.HI R29, RZ, 0x1f, R27 ;  /* 0x0000001fff1d7819 */ /* 0x000fce000001141b */
.L_x_13:
[----:B------:R-:W-:Y:S05]  /*2250*/  BSYNC B0 ;  /* 0x0000000000007941 */ /* 0x000fea0003800000 */
.L_x_12:
[----:B-1----:R-:W1:Y:S04]  /*2260*/  SHFL.UP PT, R14, R27, 0x1, RZ ;  /* 0x042000001b0e7989 */ /* 0x002e6800000e00ff */
[----:B------:R-:W4:Y:S01]  /*2270*/  SHFL.UP PT, R12, R29, 0x1, RZ ;  /* 0x042000001d0c7989 */ /* 0x000f2200000e00ff */
[----:B-1----:R-:W-:Y:S02]  /*2280*/  SEL R14, R14, RZ, P2 ;  /* 0x000000ff0e0e7207 */ /* 0x002fe40001000000 */
[----:B----4-:R-:W-:Y:S02]  /*2290*/  SEL R12, R12, RZ, P2 ;  /* 0x000000ff0c0c7207 */ /* 0x010fe40001000000 */
[----:B------:R-:W-:-:S05]  /*22a0*/  IADD3 R17, P1, R14, R27, RZ ;  /* 0x0000001b0e117210 */ /* 0x000fca0007f3e0ff */
[----:B------:R-:W-:Y:S01]  /*22b0*/  IMAD.X R25, R12, 0x1, R29, P1 ;  /* 0x000000010c197824 */ /* 0x000fe200008e061d */
[----:B------:R-:W1:Y:S04]  /*22c0*/  SHFL.UP PT, R14, R17, 0x2, RZ ;  /* 0x04400000110e7989 */ /* 0x000e6800000e00ff */
        /* <DEDUP_REMOVED lines=9> */
[----:B------:R-:W-:-:S04]  /*2360*/  IADD3 R15, P1, R14, R19, RZ ;  /* 0x000000130e0f7210 */ /* 0x000fc80007f3e0ff */
[----:B------:R-:W-:Y:S01]  /*2370*/  IADD3.X R21, R12, R23, RZ, P1, !PT ;  /* 0x000000170c157210 */ /* 0x000fe20000ffe4ff */
        /* <DEDUP_REMOVED lines=12> */
[----:B---3--:R-:W-:-:S05]  /*2440*/  IADD3 R18, P1, R14, R7, RZ ;  /* 0x000000070e127210 */ /* 0x008fca0007f3e0ff */
[----:B--2---:R-:W-:Y:S01]  /*2450*/  IMAD.X R19, R15, 0x1, R6, P1 ;  /* 0x000000010f137824 */ /* 0x004fe200008e0606 */
[----:B------:R-:W-:-:S04]  /*2460*/  ISETP.GT.U32.AND P1, PT, R18, UR10, PT ;  /* 0x0000000a12007c0c */ /* 0x000fc8000bf24070 */
[----:B------:R-:W-:-:S13]  /*2470*/  ISETP.GT.U32.AND.EX P1, PT, R19, UR9, PT, P1 ;  /* 0x0000000913007c0c */ /* 0x000fda000bf24110 */
[----:B------:R-:W-:-:S04]  /*2480*/  VOTE.ANY R12, PT, P1 ;  /* 0x00000000000c7806 */ /* 0x000fc800008e0100 */
[----:B------:R-:W-:-:S13]  /*2490*/  ISETP.NE.AND P1, PT, R12, RZ, PT ;  /* 0x000000ff0c00720c */ /* 0x000fda0003f25270 */
[----:B------:R-:W-:Y:S05]  /*24a0*/  @!P1 BRA `(.L_x_16) ;  /* 0xfffffff400b89947 */ /* 0x000fea000383ffff */
[----:B------:R-:W-:Y:S02]  /*24b0*/  IMAD.MOV.U32 R18, RZ, RZ, R14 ;  /* 0x000000ffff127224 */ /* 0x000fe400078e000e */
[----:B------:R-:W-:-:S07]  /*24c0*/  IMAD.MOV.U32 R19, RZ, RZ, R15 ;  /* 0x000000ffff137224 */ /* 0x000fce00078e000f */
.L_x_11:
[----:B------:R-:W1:Y:S08]  /*24d0*/  BREV R12, R12 ;  /* 0x0000000c000c7301 */ /* 0x000e700000000000 */
[----:B-1----:R-:W1:Y:S02]  /*24e0*/  FLO.U32.SH R17, R12 ;  /* 0x0000000c00117300 */ /* 0x002e6400000e0400 */
[----:B-1----:R-:W1:Y:S02]  /*24f0*/  SHFL.IDX PT, R0, R0, R17, 0x1f ;  /* 0x00001f1100007589 */ /* 0x002e6400000e0000 */
[----:B-1----:R-:W-:-:S13]  /*2500*/  R2UR UR6, R0 ;  /* 0x00000000000672ca */ /* 0x002fda00000e0000 */
[----:B------:R-:W-:-:S05]  /*2510*/  VIADD R2, R34, UR6 ;  /* 0x0000000622027c36 */ /* 0x000fca0008000000 */
[----:B------:R-:W-:-:S13]  /*2520*/  ISETP.GE.AND P1, PT, R2, R3, PT ;  /* 0x000000030200720c */ /* 0x000fda0003f26270 */
[----:B------:R-:W1:Y:S02]  /*2530*/  @!P1 LDC.64 R14, c[0x0][0x918] ;  /* 0x00024600ff0e9b82 */ /* 0x000e640000000a00 */
[----:B-1----:R-:W-:-:S05]  /*2540*/  @!P1 IMAD.WIDE R14, R2, 0xc, R14 ;  /* 0x0000000c020e9825 */ /* 0x002fca00078e020e */
[----:B-----5:R1:W5:Y:S04]  /*2550*/  @!P1 LDG.E R8, desc[UR58][R14.64] ;  /* 0x0000003a0e089981 */ /* 0x020368000c1e1900 */
[----:B------:R1:W5:Y:S01]  /*2560*/  @!P1 LDG.E R9, desc[UR58][R14.64+0x4] ;  /* 0x0000043a0e099981 */ /* 0x000362000c1e1900 */
[----:B------:R-:W-:-:S03]  /*2570*/  IADD3 R2, P1, P2, R18, R7, -R27 ;  /* 0x0000000712027210 */ /* 0x000fc60007a3e81b */
[----:B------:R-:W-:Y:S01]  /*2580*/  SHFL.IDX PT, R7, R29, R17, 0x1f ;  /* 0x00001f111d077589 */ /* 0x000fe200000e0000 */
[----:B------:R-:W-:-:S03]  /*2590*/  IADD3.X R18, R19, R6, ~R29, P1, P2 ;  /* 0x0000000613127210 */ /* 0x000fc60000fe4c1d */
[----:B------:R-:W2:Y:S04]  /*25a0*/  SHFL.IDX PT, R2, R2, R17, 0x1f ;  /* 0x00001f1102027589 */ /* 0x000ea800000e0000 */
[----:B------:R-:W3:Y:S04]  /*25b0*/  SHFL.IDX PT, R18, R18, R17, 0x1f ;  /* 0x00001f1112127589 */ /* 0x000ee800000e0000 */
[----:B------:R1:W4:Y:S04]  /*25c0*/  SHFL.IDX PT, R6, R27, R17, 0x1f ;  /* 0x00001f111b067589 */ /* 0x00032800000e0000 */
[----:B------:R1:W1:Y:S04]  /*25d0*/  SHFL.IDX PT, R5, R5, R17, 0x1f ;  /* 0x00001f1105057589 */ /* 0x00026800000e0000 */
[----:B------:R1:W1:Y:S01]  /*25e0*/  SHFL.IDX PT, R4, R4, R17, 0x1f ;  /* 0x00001f1104047589 */ /* 0x00026200000e0000 */
[----:B--2---:R-:W-:-:S02]  /*25f0*/  R2UR UR5, R2 ;  /* 0x00000000020572ca */ /* 0x004fc400000e0000 */
[----:B---3--:R-:W-:-:S15]  /*2600*/  R2UR UR4, R18 ;  /* 0x00000000120472ca */ /* 0x008fde00000e0000 */
.L_x_6:
[----:B------:R-:W-:Y:S01]  /*2610*/  ISETP.LE.AND P1, PT, R3, UR6, PT ;  /* 0x0000000603007c0c */ /* 0x000fe2000bf23270 */
[----:B-1----:R-:W-:Y:S02]  /*2620*/  IMAD.MOV.U32 R17, RZ, RZ, -0x1 ;  /* 0xffffffffff117424 */ /* 0x002fe400078e00ff */
[----:B------:R-:W-:-:S10]  /*2630*/  IMAD.MOV.U32 R18, RZ, RZ, -0x1 ;  /* 0xffffffffff127424 */ /* 0x000fd400078e00ff */
[----:B------:R-:W-:Y:S05]  /*2640*/  @P1 BRA `(.L_x_5) ;  /* 0x0000000400041947 */ /* 0x000fea0003800000 */
[----:B------:R-:W-:Y:S01]  /*2650*/  UIADD3 UR15, UP2, -UR5, UR10, URZ ;  /* 0x0000000a050f7290 */ /* 0x000fe2000ff5e13f */
[----:B------:R-:W1:Y:S01]  /*2660*/  S2UR UR18, SR_CTAID.Y ;  /* 0x00000000001279c3 */ /* 0x000e620000002600 */
[----:B------:R-:W-:Y:S01]  /*2670*/  ULDC UR17, c[0x0][0x8c0] ;  /* 0x0002300000117ab9 */ /* 0x000fe20000000800 */
[----:B------:R-:W-:Y:S01]  /*2680*/  ULDC UR20, c[0x0][0x8b0] ;  /* 0x00022c0000147ab9 */ /* 0x000fe20000000800 */
[----:B------:R-:W-:Y:S01]  /*2690*/  UIADD3.X UR11, ~UR4, UR9, URZ, UP2, !UPT ;  /* 0x00000009040b7290 */ /* 0x000fe200097fe53f */
[--C-:B------:R-:W-:Y:S01]  /*26a0*/  SHF.R.U32.HI R23, RZ, UR20, R5.reuse ;  /* 0x00000014ff177c19 */ /* 0x100fe20008011605 */
[----:B------:R-:W-:Y:S01]  /*26b0*/  ULDC UR19, c[0x0][0x904] ;  /* 0x0002410000137ab9 */ /* 0x000fe20000000800 */
[----:B------:R-:W-:Y:S01]  /*26c0*/  ULDC UR13, c[0x0][0x8a8] ;  /* 0x00022a00000d7ab9 */ /* 0x000fe20000000800 */
[----:B------:R-:W-:Y:S01]  /*26d0*/  USHF.R.U32.HI UR16, URZ, UR17, UR11 ;  /* 0x000000113f107299 */ /* 0x000fe2000801160b */
[----:B------:R-:W-:Y:S01]  /*26e0*/  SHF.R.U64 R16, R4, UR20, R5 ;  /* 0x0000001404107c19 */ /* 0x000fe20008001205 */
[----:B------:R-:W-:-:S02]  /*26f0*/  USHF.R.U64 UR15, UR15, UR17, UR11 ;  /* 0x000000110f0f7299 */ /* 0x000fc4000800120b */
[----:B------:R-:W-:Y:S02]  /*2700*/  USHF.R.U32.HI UR14, URZ, UR20, UR16 ;  /* 0x000000143f0e7299 */ /* 0x000fe40008011610 */
[----:B------:R-:W-:Y:S02]  /*2710*/  UIADD3 UR13, UR13, -0x1, URZ ;  /* 0xffffffff0d0d7890 */ /* 0x000fe4000fffe03f */
[----:B------:R-:W-:Y:S02]  /*2720*/  USHF.R.U32.HI UR21, URZ, UR19, UR14 ;  /* 0x000000133f157299 */ /* 0x000fe4000801160e */
[----:B------:R-:W-:Y:S02]  /*2730*/  USHF.R.U64 UR16, UR15, UR20, UR16 ;  /* 0x000000140f107299 */ /* 0x000fe40008001210 */
[----:B------:R-:W-:Y:S02]  /*2740*/  ULOP3.LUT UR15, UR15, UR13, URZ, 0xc0, !UPT ;  /* 0x0000000d0f0f7292 */ /* 0x000fe4000f8ec03f */
[----:B------:R-:W-:Y:S01]  /*2750*/  LOP3.LUT R0, R23, UR21, RZ, 0xfc, !PT ;  /* 0x0000001517007c12 */ /* 0x000fe2000f8efcff */
[----:B------:R-:W-:-:S02]  /*2760*/  USHF.R.U64 UR14, UR16, UR19, UR14 ;  /* 0x00000013100e7299 */ /* 0x000fc4000800120e */
[----:B-1----:R-:W-:Y:S01]  /*2770*/  USEL UR11, UR40, UR18, !UP3 ;  /* 0x00000012280b7287 */ /* 0x002fe2000d800000 */
[----:B------:R-:W-:-:S13]  /*2780*/  ISETP.NE.U32.AND P1, PT, R0, RZ, PT ;  /* 0x000000ff0000720c */ /* 0x000fda0003f25070 */
[----:B------:R-:W-:Y:S05]  /*2790*/  @!P1 BRA `(.L_x_17) ;  /* 0x0000000000149947 */ /* 0x000fea0003800000 */
[----:B------:R-:W-:-:S07]  /*27a0*/  MOV R12, 0x27c0 ;  /* 0x000027c0000c7802 */ /* 0x000fce0000000f00 */
[----:B----45:R-:W-:Y:S05]  /*27b0*/  CALL.REL.NOINC `($__internal_0_$__cuda_sm20_div_u64) ;  /* 0x000000cc003c7944 */ /* 0x030fea0003c00000 */
[----:B------:R-:W-:-:S04]  /*27c0*/  IMAD.MOV R12, RZ, RZ, -R0 ;  /* 0x000000ffff0c7224 */ /* 0x000fc800078e0a00 */
[----:B------:R-:W-:Y:S01]  /*27d0*/  IMAD R12, R16, R12, UR14 ;  /* 0x0000000e100c7e24 */ /* 0x000fe2000f8e020c */
[----:B------:R-:W-:Y:S06]  /*27e0*/  BRA `(.L_x_18) ;  /* 0x0000000000507947 */ /* 0x000fec0003800000 */
.L_x_17:
[----:B------:R-:W1:Y:S01]  /*27f0*/  I2F.U32.RP R0, R16 ;  /* 0x0000001000007306 */ /* 0x000e620000209000 */
[----:B------:R-:W-:-:S07]  /*2800*/  ISETP.NE.U32.AND P3, PT, R16, RZ, PT ;  /* 0x000000ff1000720c */ /* 0x000fce0003f65070 */
[----:B-1----:R-:W1:Y:S02]  /*2810*/  MUFU.RCP R0, R0 ;  /* 0x0000000000007308 */ /* 0x002e640000001000 */
[----:B-1----:R-:W-:-:S06]  /*2820*/  IADD3 R2, R0, 0xffffffe, RZ ;  /* 0x0ffffffe00027810 */ /* 0x002fcc0007ffe0ff */
[----:B------:R1:W2:Y:S02]  /*2830*/  F2I.FTZ.U32.TRUNC.NTZ R3, R2 ;  /* 0x0000000200037305 */ /* 0x0002a4000021f000 */
[----:B-1----:R-:W-:Y:S02]  /*2840*/  IMAD.MOV.U32 R2, RZ, RZ, RZ ;  /* 0x000000ffff027224 */ /* 0x002fe400078e00ff */
[----:B--2---:R-:W-:-:S04]  /*2850*/  IMAD.MOV R15, RZ, RZ, -R3 ;  /* 0x000000ffff0f7224 */ /* 0x004fc800078e0a03 */
[----:B------:R-:W-:-:S04]  /*2860*/  IMAD R15, R15, R16, RZ ;  /* 0x000000100f0f7224 */ /* 0x000fc800078e02ff */
[----:B------:R-:W-:-:S06]  /*2870*/  IMAD.HI.U32 R3, R3, R15, R2 ;  /* 0x0000000f03037227 */ /* 0x000fcc00078e0002 */
[----:B------:R-:W-:-:S04]  /*2880*/  IMAD.HI.U32 R0, R3, UR14, RZ ;  /* 0x0000000e03007c27 */ /* 0x000fc8000f8e00ff */
[----:B------:R-:W-:-:S04]  /*2890*/  IMAD.MOV R3, RZ, RZ, -R0 ;  /* 0x000000ffff037224 */ /* 0x000fc800078e0a00 */
[----:B------:R-:W-:-:S05]  /*28a0*/  IMAD R3, R16, R3, UR14 ;  /* 0x0000000e10037e24 */ /* 0x000fca000f8e0203 */
[----:B------:R-:W-:-:S13]  /*28b0*/  ISETP.GE.U32.AND P1, PT, R3, R16, PT ;  /* 0x000000100300720c */ /* 0x000fda0003f26070 */
[----:B------:R-:W-:Y:S02]  /*28c0*/  @P1 IMAD.IADD R3, R3, 0x1, -R16 ;  /* 0x0000000103031824 */ /* 0x000fe400078e0a10 */
[----:B------:R-:W-:-:S03]  /*28d0*/  @P1 VIADD R0, R0, 0x1 ;  /* 0x0000000100001836 */ /* 0x000fc60000000000 */
[----:B------:R-:W-:-:S13]  /*28e0*/  ISETP.GE.U32.AND P2, PT, R3, R16, PT ;  /* 0x000000100300720c */ /* 0x000fda0003f46070 */
[----:B------:R-:W-:Y:S01]  /*28f0*/  @P2 VIADD R0, R0, 0x1 ;  /* 0x0000000100002836 */ /* 0x000fe20000000000 */
[----:B------:R-:W-:-:S05]  /*2900*/  @!P3 LOP3.LUT R0, RZ, R16, RZ, 0x33, !PT ;  /* 0x00000010ff00b212 */ /* 0x000fca00078e33ff */
[----:B------:R-:W-:-:S04]  /*2910*/  IMAD.MOV R12, RZ, RZ, -R0 ;  /* 0x000000ffff0c7224 */ /* 0x000fc800078e0a00 */
[----:B------:R-:W-:-:S07]  /*2920*/  IMAD R12, R16, R12, UR14 ;  /* 0x0000000e100c7e24 */ /* 0x000fce000f8e020c */
.L_x_18:
[----:B------:R-:W1:Y:S01]  /*2930*/  LDC R15, c[0x0][0x8a8] ;  /* 0x00022a00ff0f7b82 */ /* 0x000e620000000800 */
[----:B------:R-:W-:Y:S01]  /*2940*/  ULDC UR14, c[0x0][0x904] ;  /* 0x00024100000e7ab9 */ /* 0x000fe20000000800 */
[----:B------:R-:W-:Y:S01]  /*2950*/  UMOV UR13, 0xffffffff ;  /* 0xffffffff000d7882 */ /* 0x000fe20000000000 */
[----:B------:R-:W-:Y:S01]  /*2960*/  PLOP3.LUT P1, PT, PT, PT, UP3, 0x80, 0x0 ;  /* 0x000000000000781c */ /* 0x000fe20003f2f038 */
[----:B------:R-:W-:-:S04]  /*2970*/  USHF.L.U32 UR13, UR13, UR14, URZ ;  /* 0x0000000e0d0d7299 */ /* 0x000fc8000800063f */
[----:B------:R-:W2:Y:S02]  /*2980*/  LDC R17, c[0x0][0x8b8] ;  /* 0x00022e00ff117b82 */ /* 0x000ea40000000800 */
[----:B------:R-:W-:Y:S01]  /*2990*/  LOP3.LUT R2, RZ, UR13, RZ, 0x33, !PT ;  /* 0x0000000dff027c12 */ /* 0x000fe2000f8e33ff */
[----:B------:R-:W-:Y:S02]  /*29a0*/  UMOV UR13, 0x1 ;  /* 0x00000001000d7882 */ /* 0x000fe40000000000 */
[----:B------:R-:W-:Y:S01]  /*29b0*/  USHF.L.U32 UR13, UR13, UR14, URZ ;  /* 0x0000000e0d0d7299 */ /* 0x000fe2000800063f */
[----:B------:R-:W-:Y:S02]  /*29c0*/  LOP3.LUT R3, R2, UR16, RZ, 0xc0, !PT ;  /* 0x0000001002037c12 */ /* 0x000fe4000f8ec0ff */
[----:B------:R-:W-:Y:S01]  /*29d0*/  @P1 IMAD.U32 R18, RZ, RZ, UR6 ;  /* 0x00000006ff121e24 */ /* 0x000fe2000f8e00ff */
[----:B------:R-:W-:Y:S02]  /*29e0*/  @!P1 MOV R18, UR6 ;  /* 0x0000000600129c02 */ /* 0x000fe40008000f00 */
[----:B------:R-:W-:-:S02]  /*29f0*/  IMAD R0, R0, UR13, R3 ;  /* 0x0000000d00007c24 */ /* 0x000fc4000f8e0203 */
[----:B-1----:R-:W-:-:S04]  /*2a00*/  IMAD R12, R12, R15, UR15 ;  /* 0x0000000f0c0c7e24 */ /* 0x002fc8000f8e020f */
[----:B------:R-:W-:Y:S02]  /*2a10*/  @P1 IMAD.MOV.U32 R16, RZ, RZ, R12 ;  /* 0x000000ffff101224 */ /* 0x000fe400078e000c */
[----:B--2---:R-:W-:Y:S01]  /*2a20*/  IMAD R17, R0, R17, UR11 ;  /* 0x0000000b00117e24 */ /* 0x004fe2000f8e0211 */
[----:B------:R-:W-:-:S03]  /*2a30*/  UMOV UR11, 0x1 ;  /* 0x00000001000b7882 */ /* 0x000fc60000000000 */
[----:B------:R-:W-:Y:S02]  /*2a40*/  @!P1 IMAD.MOV.U32 R16, RZ, RZ, R17 ;  /* 0x000000ffff109224 */ /* 0x000fe400078e0011 */
[----:B------:R-:W-:-:S07]  /*2a50*/  @!P1 IMAD.MOV.U32 R17, RZ, RZ, R12 ;  /* 0x000000ffff119224 */ /* 0x000fce00078e000c */
.L_x_5:
[----:B------:R-:W-:-:S13]  /*2a60*/  ISETP.NE.AND P1, PT, RZ, UR11, PT ;  /* 0x0000000bff007c0c */ /* 0x000fda000bf25270 */
[----:B------:R-:W-:Y:S05]  /*2a70*/  @!P1 EXIT ;  /* 0x000000000000994d */ /* 0x000fea0003800000 */
[----:B------:R-:W1:Y:S02]  /*2a80*/  LDC.64 R14, c[0x0][0x290] ;  /* 0x0000a400ff0e7b82 */ /* 0x000e640000000a00 */
[----:B-1----:R-:W-:-:S05]  /*2a90*/  IMAD.WIDE R14, R18, 0xc, R14 ;  /* 0x0000000c120e7825 */ /* 0x002fca00078e020e */
[----:B------:R1:W5:Y:S04]  /*2aa0*/  LDG.E R2, desc[UR58][R14.64] ;  /* 0x0000003a0e027981 */ /* 0x000368000c1e1900 */
[----:B------:R1:W5:Y:S04]  /*2ab0*/  LDG.E R0, desc[UR58][R14.64+0x4] ;  /* 0x0000043a0e007981 */ /* 0x000368000c1e1900 */
[----:B------:R1:W5:Y:S01]  /*2ac0*/  LDG.E R19, desc[UR58][R14.64+0x8] ;  /* 0x0000083a0e137981 */ /* 0x000362000c1e1900 */
[----:B------:R-:W-:Y:S01]  /*2ad0*/  PLOP3.LUT P1, PT, PT, PT, UP1, 0x80, 0x0 ;  /* 0x000000000000781c */ /* 0x000fe20003f2f018 */
[----:B------:R-:W2:Y:S01]  /*2ae0*/  S2UR UR42, SR_CgaCtaId ;  /* 0x00000000002a79c3 */ /* 0x000ea20000008800 */
[----:B------:R-:W-:-:S11]  /*2af0*/  SHF.R.S32.HI R3, RZ, 0x1f, R18 ;  /* 0x0000001fff037819 */ /* 0x000fd60000011412 */
[----:B-1----:R-:W-:Y:S05]  /*2b00*/  @!P1 BRA `(.L_x_19) ;  /* 0x0000005c00309947 */ /* 0x002fea0003800000 */
[----:B------:R-:W-:-:S06]  /*2b10*/  UISETP.GT.U32.AND UP0, UPT, UR33, 0x1, UPT ;  /* 0x000000012100788c */ /* 0x000fcc000bf04070 */
[----:B------:R-:W-:-:S13]  /*2b20*/  PLOP3.LUT P0, PT, PT, PT, UP0, 0x80, 0x0 ;  /* 0x000000000000781c */ /* 0x000fda0003f0f008 */
[----:B--2---:R-:W-:Y:S05]  /*2b30*/  @P0 EXIT ;  /* 0x000000000000094d */ /* 0x004fea0003800000 */
.L_x_20:
[----:B------:R-:W-:-:S08]  /*2b40*/  NOP ;  /* 0x0000000000007918 */ /* 0x000fd00000000000 */
[----:B------:R-:W1:Y:S02]  /*2b50*/  USETMAXREG.TRY_ALLOC.CTAPOOL UP0, 0xe8 ;  /* 0x000000e8000079c8 */ /* 0x000e640008000600 */
[----:B-1----:R-:W-:-:S13]  /*2b60*/  PLOP3.LUT P0, PT, PT, PT, UP0, 0x80, 0x0 ;  /* 0x000000000000781c */ /* 0x002fda0003f0f008 */
[----:B------:R-:W-:Y:S05]  /*2b70*/  @!P0 BRA `(.L_x_20) ;  /* 0xfffffffc00f08947 */ /* 0x000fea000383ffff */
[----:B------:R-:W1:Y:S01]  /*2b80*/  SHFL.IDX PT, R13, R13, RZ, 0x1f ;  /* 0x00001fff0d0d7589 */ /* 0x000e6200000e0000 */
[----:B------:R-:W2:Y:S01]  /*2b90*/  S2UR UR4, SR_CTAID.Y ;  /* 0x00000000000479c3 */ /* 0x000ea20000002600 */
[----:B------:R-:W-:Y:S01]  /*2ba0*/  UMOV UR60, URZ ;  /* 0x0000003f003c7c82 */ /* 0x000fe20008000000 */
[----:B------:R-:W-:Y:S01]  /*2bb0*/  UMOV UR61, URZ ;  /* 0x0000003f003d7c82 */ /* 0x000fe20008000000 */
[----:B-1----:R-:W-:Y:S01]  /*2bc0*/  LOP3.LUT P0, RZ, R13, 0x3, RZ, 0xc0, !PT ;  /* 0x000000030dff7812 */ /* 0x002fe2000780c0ff */
[----:B--2---:R-:W-:-:S12]  /*2bd0*/  UIMAD UR4, UR4, UR41, UR40 ;  /* 0x00000029040472a4 */ /* 0x004fd8000f8e0228 */
[----:B------:R-:W-:Y:S05]  /*2be0*/  @P0 BRA `(.L_x_21) ;  /* 0x0000000000a40947 */ /* 0x000fea0003800000 */
[----:B------:R-:W-:Y:S01]  /*2bf0*/  ELECT P0, URZ, PT ;  /* 0x00000000003f782f */ /* 0x000fe20003800000 */
[----:B------:R-:W-:-:S12]  /*2c00*/  BSSY B0, `(.L_x_22) ;  /* 0x0000020000007945 */ /* 0x000fd80003800000 */
[----:B------:R-:W-:Y:S05]  /*2c10*/  @!P0 BRA `(.L_x_23) ;  /* 0x0000000000788947 */ /* 0x000fea0003800000 */
[----:B------:R-:W1:Y:S01]  /*2c20*/  S2UR UR6, SR_CgaCtaId ;  /* 0x00000000000679c3 */ /* 0x000e620000008800 */
[----:B------:R-:W-:Y:S01]  /*2c30*/  UISETP.NE.AND UP0, UPT, UR12, 0x1, UPT ;  /* 0x000000010c00788c */ /* 0x000fe2000bf05270 */
[----:B------:R-:W-:-:S06]  /*2c40*/  UMOV UR5, 0x400 ;  /* 0x0000040000057882 */ /* 0x000fcc0000000000 */
[----:B------:R-:W2:Y:S08]  /*2c50*/  LDC.64 R4, c[0x0][0x700] ;  /* 0x0001c000ff047b82 */ /* 0x000eb00000000a00 */
[----:B----4-:R-:W2:Y:S08]  /*2c60*/  LDC.64 R6, c[0x0][0x708] ;  /* 0x0001c200ff067b82 */ /* 0x010eb00000000a00 */
[----:B-----5:R-:W3:Y:S01]  /*2c70*/  LDC.64 R8, c[0x0][0x710] ;  /* 0x0001c400ff087b82 */ /* 0x020ee20000000a00 */
[----:B-1----:R-:W-:-:S04]  /*2c80*/  ULEA UR5, UR6, UR5, 0x18 ;  /* 0x0000000506057291 */ /* 0x002fc8000f8ec03f */
[----:B------:R-:W-:Y:S02]  /*2c90*/  UIADD3 UR6, UR5, 0x80, URZ ;  /* 0x0000008005067890 */ /* 0x000fe4000fffe03f */
[----:B------:R-:W-:Y:S01]  /*2ca0*/  @!UP0 UIADD3 UR6, UR5, URZ, URZ ;  /* 0x0000003f05068290 */ /* 0x000fe2000fffe03f */
[----:B------:R-:W3:Y:S08]  /*2cb0*/  LDC.64 R10, c[0x0][0x718] ;  /* 0x0001c600ff0a7b82 */ /* 0x000ef00000000a00 */
[----:B------:R-:W1:Y:S01]  /*2cc0*/  LDC.64 R12, c[0x0][0x720] ;  /* 0x0001c800ff0c7b82 */ /* 0x000e620000000a00 */
[----:B--2---:R2:W-:Y:S07]  /*2cd0*/  STS.128 [UR6+0x38700], R4 ;  /* 0x03870004ff007988 */ /* 0x0045ee0008000c06 */
[----:B------:R-:W1:Y:S08]  /*2ce0*/  LDC.64 R14, c[0x0][0x728] ;  /* 0x0001ca00ff0e7b82 */ /* 0x000e700000000a00 */
[----:B------:R-:W4:Y:S01]  /*2cf0*/  LDC.64 R20, c[0x0][0x730] ;  /* 0x0001cc00ff147b82 */ /* 0x000f220000000a00 */
[----:B---3--:R2:W-:Y:S07]  /*2d00*/  STS.128 [UR6+0x38710], R8 ;  /* 0x03871008ff007988 */ /* 0x0085ee0008000c06 */
[----:B------:R-:W4:Y:S08]  /*2d10*/  LDC.64 R22, c[0x0][0x738] ;  /* 0x0001ce00ff167b82 */ /* 0x000f300000000a00 */
[----:B------:R-:W3:Y:S01]  /*2d20*/  LDC.64 R24, c[0x0][0x740] ;  /* 0x0001d000ff187b82 */ /* 0x000ee20000000a00 */
[----:B-1----:R2:W-:Y:S07]  /*2d30*/  STS.128 [UR6+0x38720], R12 ;  /* 0x0387200cff007988 */ /* 0x0025ee0008000c06 */
[----:B------:R-:W3:Y:S08]  /*2d40*/  LDC.64 R26, c[0x0][0x748] ;  /* 0x0001d200ff1a7b82 */ /* 0x000ef00000000a00 */
[----:B------:R-:W1:Y:S01]  /*2d50*/  LDC.64 R28, c[0x0][0x750] ;  /* 0x0001d400ff1c7b82 */ /* 0x000e620000000a00 */
[----:B----4-:R2:W-:Y:S07]  /*2d60*/  STS.128 [UR6+0x38730], R20 ;  /* 0x03873014ff007988 */ /* 0x0105ee0008000c06 */
[----:B------:R-:W1:Y:S08]  /*2d70*/  LDC.64 R30, c[0x0][0x758] ;  /* 0x0001d600ff1e7b82 */ /* 0x000e700000000a00 */
[----:B------:R-:W4:Y:S01]  /*2d80*/  LDC.64 R36, c[0x0][0x760] ;  /* 0x0001d800ff247b82 */ /* 0x000f220000000a00 */
[----:B---3--:R2:W-:Y:S07]  /*2d90*/  STS.128 [UR6+0x38740], R24 ;  /* 0x03874018ff007988 */ /* 0x0085ee0008000c06 */
[----:B------:R-:W4:Y:S08]  /*2da0*/  LDC.64 R38, c[0x0][0x768] ;  /* 0x0001da00ff267b82 */ /* 0x000f300000000a00 */
[----:B------:R-:W3:Y:S01]  /*2db0*/  LDC.64 R40, c[0x0][0x770] ;  /* 0x0001dc00ff287b82 */ /* 0x000ee20000000a00 */
[----:B-1----:R2:W-:Y:S07]  /*2dc0*/  STS.128 [UR6+0x38750], R28 ;  /* 0x0387501cff007988 */ /* 0x0025ee0008000c06 */
[----:B------:R-:W3:Y:S01]  /*2dd0*/  LDC.64 R42, c[0x0][0x778] ;  /* 0x0001de00ff2a7b82 */ /* 0x000ee20000000a00 */
[----:B----4-:R2:W-:Y:S04]  /*2de0*/  STS.128 [UR6+0x38760], R36 ;  /* 0x03876024ff007988 */ /* 0x0105e80008000c06 */
[----:B---3--:R2:W-:Y:S02]  /*2df0*/  STS.128 [UR6+0x38770], R40 ;  /* 0x03877028ff007988 */ /* 0x0085e40008000c06 */
.L_x_23:
[----:B------:R-:W-:Y:S05]  /*2e00*/  BSYNC B0 ;  /* 0x0000000000007941 */ /* 0x000fea0003800000 */
.L_x_22:
[----:B------:R-:W-:Y:S01]  /*2e10*/  UISETP.NE.AND UP0, UPT, UR12, 0x1, UPT ;  /* 0x000000010c00788c */ /* 0x000fe2000bf05270 */
[----:B------:R-:W-:Y:S01]  /*2e20*/  NOP ;  /* 0x0000000000007918 */ /* 0x000fe20000000000 */
[----:B------:R-:W-:Y:S01]  /*2e30*/  ULDC UR5, c[0x0][0x884] ;  /* 0x0002210000057ab9 */ /* 0x000fe20000000800 */
[----:B------:R-:W-:Y:S01]  /*2e40*/  ULDC.64 UR60, c[0x0][0x800] ;  /* 0x00020000003c7ab9 */ /* 0x000fe20000000a00 */
[----:B------:R-:W-:-:S04]  /*2e50*/  USEL UR5, UR5, URZ, UP0 ;  /* 0x0000003f05057287 */ /* 0x000fc80008000000 */
[----:B------:R-:W-:-:S04]  /*2e60*/  UIADD3 UR5, UR4, UR5, URZ ;  /* 0x0000000504057290 */ /* 0x000fc8000fffe03f */
[----:B------:R-:W-:-:S12]  /*2e70*/  UIMAD.WIDE UR60, UR5, 0x80, UR60 ;  /* 0x00000080053c78a5 */ /* 0x000fd8000f8e023c */
.L_x_21:
[----:B------:R-:W-:-:S13]  /*2e80*/  ISETP.NE.AND P0, PT, RZ, UR55, PT ;  /* 0x00000037ff007c0c */ /* 0x000fda000bf05270 */
[----:B------:R-:W-:Y:S05]  /*2e90*/  @P0 BRA `(.L_x_24) ;  /* 0x00000004001c0947 */ /* 0x000fea0003800000 */
[----:B------:R-:W-:Y:S01]  /*2ea0*/  ELECT P0, URZ, PT ;  /* 0x00000000003f782f */ /* 0x000fe20003800000 */
[----:B------:R-:W-:-:S12]  /*2eb0*/  BSSY B0, `(.L_x_25) ;  /* 0x0000030000007945 */ /* 0x000fd80003800000 */
[----:B------:R-:W-:Y:S05]  /*2ec0*/  @!P0 BRA `(.L_x_26) ;  /* 0x0000000000b88947 */ /* 0x000fea0003800000 */
[C---:B--2---:R-:W-:Y:S01]  /*2ed0*/  IMAD.SHL.U32 R4, R18.reuse, 0x8, RZ ;  /* 0x0000000812047824 */ /* 0x044fe200078e00ff */
[----:B------:R-:W-:Y:S01]  /*2ee0*/  ULDC.64 UR4, c[0x0][0x820] ;  /* 0x0002080000047ab9 */ /* 0x000fe20000000a00 */
[----:B------:R-:W-:-:S03]  /*2ef0*/  SHF.L.U64.HI R3, R18, 0x3, R3 ;  /* 0x0000000312037819 */ /* 0x000fc60000010203 */
[----:B----4-:R-:W-:-:S04]  /*2f00*/  IADD3 R6, P0, R4, UR4, RZ ;  /* 0x0000000404067c10 */ /* 0x010fc8000ff1e0ff */
[----:B------:R-:W-:Y:S01]  /*2f10*/  IADD3.X R7, R3, UR5, RZ, P0, !PT ;  /* 0x0000000503077c10 */ /* 0x000fe200087fe4ff */
[----:B------:R-:W-:-:S05]  /*2f20*/  ULDC.64 UR4, c[0x0][0x818] ;  /* 0x0002060000047ab9 */ /* 0x000fca0000000a00 */
[----:B------:R-:W2:Y:S01]  /*2f30*/  LDG.E.64 R6, desc[UR58][R6.64] ;  /* 0x0000003a06067981 */ /* 0x000ea2000c1e1b00 */
[----:B------:R-:W-:-:S04]  /*2f40*/  IADD3 R4, P0, R4, UR4, RZ ;  /* 0x0000000404047c10 */ /* 0x000fc8000ff1e0ff */
[----:B------:R-:W-:-:S06]  /*2f50*/  IADD3.X R5, R3, UR5, RZ, P0, !PT ;  /* 0x0000000503057c10 */ /* 0x000fcc00087fe4ff */
[----:B------:R-:W3:Y:S01]  /*2f60*/  LDG.E.64 R4, desc[UR58][R4.64] ;  /* 0x0000003a04047981 */ /* 0x000ee2000c1e1b00 */
[----:B------:R-:W1:Y:S01]  /*2f70*/  S2UR UR5, SR_CgaCtaId ;  /* 0x00000000000579c3 */ /* 0x000e620000008800 */
[----:B------:R-:W-:Y:S01]  /*2f80*/  UISETP.NE.AND UP0, UPT, UR12, 0x1, UPT ;  /* 0x000000010c00788c */ /* 0x000fe2000bf05270 */
[----:B-----5:R-:W-:Y:S01]  /*2f90*/  VIADD R9, R0, 0xffffffff ;  /* 0xffffffff00097836 */ /* 0x020fe20000000000 */
[----:B------:R-:W-:Y:S01]  /*2fa0*/  UMOV UR4, 0x400 ;  /* 0x0000040000047882 */ /* 0x000fe20000000000 */
[----:B------:R-:W-:Y:S01]  /*2fb0*/  CS2R R10, SRZ ;  /* 0x00000000000a7805 */ /* 0x000fe2000001ff00 */
[----:B-1----:R-:W-:-:S04]  /*2fc0*/  ULEA UR4, UR5, UR4, 0x18 ;  /* 0x0000000405047291 */ /* 0x002fc8000f8ec03f */
[----:B------:R-:W-:-:S03]  /*2fd0*/  UIADD3 UR5, UR4, 0x80, URZ ;  /* 0x0000008004057890 */ /* 0x000fc6000fffe03f */
[----:B------:R-:W-:-:S04]  /*2fe0*/  @!UP0 UIADD3 UR5, UR4, URZ, URZ ;  /* 0x0000003f04058290 */ /* 0x000fc8000fffe03f */
[----:B------:R-:W-:-:S05]  /*2ff0*/  UIADD3 UR4, UR5, 0x38700, URZ ;  /* 0x0003870005047890 */ /* 0x000fca000fffe03f */
[----:B------:R-:W1:Y:S01]  /*3000*/  LDS R3, [UR5+0x3871c] ;  /* 0x03871c05ff037984 */ /* 0x000e620008000800 */
[----:B------:R-:W-:-:S03]  /*3010*/  IMAD.U32 R14, RZ, RZ, UR4 ;  /* 0x00000004ff0e7e24 */ /* 0x000fc6000f8e00ff */
[----:B------:R-:W-:Y:S02]  /*3020*/  STS [UR5+0x38730], RZ ;  /* 0x038730ffff007988 */ /* 0x000fe40008000805 */
[----:B------:R-:W-:-:S05]  /*3030*/  SHF.R.U64 R14, R14, 0x4, RZ ;  /* 0x000000040e0e7819 */ /* 0x000fca00000012ff */
[----:B------:R-:W-:Y:S04]  /*3040*/  STS [UR5+0x38710], R14 ;  /* 0x0387100eff007988 */ /* 0x000fe80008000805 */
[----:B------:R-:W-:Y:S01]  /*3050*/  STS [UR5+0x38714], R14 ;  /* 0x0387140eff007988 */ /* 0x000fe20008000805 */
[C---:B--2---:R-:W-:Y:S01]  /*3060*/  SHF.L.U64.HI R13, R6.reuse, 0x1, R7 ;  /* 0x00000001060d7819 */ /* 0x044fe20000010207 */
[----:B------:R-:W-:-:S03]  /*3070*/  IMAD.SHL.U32 R6, R6, 0x2, RZ ;  /* 0x0000000206067824 */ /* 0x000fc600078e00ff */
[----:B------:R-:W-:Y:S02]  /*3080*/  LOP3.LUT R13, R13, 0x1fffffff, RZ, 0xc0, !PT ;  /* 0x1fffffff0d0d7812 */ /* 0x000fe400078ec0ff */
[----:B------:R-:W-:Y:S02]  /*3090*/  LOP3.LUT R0, R6, 0xfffffffe, RZ, 0xc0, !PT ;  /* 0xfffffffe06007812 */ /* 0x000fe400078ec0ff */
[--C-:B------:R-:W-:Y:S02]  /*30a0*/  SHF.R.U32.HI R8, RZ, 0x4, R13.reuse ;  /* 0x00000004ff087819 */ /* 0x100fe4000001160d */
[----:B------:R-:W-:Y:S01]  /*30b0*/  SHF.R.U64 R0, R0, 0x4, R13 ;  /* 0x0000000400007819 */ /* 0x000fe2000000120d */
[----:B---3--:R-:W-:Y:S01]  /*30c0*/  STS.64 [UR5+0x38700], R4 ;  /* 0x03870004ff007988 */ /* 0x008fe20008000a05 */
[----:B-1----:R-:W-:-:S03]  /*30d0*/  LOP3.LUT R3, R3, 0xf, R8, 0xb8, !PT ;  /* 0x0000000f03037812 */ /* 0x002fc600078eb808 */
[----:B------:R-:W-:Y:S04]  /*30e0*/  STS [UR5+0x3870c], R0 ;  /* 0x03870c00ff007988 */ /* 0x000fe80008000805 */
[----:B------:R-:W-:Y:S04]  /*30f0*/  STS [UR5+0x3871c], R3 ;  /* 0x03871c03ff007988 */ /* 0x000fe80008000805 */
[----:B------:R-:W1:Y:S02]  /*3100*/  LDS R7, [UR5+0x3871c] ;  /* 0x03871c05ff077984 */ /* 0x000e640008000800 */
[----:B-1----:R-:W-:-:S05]  /*3110*/  LOP3.LUT R7, R7, 0xf0, RZ, 0xb8, !PT ;  /* 0x000000f007077812 */ /* 0x002fca00078eb8ff */
[----:B------:R-:W-:Y:S04]  /*3120*/  STS [UR5+0x3871c], R7 ;  /* 0x03871c07ff007988 */ /* 0x000fe80008000805 */
[----:B------:R-:W1:Y:S02]  /*3130*/  LDS R8, [UR5+0x3871c] ;  /* 0x03871c05ff087984 */ /* 0x000e640008000800 */
[----:B-1----:R-:W-:Y:S01]  /*3140*/  LOP3.LUT R15, R8, 0xf00, RZ, 0xb8, !PT ;  /* 0x00000f00080f7812 */ /* 0x002fe200078eb8ff */
[----:B------:R-:W-:-:S04]  /*3150*/  VIADD R8, R2, 0xffffffff ;  /* 0xffffffff02087836 */ /* 0x000fc80000000000 */
[----:B------:R-:W-:Y:S04]  /*3160*/  STS.64 [UR5+0x38718], R14 ;  /* 0x0387180eff007988 */ /* 0x000fe80008000a05 */
[----:B------:R-:W1:Y:S04]  /*3170*/  LDS R12, [UR5+0x3871c] ;  /* 0x03871c05ff0c7984 */ /* 0x000e680008000800 */
[----:B------:R3:W-:Y:S01]  /*3180*/  STS.128 [UR5+0x38720], R8 ;  /* 0x03872008ff007988 */ /* 0x0007e20008000c05 */
[----:B-1----:R-:W-:-:S05]  /*3190*/  LOP3.LUT R12, R12, 0xf000, RZ, 0xb8, !PT ;  /* 0x0000f0000c0c7812 */ /* 0x002fca00078eb8ff */
[----:B------:R3:W-:Y:S02]  /*31a0*/  STS [UR5+0x3871c], R12 ;  /* 0x03871c0cff007988 */ /* 0x0007e40008000805 */
.L_x_26:
[----:B------:R-:W-:Y:S05]  /*31b0*/  BSYNC B0 ;  /* 0x0000000000007941 */ /* 0x000fea0003800000 */
.L_x_25:
[----:B------:R-:W-:Y:S01]  /*31c0*/  ELECT P0, URZ, PT ;  /* 0x00000000003f782f */ /* 0x000fe20003800000 */
[----:B------:R-:W-:Y:S01]  /*31d0*/  NOP ;  /* 0x0000000000007918 */ /* 0x000fe20000000000 */
[----:B------:R-:W-:Y:S11]  /*31e0*/  BSSY B0, `(.L_x_27) ;  /* 0x0000004000007945 */ /* 0x000ff60003800000 */
[----:B------:R-:W-:Y:S05]  /*31f0*/  @!P0 BRA `(.L_x_28) ;  /* 0x0000000000088947 */ /* 0x000fea0003800000 */
[----:B------:R0:W-:Y:S01]  /*3200*/  UTMACMDFLUSH ;  /* 0x00000000000079b7 */ /* 0x0001e20000000000 */
[----:B------:R-:W-:-:S04]  /*3210*/  DEPBAR.LE SB0, 0x0 ;  /* 0x000080000000791a */ /* 0x000fc80000000000 */
.L_x_28:
[----:B------:R-:W-:Y:S05]  /*3220*/  BSYNC B0 ;  /* 0x0000000000007941 */ /* 0x000fea0003800000 */
.L_x_27:
[----:B------:R-:W1:Y:S01]  /*3230*/  S2UR UR5, SR_CgaCtaId ;  /* 0x00000000000579c3 */ /* 0x000e620000008800 */
[----:B-----5:R-:W2:Y:S01]  /*3240*/  S2R R0, SR_LANEID ;  /* 0x0000000000007919 */ /* 0x020ea20000000000 */
[----:B------:R-:W-:Y:S01]  /*3250*/  UISETP.NE.AND UP0, UPT, UR12, 0x1, UPT ;  /* 0x000000010c00788c */ /* 0x000fe2000bf05270 */
[----:B------:R-:W-:Y:S02]  /*3260*/  UMOV UR4, 0x400 ;  /* 0x0000040000047882 */ /* 0x000fe40000000000 */
[----:B-1----:R-:W-:-:S04]  /*3270*/  ULEA UR4, UR5, UR4, 0x18 ;  /* 0x0000000405047291 */ /* 0x002fc8000f8ec03f */
[----:B------:R-:W-:-:S04]  /*3280*/  UIADD3 UR5, UR4, 0x80, URZ ;  /* 0x0000008004057890 */ /* 0x000fc8000fffe03f */
[----:B------:R-:W-:Y:S01]  /*3290*/  @!UP0 UIADD3 UR5, UR4, URZ, URZ ;  /* 0x0000003f04058290 */ /* 0x000fe2000fffe03f */
[----:B--2---:R-:W-:-:S05]  /*32a0*/  IMAD.SHL.U32 R0, R0, 0x4, RZ ;  /* 0x0000000400007824 */ /* 0x004fca00078e00ff */
[----:B------:R-:W-:Y:S01]  /*32b0*/  IMAD.U32 R3, RZ, RZ, UR5 ;  /* 0x00000005ff037e24 */ /* 0x000fe2000f8e00ff */
[----:B------:R-:W-:-:S04]  /*32c0*/  IADD3 R2, P0, R0, UR60, RZ ;  /* 0x0000003c00027c10 */ /* 0x000fc8000ff1e0ff */
[----:B------:R-:W-:Y:S02]  /*32d0*/  IADD3 R4, R0, 0x38700, R3 ;  /* 0x0003870000047810 */ /* 0x000fe40007ffe003 */
[----:B------:R-:W-:-:S03]  /*32e0*/  IADD3.X R3, RZ, UR61, RZ, P0, !PT ;  /* 0x0000003dff037c10 */ /* 0x000fc600087fe4ff */
[----:B------:R-:W1:Y:S04]  /*32f0*/  LDS R5, [R4] ;  /* 0x0000000004057984 */ /* 0x000e680000000800 */
[----:B-1----:R1:W5:Y:S02]  /*3300*/  ATOMG.E.EXCH.STRONG.GPU PT, RZ, [R2], R5 ;  /* 0x0000000502ff73a8 */ /* 0x00236400041ee100 */
.L_x_24:
[----:B-----5:R-:W-:Y:S01]  /*3310*/  SHF.R.S32.HI R0, RZ, 0x1f, R33 ;  /* 0x0000001fff007819 */ /* 0x020fe20000011421 */
[----:B------:R-:W3:Y:S01]  /*3320*/  S2UR UR43, SR_CgaCtaId ;  /* 0x00000000002b79c3 */ /* 0x000ee20000008800 */
[----:B------:R-:W-:Y:S01]  /*3330*/  UISETP.NE.AND UP0, UPT, UR12, 0x1, UPT ;  /* 0x000000010c00788c */ /* 0x000fe2000bf05270 */
[----:B------:R-:W-:Y:S01]  /*3340*/  IMAD.MOV.U32 R154, RZ, RZ, RZ ;  /* 0x000000ffff9a7224 */ /* 0x000fe200078e00ff */
[----:B------:R-:W-:Y:S01]  /*3350*/  LEA.HI R0, R0, R33, RZ, 0x8 ;  /* 0x0000002100007211 */ /* 0x000fe200078f40ff */
[----:B------:R-:W-:Y:S01]  /*3360*/  UMOV UR47, 0x400 ;  /* 0x00000400002f7882 */ /* 0x000fe20000000000 */
[----:B------:R-:W-:Y:S02]  /*3370*/  ULOP3.LUT UR51, UR53, 0x1, URZ, 0xfc, !UPT ;  /* 0x0000000135337892 */ /* 0x000fe4000f8efc3f */
[----:B------:R-:W-:Y:S01]  /*3380*/  LOP3.LUT R0, R0, 0xffffff00, RZ, 0xc0, !PT ;  /* 0xffffff0000007812 */ /* 0x000fe200078ec0ff */
[----:B------:R-:W-:Y:S02]  /*3390*/  ULOP3.LUT UR50, UR54, 0x1, URZ, 0xfc, !UPT ;  /* 0x0000000136327892 */ /* 0x000fe4000f8efc3f */
[----:B------:R-:W-:-:S02]  /*33a0*/  ULOP3.LUT UR48, UR52, 0x1, URZ, 0xfc, !UPT ;  /* 0x0000000134307892 */ /* 0x000fc4000f8efc3f */
[----:B------:R-:W-:Y:S01]  /*33b0*/  IMAD.IADD R0, R33, 0x1, -R0 ;  /* 0x0000000121007824 */ /* 0x000fe200078e0a00 */
[----:B------:R-:W-:Y:S01]  /*33c0*/  UMOV UR36, URZ ;  /* 0x0000003f00247c82 */ /* 0x000fe20008000000 */
[----:B------:R-:W-:Y:S01]  /*33d0*/  UMOV UR56, URZ ;  /* 0x0000003f00387c82 */ /* 0x000fe20008000000 */
[----:B------:R-:W-:Y:S01]  /*33e0*/  UMOV UR37, URZ ;  /* 0x0000003f00257c82 */ /* 0x000fe20008000000 */
[C---:B-12---:R-:W-:Y:S01]  /*33f0*/  IMAD.SHL.U32 R5, R0.reuse, 0x40, RZ ;  /* 0x0000004000057824 */ /* 0x046fe200078e00ff */
[----:B------:R-:W-:Y:S01]  /*3400*/  SHF.R.S32.HI R3, RZ, 0x1f, R0 ;  /* 0x0000001fff037819 */ /* 0x000fe20000011400 */
[----:B------:R-:W-:Y:S01]  /*3410*/  UMOV UR38, URZ ;  /* 0x0000003f00267c82 */ /* 0x000fe20008000000 */
[-C--:B------:R-:W-:Y:S01]  /*3420*/  LEA.HI R2, R0, R0.reuse, RZ, 0x1 ;  /* 0x0000000000027211 */ /* 0x080fe200078f08ff */
[----:B------:R-:W-:Y:S01]  /*3430*/  UMOV UR39, URZ ;  /* 0x0000003f00277c82 */ /* 0x000fe20008000000 */
[----:B------:R-:W-:Y:S02]  /*3440*/  LEA.HI R4, R3, R0, RZ, 0x5 ;  /* 0x0000000003047211 */ /* 0x000fe400078f28ff */
[----:B------:R-:W-:Y:S01]  /*3450*/  SHF.R.S32.HI R2, RZ, 0x1, R2 ;  /* 0x00000001ff027819 */ /* 0x000fe20000011402 */
[----:B---3--:R-:W-:Y:S01]  /*3460*/  ULEA UR47, UR43, UR47, 0x18 ;  /* 0x0000002f2b2f7291 */ /* 0x008fe2000f8ec03f */
[----:B------:R-:W-:-:S02]  /*3470*/  SHF.R.S32.HI R4, RZ, 0x5, R4 ;  /* 0x00000005ff047819 */ /* 0x000fc40000011404 */
[-C--:B------:R-:W-:Y:S01]  /*3480*/  LEA.HI R7, R3, R0.reuse, RZ, 0x4 ;  /* 0x0000000003077211 */ /* 0x080fe200078f20ff */
[----:B------:R-:W-:Y:S01]  /*3490*/  UIADD3 UR49, UR47, 0x80, URZ ;  /* 0x000000802f317890 */ /* 0x000fe2000fffe03f */
[----:B------:R-:W-:Y:S01]  /*34a0*/  LOP3.LUT R5, R5, 0x40, RZ, 0xc0, !PT ;  /* 0x0000004005057812 */ /* 0x000fe200078ec0ff */
[----:B----4-:R-:W-:Y:S01]  /*34b0*/  IMAD.SHL.U32 R6, R4, 0x10, RZ ;  /* 0x0000001004067824 */ /* 0x010fe200078e00ff */
[----:B------:R-:W-:Y:S01]  /*34c0*/  SHF.R.S32.HI R8, RZ, 0x4, R7 ;  /* 0x00000004ff087819 */ /* 0x000fe20000011407 */
[----:B------:R-:W-:Y:S01]  /*34d0*/  IMAD.SHL.U32 R4, R2, 0x80, RZ ;  /* 0x0000008002047824 */ /* 0x000fe200078e00ff */
[----:B------:R-:W-:Y:S01]  /*34e0*/  LEA.HI R2, R3, R0, RZ, 0x3 ;  /* 0x0000000003027211 */ /* 0x000fe200078f18ff */
[----:B------:R-:W-:Y:S01]  /*34f0*/  @!UP0 UIADD3 UR49, UR47, URZ, URZ ;  /* 0x0000003f2f318290 */ /* 0x000fe2000fffe03f */
[----:B------:R-:W-:Y:S02]  /*3500*/  LEA.HI R9, R7, R8, RZ, 0x1 ;  /* 0x0000000807097211 */ /* 0x000fe400078f08ff */
[----:B------:R-:W-:Y:S01]  /*3510*/  LOP3.LUT R4, R4, 0x180, RZ, 0xc0, !PT ;  /* 0x0000018004047812 */ /* 0x000fe200078ec0ff */
[----:B------:R-:W-:Y:S01]  /*3520*/  UIADD3 UR49, UR49, 0x38700, URZ ;  /* 0x0003870031317890 */ /* 0x000fe2000fffe03f */
[----:B------:R-:W-:-:S02]  /*3530*/  LOP3.LUT R7, R5, 0x30, R6, 0xf8, !PT ;  /* 0x0000003005077812 */ /* 0x000fc400078ef806 */
[----:B------:R-:W-:Y:S02]  /*3540*/  LOP3.LUT R9, R9, 0x7ffffe, RZ, 0xc0, !PT ;  /* 0x007ffffe09097812 */ /* 0x000fe400078ec0ff */
[----:B------:R-:W-:Y:S02]  /*3550*/  LOP3.LUT R5, R4, R5, RZ, 0xfc, !PT ;  /* 0x0000000504057212 */ /* 0x000fe400078efcff */
[----:B------:R-:W-:Y:S01]  /*3560*/  LEA.HI R22, R3, R0, RZ, 0x7 ;  /* 0x0000000003167211 */ /* 0x000fe200078f38ff */
[----:B------:R-:W-:Y:S01]  /*3570*/  IMAD.IADD R9, R8, 0x1, -R9 ;  /* 0x0000000108097824 */ /* 0x000fe200078e0a09 */
[----:B------:R-:W-:Y:S02]  /*3580*/  LOP3.LUT R7, R7, 0x8, R2, 0xf8, !PT ;  /* 0x0000000807077812 */ /* 0x000fe400078ef802 */
[----:B------:R-:W-:Y:S02]  /*3590*/  SHF.R.U32.HI R5, RZ, 0x3, R5 ;  /* 0x00000003ff057819 */ /* 0x000fe40000011605 */
[----:B------:R-:W-:-:S02]  /*35a0*/  SHF.R.S32.HI R22, RZ, 0x7, R22 ;  /* 0x00000007ff167819 */ /* 0x000fc40000011416 */
[----:B------:R-:W-:Y:S01]  /*35b0*/  LOP3.LUT R5, R5, R7, R4, 0x1e, !PT ;  /* 0x0000000705057212 */ /* 0x000fe200078e1e04 */
[----:B------:R-:W-:Y:S01]  /*35c0*/  IMAD.MOV.U32 R4, RZ, RZ, 0x1 ;  /* 0x00000001ff047424 */ /* 0x000fe200078e00ff */
[----:B------:R-:W-:Y:S01]  /*35d0*/  IADD3 R152, R0, 0x1f, RZ ;  /* 0x0000001f00987810 */ /* 0x000fe20007ffe0ff */
[----:B------:R-:W-:-:S04]  /*35e0*/  IMAD R2, R22, 0x4, R9 ;  /* 0x0000000416027824 */ /* 0x000fc800078e0209 */
[----:B------:R-:W-:-:S07]  /*35f0*/  IMAD.U32 R23, R2, 0x200, R5 ;  /* 0x0000020002177824 */ /* 0x000fce00078e0005 */
.L_x_109:
[----:B--23--:R-:W1:Y:S02]  /*3600*/  LDC.64 R2, c[0x0][0x290] ;  /* 0x0000a400ff027b82 */ /* 0x00ce640000000a00 */
[----:B-1----:R-:W-:-:S05]  /*3610*/  IMAD.WIDE R2, R18, 0xc, R2 ;  /* 0x0000000c12027825 */ /* 0x002fca00078e0202 */
[----:B------:R-:W2:Y:S01]  /*3620*/  LDG.E R153, desc[UR58][R2.64+0x8] ;  /* 0x0000083a02997981 */ /* 0x000ea2000c1e1900 */
[----:B------:R-:W-:Y:S01]  /*3630*/  UMOV UR12, URZ ;  /* 0x0000003f000c7c82 */ /* 0x000fe20008000000 */
[----:B------:R-:W-:Y:S01]  /*3640*/  UMOV UR9, UR37 ;  /* 0x0000002500097c82 */ /* 0x000fe20008000000 */
[--C-:B------:R-:W-:Y:S01]  /*3650*/  IMAD.MOV.U32 R155, RZ, RZ, R18.reuse ;  /* 0x000000ffff9b7224 */ /* 0x100fe200078e0012 */
[----:B-----5:R-:W1:Y:S01]  /*3660*/  SHFL.IDX PT, R0, R22, RZ, 0x1f ;  /* 0x00001fff16007589 */ /* 0x020e6200000e0000 */
[----:B------:R-:W-:Y:S02]  /*3670*/  SHF.R.S32.HI R19, RZ, 0x1f, R18 ;  /* 0x0000001fff137819 */ /* 0x000fe40000011412 */
[----:B------:R-:W-:Y:S02]  /*3680*/  CS2R R150, SRZ ;  /* 0x0000000000967805 */ /* 0x000fe4000001ff00 */
[----:B------:R-:W-:Y:S02]  /*3690*/  CS2R R24, SRZ ;  /* 0x0000000000187805 */ /* 0x000fe4000001ff00 */
[----:B------:R-:W-:-:S02]  /*36a0*/  CS2R R26, SRZ ;  /* 0x00000000001a7805 */ /* 0x000fc4000001ff00 */
[----:B------:R-:W-:Y:S02]  /*36b0*/  CS2R R28, SRZ ;  /* 0x00000000001c7805 */ /* 0x000fe4000001ff00 */
[----:B------:R-:W-:Y:S02]  /*36c0*/  CS2R R30, SRZ ;  /* 0x00000000001e7805 */ /* 0x000fe4000001ff00 */
[----:B------:R-:W-:Y:S02]  /*36d0*/  CS2R R32, SRZ ;  /* 0x0000000000207805 */ /* 0x000fe4000001ff00 */
        /* <DEDUP_REMOVED lines=16> */
[----:B-1----:R-:W-:Y:S01]  /*37e0*/  R2UR UR4, R0 ;  /* 0x00000000000472ca */ /* 0x002fe200000e0000 */
[----:B------:R-:W-:Y:S01]  /*37f0*/  IMAD.U32 R0, RZ, RZ, UR38 ;  /* 0x00000026ff007e24 */ /* 0x000fe2000f8e00ff */
        /* <DEDUP_REMOVED lines=10> */
[----:B------:R-:W-:Y:S01]  /*38a0*/  CS2R R86, SRZ ;  /* 0x0000000000567805 */ /* 0x000fe2000001ff00 */
[----:B------:R-:W-:Y:S01]  /*38b0*/  ULEA.HI UR5, UR4, UR4, URZ, 0x1 ;  /* 0x0000000404057291 */ /* 0x000fe2000f8f083f */
[----:B------:R-:W-:Y:S02]  /*38c0*/  CS2R R88, SRZ ;  /* 0x0000000000587805 */ /* 0x000fe4000001ff00 */
[----:B------:R-:W-:Y:S02]  /*38d0*/  CS2R R90, SRZ ;  /* 0x00000000005a7805 */ /* 0x000fe4000001ff00 */
[----:B------:R-:W-:Y:S01]  /*38e0*/  CS2R R92, SRZ ;  /* 0x00000000005c7805 */ /* 0x000fe2000001ff00 */
[----:B------:R-:W-:Y:S01]  /*38f0*/  ULOP3.LUT UR5, UR5, 0x1e, URZ, 0xc0, !UPT ;  /* 0x0000001e05057892 */ /* 0x000fe2000f8ec03f */
[----:B------:R-:W-:Y:S02]  /*3900*/  CS2R R94, SRZ ;  /* 0x00000000005e7805 */ /* 0x000fe4000001ff00 */
[----:B------:R-:W-:-:S02]  /*3910*/  CS2R R96, SRZ ;  /* 0x0000000000607805 */ /* 0x000fc4000001ff00 */
[----:B------:R-:W-:Y:S01]  /*3920*/  CS2R R98, SRZ ;  /* 0x0000000000627805 */ /* 0x000fe2000001ff00 */
[----:B------:R-:W-:Y:S01]  /*3930*/  UIADD3 UR5, UR4, -UR5, URZ ;  /* 0x8000000504057290 */ /* 0x000fe2000fffe03f */
[----:B------:R-:W-:Y:S02]  /*3940*/  CS2R R100, SRZ ;  /* 0x0000000000647805 */ /* 0x000fe4000001ff00 */
[----:B------:R-:W-:Y:S02]  /*3950*/  CS2R R102, SRZ ;  /* 0x0000000000667805 */ /* 0x000fe4000001ff00 */
[----:B------:R-:W-:Y:S01]  /*3960*/  CS2R R104, SRZ ;  /* 0x0000000000687805 */ /* 0x000fe2000001ff00 */
[----:B------:R-:W-:Y:S01]  /*3970*/  ULEA UR5, UR5, UR47, 0xd ;  /* 0x0000002f05057291 */ /* 0x000fe2000f8e683f */
[----:B------:R-:W-:Y:S02]  /*3980*/  CS2R R106, SRZ ;  /* 0x00000000006a7805 */ /* 0x000fe4000001ff00 */
[----:B------:R-:W-:-:S02]  /*3990*/  CS2R R108, SRZ ;  /* 0x00000000006c7805 */ /* 0x000fc4000001ff00 */
[----:B------:R-:W-:Y:S01]  /*39a0*/  CS2R R110, SRZ ;  /* 0x00000000006e7805 */ /* 0x000fe2000001ff00 */
[----:B------:R-:W-:Y:S01]  /*39b0*/  USHF.R.U32.HI UR5, URZ, 0x4, UR5 ;  /* 0x000000043f057899 */ /* 0x000fe20008011605 */
[----:B------:R-:W-:Y:S02]  /*39c0*/  CS2R R112, SRZ ;  /* 0x0000000000707805 */ /* 0x000fe4000001ff00 */
[----:B------:R-:W-:Y:S02]  /*39d0*/  CS2R R114, SRZ ;  /* 0x0000000000727805 */ /* 0x000fe4000001ff00 */
[----:B------:R-:W-:Y:S01]  /*39e0*/  CS2R R116, SRZ ;  /* 0x0000000000747805 */ /* 0x000fe2000001ff00 */
[----:B------:R-:W-:Y:S01]  /*39f0*/  ULOP3.LUT UR8, UR5, 0x3fff, URZ, 0xc0, !UPT ;  /* 0x00003fff05087892 */ /* 0x000fe2000f8ec03f */
        /* <DEDUP_REMOVED lines=16> */
[----:B--2---:R-:W-:-:S13]  /*3b00*/  ISETP.GE.AND P0, PT, R153, 0x1, PT ;  /* 0x000000019900780c */ /* 0x004fda0003f06270 */
[----:B------:R-:W-:Y:S05]  /*3b10*/  @!P0 BRA `(.L_x_29) ;  /* 0x0000000400648947 */ /* 0x000fea0003800000 */
[----:B------:R-:W-:-:S06]  /*3b20*/  UISETP.NE.AND UP0, UPT, UR51, 0x3, UPT ;  /* 0x000000033300788c */ /* 0x000fcc000bf05270 */
[----:B------:R-:W-:-:S13]  /*3b30*/  PLOP3.LUT P1, PT, PT, PT, UP0, 0x80, 0x0 ;  /* 0x000000000000781c */ /* 0x000fda0003f2f008 */
[----:B------:R-:W-:Y:S05]  /*3b40*/  @!P1 BRA `(.L_x_30) ;  /* 0x0000000000049947 */ /* 0x000fea0003800000 */
[----:B------:R-:W-:Y:S01]  /*3b50*/  BPT.TRAP 0x1 ;  /* 0x000000040000795c */ /* 0x000fe20000300000 */
.L_x_30:
[----:B------:R-:W-:Y:S01]  /*3b60*/  ULEA UR4, UR37, UR47, 0x3 ;  /* 0x0000002f25047291 */ /* 0x000fe2000f8e183f */
[----:B------:R-:W-:-:S05]  /*3b70*/  IMAD.U32 R0, RZ, RZ, UR38 ;  /* 0x00000026ff007e24 */ /* 0x000fca000f8e00ff */
[----:B------:R-:W-:-:S04]  /*3b80*/  SHF.L.U32 R0, R0, 0x1f, RZ ;  /* 0x0000001f00007819 */ /* 0x000fc800000006ff */
[----:B------:R1:W2:Y:S01]  /*3b90*/  SYNCS.PHASECHK.TRANS64.TRYWAIT P0, [UR4+0x38480], R0 ;  /* 0x03848000ff0075a7 */ /* 0x0002a20008000144 */
[----:B------:R-:W-:Y:S05]  /*3ba0*/  @!P1 BRA `(.L_x_31) ;  /* 0x0000000000049947 */ /* 0x000fea0003800000 */
[----:B------:R-:W-:Y:S01]  /*3bb0*/  BPT.TRAP 0x1 ;  /* 0x000000040000795c */ /* 0x000fe20000300000 */
.L_x_31:
[----:B--2---:R-:W-:Y:S05]  /*3bc0*/  @P0 BRA `(.L_x_32) ;  /* 0x0000000000080947 */ /* 0x004fea0003800000 */
[----:B------:R-:W2:Y:S02]  /*3bd0*/  SYNCS.PHASECHK.TRANS64.TRYWAIT P0, [UR4+0x38480], R0 ;  /* 0x03848000ff0075a7 */ /* 0x000ea40008000144 */
[----:B--2---:R-:W-:Y:S05]  /*3be0*/  @!P0 BRA `(.L_x_33) ;  /* 0x000000a8006c8947 */ /* 0x004fea0003800000 */
.L_x_32:
[----:B------:R-:W-:Y:S01]  /*3bf0*/  UIADD3 UR4, UR47, 0x10000, URZ ;  /* 0x000100002f047890 */ /* 0x000fe2000fffe03f */
[----:B------:R-:W-:Y:S01]  /*3c00*/  WARPGROUP.ARRIVE ;  /* 0x00000000000079c5 */ /* 0x000fe20000000000 */
[----:B------:R-:W-:Y:S02]  /*3c10*/  ULOP3.LUT UR10, UR8, 0x10000, URZ, 0xfc, !UPT ;  /* 0x00010000080a7892 */ /* 0x000fe4000f8efc3f */
[----:B------:R-:W-:Y:S02]  /*3c20*/  USHF.R.U32.HI UR4, URZ, 0x4, UR4 ;  /* 0x000000043f047899 */ /* 0x000fe40008011604 */
[----:B------:R-:W-:Y:S02]  /*3c30*/  ULEA UR10, UR37, UR10, 0xb ;  /* 0x0000000a250a7291 */ /* 0x000fe4000f8e583f */
[----:B------:R-:W-:Y:S01]  /*3c40*/  ULOP3.LUT UR4, UR4, 0x3fff, URZ, 0xc0, !UPT ;  /* 0x00003fff04047892 */ /* 0x000fe2000f8ec03f */
[----:B------:R-:W-:Y:S01]  /*3c50*/  UMOV UR5, 0x40000040 ;  /* 0x4000004000057882 */ /* 0x000fe20000000000 */
[----:B------:R-:W-:-:S02]  /*3c60*/  UMOV UR7, 0x40000040 ;  /* 0x4000004000077882 */ /* 0x000fc40000000000 */
[----:B------:R-:W-:Y:S01]  /*3c70*/  ULOP3.LUT UR4, UR4, 0x10000, URZ, 0xfc, !UPT ;  /* 0x0001000004047892 */ /* 0x000fe2000f8efc3f */
[----:B------:R-:W-:-:S03]  /*3c80*/  UMOV UR12, 0x1 ;  /* 0x00000001000c7882 */ /* 0x000fc60000000000 */
[----:B------:R-:W-:-:S03]  /*3c90*/  ULEA UR9, UR37, UR4, 0xc ;  /* 0x0000000425097291 */ /* 0x000fc6000f8e603f */
[----:B------:R-:W-:-:S04]  /*3ca0*/  UMOV UR4, UR10 ;  /* 0x0000000a00047c82 */ /* 0x000fc80008000000 */
[----:B------:R-:W-:Y:S02]  /*3cb0*/  UMOV UR6, UR9 ;  /* 0x0000000900067c82 */ /* 0x000fe40008000000 */
[----:B------:R-:W-:Y:S01]  /*3cc0*/  HGMMA.64x256x16.F32 R24, gdesc[UR4], RZ, !UPT, gsb0 ;  /* 0x03e00000041879f0 */ /* 0x000fe2000c0008ff */
[----:B------:R-:W-:Y:S02]  /*3cd0*/  UIADD3 UR4, UR10, 0x2, URZ ;  /* 0x000000020a047890 */ /* 0x000fe4000fffe03f */
[----:B------:R-:W-:Y:S01]  /*3ce0*/  UIADD3 UR6, UR9, 0x2, URZ ;  /* 0x0000000209067890 */ /* 0x000fe2000fffe03f */
[----:B------:R-:W-:Y:S01]  /*3cf0*/  UMOV UR5, 0x40000040 ;  /* 0x4000004000057882 */ /* 0x000fe20000000000 */
[----:B------:R-:W-:Y:S01]  /*3d00*/  UMOV UR7, 0x40000040 ;  /* 0x4000004000077882 */ /* 0x000fe20000000000 */
[----:B------:R-:W-:Y:S02]  /*3d10*/  WARPGROUP.DEPBAR.LE gsb0, 0x0 ;  /* 0x00008000000079c5 */ /* 0x000fe40000010000 */
[----:B------:R-:W-:-:S15]  /*3d20*/  WARPGROUP.ARRIVE ;  /* 0x00000000000079c5 */ /* 0x000fde0000000000 */
[----:B------:R-:W-:-:S05]  /*3d30*/  NOP ;  /* 0x0000000000007918 */ /* 0x000fca0000000000 */
[----:B------:R-:W-:Y:S01]  /*3d40*/  HGMMA.64x256x16.F32 R24, gdesc[UR4], R24, gsb0 ;  /* 0x03e00000041879f0 */ /* 0x000fe20008000818 */
        /* <DEDUP_REMOVED lines=44> */
[----:B------:R-:W-:-:S04]  /*4010*/  UIADD3 UR9, UR37, 0x1, URZ ;  /* 0x0000000125097890 */ /* 0x000fc8000fffe03f */
[----:B------:R-:W-:-:S04]  /*4020*/  UISETP.NE.AND UP0, UPT, UR9, 0x2, UPT ;  /* 0x000000020900788c */ /* 0x000fc8000bf05270 */
[----:B------:R-:W-:Y:S01]  /*4030*/  USEL UR9, UR9, URZ, UP0 ;  /* 0x0000003f09097287 */ /* 0x000fe20008000000 */
[----:B------:R-:W-:Y:S02]  /*4040*/  WARPGROUP.DEPBAR.LE gsb0, 0x0 ;  /* 0x00008000000079c5 */ /* 0x000fe40000010000 */
[----:B------:R-:W-:-:S11]  /*4050*/  WARPGROUP.ARRIVE ;  /* 0x00000000000079c5 */ /* 0x000fd60000000000 */
[----:B------:R-:W-:Y:S01]  /*4060*/  HGMMA.64x256x16.F32 R24, gdesc[UR4], R24, gsb0 ;  /* 0x03e00000041879f0 */ /* 0x000fe20008000818 */
[----:B------:R-:W-:-:S04]  /*4070*/  USEL UR4, URZ, 0x1, UP0 ;  /* 0x000000013f047887 */ /* 0x000fc80008000000 */
[----:B------:R-:W-:-:S06]  /*4080*/  ULOP3.LUT UR4, UR38, UR4, URZ, 0x3c, !UPT ;  /* 0x0000000426047292 */ /* 0x000fcc000f8e3c3f */
[----:B-12---:R-:W-:Y:S01]  /*4090*/  IMAD.U32 R0, RZ, RZ, UR4 ;  /* 0x00000004ff007e24 */ /* 0x006fe2000f8e00ff */
[----:B------:R-:W-:-:S06]  /*40a0*/  WARPGROUP.DEPBAR.LE gsb0, 0x0 ;  /* 0x00008000000079c5 */ /* 0x000fcc0000010000 */
.L_x_29:
[----:B------:R-:W-:-:S13]  /*40b0*/  R2UR UR4, R153 ;  /* 0x00000000990472ca */ /* 0x000fda00000e0000 */
[----:B------:R-:W-:-:S04]  /*40c0*/  UIADD3 UR4, UR4, 0x7f, URZ ;  /* 0x0000007f04047890 */ /* 0x000fc8000fffe03f */
[----:B------:R-:W-:-:S04]  /*40d0*/  USHF.R.S32.HI UR5, URZ, 0x1f, UR4 ;  /* 0x0000001f3f057899 */ /* 0x000fc80008011404 */
[----:B------:R-:W-:-:S04]  /*40e0*/  ULEA.HI UR5, UR5, UR4, URZ, 0x7 ;  /* 0x0000000405057291 */ /* 0x000fc8000f8f383f */
[----:B------:R-:W-:-:S04]  /*40f0*/  USHF.R.S32.HI UR5, URZ, 0x7, UR5 ;  /* 0x000000073f057899 */ /* 0x000fc80008011405 */
[----:B------:R-:W-:-:S04]  /*4100*/  UISETP.LT.AND UP0, UPT, UR5, 0x1, UPT ;  /* 0x000000010500788c */ /* 0x000fc8000bf01270 */
[----:B------:R-:W-:-:S04]  /*4110*/  USEL UR10, UR5, 0x1, UP0 ;  /* 0x00000001050a7887 */ /* 0x000fc80008000000 */
[----:B------:R-:W-:-:S04]  /*4120*/  UIADD3 UR10, UR5, -UR10, URZ ;  /* 0x8000000a050a7290 */ /* 0x000fc8000fffe03f */
[----:B------:R-:W-:-:S06]  /*4130*/  UISETP.GE.AND UP0, UPT, UR10, 0x1, UPT ;  /* 0x000000010a00788c */ /* 0x000fcc000bf06270 */
[----:B------:R-:W-:-:S13]  /*4140*/  PLOP3.LUT P0, PT, PT, PT, UP0, 0x80, 0x0 ;  /* 0x000000000000781c */ /* 0x000fda0003f0f008 */
[----:B------:R-:W-:Y:S05]  /*4150*/  @!P0 BRA `(.L_x_34) ;  /* 0x0000000400a88947 */ /* 0x000fea0003800000 */
[----:B------:R-:W-:Y:S01]  /*4160*/  IMAD.U32 R2, RZ, RZ, UR10 ;  /* 0x0000000aff027e24 */ /* 0x000fe2000f8e00ff */
[----:B------:R-:W-:-:S06]  /*4170*/  UMOV UR11, UR37 ;  /* 0x00000025000b7c82 */ /* 0x000fcc0008000000 */
.L_x_41:
[----:B------:R-:W-:-:S06]  /*4180*/  UISETP.NE.AND UP0, UPT, UR51, 0x3, UPT ;  /* 0x000000033300788c */ /* 0x000fcc000bf05270 */
[----:B------:R-:W-:-:S13]  /*4190*/  PLOP3.LUT P1, PT, PT, PT, UP0, 0x80, 0x0 ;  /* 0x000000000000781c */ /* 0x000fda0003f2f008 */
[----:B-12---:R-:W-:Y:S05]  /*41a0*/  @!P1 BRA `(.L_x_35) ;  /* 0x0000000000049947 */ /* 0x006fea0003800000 */
[----:B------:R-:W-:Y:S01]  /*41b0*/  BPT.TRAP 0x1 ;  /* 0x000000040000795c */ /* 0x000fe20000300000 */
.L_x_35:
[----:B------:R-:W-:Y:S01]  /*41c0*/  ULEA UR4, UR9, UR47, 0x3 ;  /* 0x0000002f09047291 */ /* 0x000fe2000f8e183f */
[----:B------:R-:W-:-:S08]  /*41d0*/  SHF.L.U32 R3, R0, 0x1f, RZ ;  /* 0x0000001f00037819 */ /* 0x000fd000000006ff */
[----:B------:R1:W2:Y:S01]  /*41e0*/  SYNCS.PHASECHK.TRANS64.TRYWAIT P0, [UR4+0x38480], R3 ;  /* 0x03848003ff0075a7 */ /* 0x0002a20008000144 */
[----:B------:R-:W-:Y:S05]  /*41f0*/  @!P1 BRA `(.L_x_36) ;  /* 0x0000000000049947 */ /* 0x000fea0003800000 */
[----:B------:R-:W-:Y:S01]  /*4200*/  BPT.TRAP 0x1 ;  /* 0x000000040000795c */ /* 0x000fe20000300000 */
.L_x_36:
[----:B--2---:R-:W-:Y:S05]  /*4210*/  @P0 BRA `(.L_x_37) ;  /* 0x0000000000080947 */ /* 0x004fea0003800000 */
[----:B------:R-:W2:Y:S02]  /*4220*/  SYNCS.PHASECHK.TRANS64.TRYWAIT P0, [UR4+0x38480], R3 ;  /* 0x03848003ff0075a7 */ /* 0x000ea40008000144 */
[----:B--2---:R-:W-:Y:S05]  /*4230*/  @!P0 BRA `(.L_x_38) ;  /* 0x000000a000f08947 */ /* 0x004fea0003800000 */
.L_x_37:
[----:B------:R-:W-:Y:S01]  /*4240*/  UIADD3 UR4, UR47, 0x10000, URZ ;  /* 0x000100002f047890 */ /* 0x000fe2000fffe03f */
[----:B------:R-:W-:Y:S01]  /*4250*/  WARPGROUP.ARRIVE ;  /* 0x00000000000079c5 */ /* 0x000fe20000000000 */
[----:B------:R-:W-:Y:S02]  /*4260*/  ULOP3.LUT UR14, UR8, 0x10000, URZ, 0xfc, !UPT ;  /* 0x00010000080e7892 */ /* 0x000fe4000f8efc3f */
[----:B------:R-:W-:Y:S02]  /*4270*/  USHF.R.U32.HI UR4, URZ, 0x4, UR4 ;  /* 0x000000043f047899 */ /* 0x000fe40008011604 */
[----:B------:R-:W-:Y:S02]  /*4280*/  UISETP.NE.U32.AND UP0, UPT, UR12, URZ, UPT ;  /* 0x0000003f0c00728c */ /* 0x000fe4000bf05070 */
[----:B------:R-:W-:Y:S02]  /*4290*/  ULOP3.LUT UR4, UR4, 0x3fff, URZ, 0xc0, !UPT ;  /* 0x00003fff04047892 */ /* 0x000fe4000f8ec03f */
[----:B------:R-:W-:-:S02]  /*42a0*/  ULEA UR14, UR9, UR14, 0xb ;  /* 0x0000000e090e7291 */ /* 0x000fc4000f8e583f */
[----:B------:R-:W-:Y:S01]  /*42b0*/  ULOP3.LUT UR4, UR4, 0x10000, URZ, 0xfc, !UPT ;  /* 0x0001000004047892 */ /* 0x000fe2000f8efc3f */
[----:B------:R-:W-:Y:S01]  /*42c0*/  UMOV UR5, 0x40000040 ;  /* 0x4000004000057882 */ /* 0x000fe20000000000 */
[----:B------:R-:W-:Y:S02]  /*42d0*/  UMOV UR7, 0x40000040 ;  /* 0x4000004000077882 */ /* 0x000fe40000000000 */
[----:B------:R-:W-:-:S03]  /*42e0*/  ULEA UR13, UR9, UR4, 0xc ;  /* 0x00000004090d7291 */ /* 0x000fc6000f8e603f */
[----:B------:R-:W-:-:S04]  /*42f0*/  UMOV UR4, UR14 ;  /* 0x0000000e00047c82 */ /* 0x000fc80008000000 */
[----:B------:R-:W-:Y:S02]  /*4300*/  UMOV UR6, UR13 ;  /* 0x0000000d00067c82 */ /* 0x000fe40008000000 */
[----:B------:R-:W-:Y:S01]  /*4310*/  HGMMA.64x256x16.F32 R24, gdesc[UR4], R24, UP0, gsb0 ;  /* 0x03e00000041879f0 */ /* 0x000fe2000b800818 */
[----:B------:R-:W-:Y:S02]  /*4320*/  UIADD3 UR4, UR14, 0x2, URZ ;  /* 0x000000020e047890 */ /* 0x000fe4000fffe03f */
[----:B------:R-:W-:Y:S01]  /*4330*/  UIADD3 UR6, UR13, 0x2, URZ ;  /* 0x000000020d067890 */ /* 0x000fe2000fffe03f */
[----:B------:R-:W-:Y:S01]  /*4340*/  UMOV UR5, 0x40000040 ;  /* 0x4000004000057882 */ /* 0x000fe20000000000 */
[----:B------:R-:W-:Y:S01]  /*4350*/  UMOV UR7, 0x40000040 ;  /* 0x4000004000077882 */ /* 0x000fe20000000000 */
[----:B------:R-:W-:Y:S02]  /*4360*/  WARPGROUP.DEPBAR.LE gsb0, 0x0 ;  /* 0x00008000000079c5 */ /* 0x000fe40000010000 */
[----:B------:R-:W-:-:S15]  /*4370*/  WARPGROUP.ARRIVE ;  /* 0x00000000000079c5 */ /* 0x000fde0000000000 */
[----:B------:R-:W-:-:S05]  /*4380*/  NOP ;  /* 0x0000000000007918 */ /* 0x000fca0000000000 */
        /* <DEDUP_REMOVED lines=48> */
[----:B------:R-:W-:Y:S03]  /*4690*/  HGMMA.64x256x16.F32 R24, gdesc[UR4], R24, UP0, gsb0 ;  /* 0x03e00000041879f0 */ /* 0x000fe6000b800818 */
[----:B------:R-:W-:Y:S02]  /*46a0*/  WARPGROUP.DEPBAR.LE gsb0, 0x0 ;  /* 0x00008000000079c5 */ /* 0x000fe40000010000 */
[----:B------:R-:W-:Y:S05]  /*46b0*/  @!P1 BRA `(.L_x_39) ;  /* 0x0000000000049947 */ /* 0x000fea0003800000 */
[----:B------:R-:W-:Y:S01]  /*46c0*/  BPT.TRAP 0x1 ;  /* 0x000000040000795c */ /* 0x000fe20000300000 */
.L_x_39:
[----:B------:R-:W-:Y:S02]  /*46d0*/  UISETP.GT.U32.AND UP0, UPT, UR53, 0x1, UPT ;  /* 0x000000013500788c */ /* 0x000fe4000bf04070 */
[----:B------:R-:W-:-:S04]  /*46e0*/  ULEA UR4, UR11, UR47, 0x3 ;  /* 0x0000002f0b047291 */ /* 0x000fc8000f8e183f */
[----:B------:R-:W-:Y:S01]  /*46f0*/  UIADD3 UR4, UR4, 0x38490, URZ ;  /* 0x0003849004047890 */ /* 0x000fe2000fffe03f */
[----:B------:R-:W-:-:S03]  /*4700*/  PLOP3.LUT P0, PT, PT, PT, UP0, 0x80, 0x0 ;  /* 0x000000000000781c */ /* 0x000fc60003f0f008 */
[----:B------:R-:W-:-:S09]  /*4710*/  UPRMT UR4, URZ, 0x654, UR4 ;  /* 0x000006543f047896 */ /* 0x000fd20008000004 */
[----:B------:R-:W-:Y:S01]  /*4720*/  SYNCS.ARRIVE.TRANS64.RED.A1T0 RZ, [UR4], RZ ;  /* 0x000000ffffff79a7 */ /* 0x000fe20008100404 */
[----:B------:R-:W-:Y:S05]  /*4730*/  @P0 BRA `(.L_x_40) ;  /* 0x0000000000040947 */ /* 0x000fea0003800000 */
[----:B------:R-:W-:Y:S01]  /*4740*/  BPT.TRAP 0x1 ;  /* 0x000000040000795c */ /* 0x000fe20000300000 */
.L_x_40:
[----:B------:R-:W-:Y:S01]  /*4750*/  UIADD3 UR9, UR9, 0x1, URZ ;  /* 0x0000000109097890 */ /* 0x000fe2000fffe03f */
[C---:B------:R-:W-:Y:S01]  /*4760*/  ISETP.GT.AND P0, PT, R2.reuse, 0x1, PT ;  /* 0x000000010200780c */ /* 0x040fe20003f04270 */
[----:B------:R-:W-:Y:S01]  /*4770*/  UIADD3 UR11, UR11, 0x1, URZ ;  /* 0x000000010b0b7890 */ /* 0x000fe2000fffe03f */
[----:B------:R-:W-:Y:S01]  /*4780*/  VIADD R2, R2, 0xffffffff ;  /* 0xffffffff02027836 */ /* 0x000fe20000000000 */
[----:B------:R-:W-:Y:S02]  /*4790*/  UISETP.NE.AND UP0, UPT, UR9, 0x2, UPT ;  /* 0x000000020900788c */ /* 0x000fe4000bf05270 */
[----:B------:R-:W-:Y:S02]  /*47a0*/  UISETP.NE.AND UP1, UPT, UR11, 0x2, UPT ;  /* 0x000000020b00788c */ /* 0x000fe4000bf25270 */
[----:B------:R-:W-:Y:S02]  /*47b0*/  USEL UR4, URZ, 0x1, UP0 ;  /* 0x000000013f047887 */ /* 0x000fe40008000000 */
[----:B------:R-:W-:-:S02]  /*47c0*/  USEL UR9, UR9, URZ, UP0 ;  /* 0x0000003f09097287 */ /* 0x000fc40008000000 */
[----:B------:R-:W-:Y:S02]  /*47d0*/  USEL UR11, UR11, URZ, UP1 ;  /* 0x0000003f0b0b7287 */ /* 0x000fe40008800000 */
[----:B------:R-:W-:Y:S01]  /*47e0*/  LOP3.LUT R0, R0, UR4, RZ, 0x3c, !PT ;  /* 0x0000000400007c12 */ /* 0x000fe2000f8e3cff */
[----:B------:R-:W-:Y:S09]  /*47f0*/  @P0 BRA `(.L_x_41) ;  /* 0xfffffff800600947 */ /* 0x000ff2000383ffff */
.L_x_34:
[----:B------:R-:W-:-:S13]  /*4800*/  ISETP.GE.AND P0, PT, R153, 0x1, PT ;  /* 0x000000019900780c */ /* 0x000fda0003f06270 */
[----:B------:R-:W-:Y:S05]  /*4810*/  @!P0 BRA `(.L_x_42) ;  /* 0x0000000000388947 */ /* 0x000fea0003800000 */
[----:B------:R-:W-:-:S06]  /*4820*/  UISETP.NE.AND UP0, UPT, UR51, 0x3, UPT ;  /* 0x000000033300788c */ /* 0x000fcc000bf05270 */
[----:B------:R-:W-:-:S13]  /*4830*/  PLOP3.LUT P0, PT, PT, PT, UP0, 0x80, 0x0 ;  /* 0x000000000000781c */ /* 0x000fda0003f0f008 */
[----:B------:R-:W-:Y:S05]  /*4840*/  @!P0 BRA `(.L_x_43) ;  /* 0x0000000000048947 */ /* 0x000fea0003800000 */
[----:B------:R-:W-:Y:S01]  /*4850*/  BPT.TRAP 0x1 ;  /* 0x000000040000795c */ /* 0x000fe20000300000 */
.L_x_43:
[----:B------:R-:W-:Y:S02]  /*4860*/  UIADD3 UR10, UR10, UR37, URZ ;  /* 0x000000250a0a7290 */ /* 0x000fe4000fffe03f */
[----:B------:R-:W-:Y:S02]  /*4870*/  UISETP.GT.U32.AND UP0, UPT, UR53, 0x1, UPT ;  /* 0x000000013500788c */ /* 0x000fe4000bf04070 */
[----:B------:R-:W-:-:S04]  /*4880*/  USHF.L.U32 UR10, UR10, 0x3, URZ ;  /* 0x000000030a0a7899 */ /* 0x000fc8000800063f */
[----:B------:R-:W-:Y:S01]  /*4890*/  ULOP3.LUT UR10, UR10, 0x8, URZ, 0xc0, !UPT ;  /* 0x000000080a0a7892 */ /* 0x000fe2000f8ec03f */
[----:B------:R-:W-:-:S03]  /*48a0*/  PLOP3.LUT P0, PT, PT, PT, UP0, 0x80, 0x0 ;  /* 0x000000000000781c */ /* 0x000fc60003f0f008 */
[----:B------:R-:W-:-:S04]  /*48b0*/  UIADD3 UR10, UR47, 0x38490, UR10 ;  /* 0x000384902f0a7890 */ /* 0x000fc8000fffe00a */
[----:B------:R-:W-:-:S09]  /*48c0*/  UPRMT UR10, URZ, 0x654, UR10 ;  /* 0x000006543f0a7896 */ /* 0x000fd2000800000a */
[----:B------:R-:W-:Y:S01]  /*48d0*/  SYNCS.ARRIVE.TRANS64.RED.A1T0 RZ, [UR10], RZ ;  /* 0x000000ffffff79a7 */ /* 0x000fe2000810040a */
[----:B------:R-:W-:Y:S05]  /*48e0*/  @P0 BRA `(.L_x_42) ;  /* 0x0000000000040947 */ /* 0x000fea0003800000 */
[----:B------:R-:W-:Y:S01]  /*48f0*/  BPT.TRAP 0x1 ;  /* 0x000000040000795c */ /* 0x000fe20000300000 */
.L_x_42:
[----:B------:R-:W-:Y:S01]  /*4900*/  R2UR UR45, R16 ;  /* 0x00000000102d72ca */ /* 0x000fe200000e0000 */
[----:B------:R-:W-:Y:S01]  /*4910*/  UIADD3 UR4, UR47, 0x30000, URZ ;  /* 0x000300002f047890 */ /* 0x000fe2000fffe03f */
[----:B------:R-:W-:Y:S02]  /*4920*/  R2UR UR46, R17 ;  /* 0x00000000112e72ca */ /* 0x000fe400000e0000 */
[----:B------:R-:W-:Y:S01]  /*4930*/  LOP3.LUT P0, RZ, R4, 0xff, RZ, 0xc0, !PT ;  /* 0x000000ff04ff7812 */ /* 0x000fe2000780c0ff */
[----:B------:R-:W-:-:S06]  /*4940*/  ULOP3.LUT UP0, URZ, UR4, 0x3ff, URZ, 0xc0, !UPT ;  /* 0x000003ff043f7892 */ /* 0x000fcc000f80c03f */
[----:B------:R-:W-:Y:S02]  /*4950*/  PLOP3.LUT P1, PT, PT, PT, UP0, 0x80, 0x0 ;  /* 0x000000000000781c */ /* 0x000fe40003f2f008 */
[----:B------:R-:W-:Y:S02]  /*4960*/  USHF.L.U32 UR45, UR45, 0x7, URZ ;  /* 0x000000072d2d7899 */ /* 0x000fe4000800063f */
[----:B------:R-:W-:Y:S02]  /*4970*/  USHF.L.U32 UR46, UR46, 0x8, URZ ;  /* 0x000000082e2e7899 */ /* 0x000fe4000800063f */
[----:B------:R-:W-:Y:S10]  /*4980*/  @!P0 BRA `(.L_x_44) ;  /* 0x00000000000c8947 */ /* 0x000ff40003800000 */
[----:B------:R-:W-:-:S04]  /*4990*/  DEPBAR {5,4,3,2,1,0} ;  /* 0x0000003f0000791a */ /* 0x000fc80000000000 */
[----:B------:R3:W-:Y:S02]  /*49a0*/  UTMACCTL.IV [UR60] ;  /* 0x000000003c0079b9 */ /* 0x0007e40008000000 */
[----:B---3--:R-:W-:Y:S01]  /*49b0*/  NOP ;  /* 0x0000000000007918 */ /* 0x008fe20000000000 */
.L_x_44:
[----:B------:R-:W-:Y:S05]  /*49c0*/  @!P1 BRA `(.L_x_45) ;  /* 0x00000000007c9947 */ /* 0x000fea0003800000 */
[----:B------:R-:W-:Y:S01]  /*49d0*/  MOV R2, 0x0 ;  /* 0x0000000000027802 */ /* 0x000fe20000000f00 */
[----:B------:R-:W-:Y:S01]  /*49e0*/  ULDC.64 UR4, c[0x4][0x68] ;  /* 0x01001a0000047ab9 */ /* 0x000fe20000000a00 */
[----:B------:R-:W-:Y:S01]  /*49f0*/  ULDC.64 UR6, c[0x4][0x8] ;  /* 0x0100020000067ab9 */ /* 0x000fe20000000a00 */
[----:B------:R-:W-:Y:S01]  /*4a00*/  IMAD.U32 R4, RZ, RZ, UR4 ;  /* 0x00000004ff047e24 */ /* 0x000fe2000f8e00ff */
[----:B------:R3:W4:Y:S01]  /*4a10*/  LDC.64 R14, c[0x4][R2] ;  /* 0x01000000020e7b82 */ /* 0x0007220000000a00 */
[----:B------:R-:W-:Y:S01]  /*4a20*/  IMAD.U32 R5, RZ, RZ, UR5 ;  /* 0x00000005ff057e24 */ /* 0x000fe2000f8e00ff */
[----:B------:R-:W-:Y:S01]  /*4a30*/  ULDC.64 UR4, c[0x4][0x70] ;  /* 0x01001c0000047ab9 */ /* 0x000fe20000000a00 */
[----:B------:R-:W-:Y:S01]  /*4a40*/  IMAD.U32 R10, RZ, RZ, UR6 ;  /* 0x00000006ff0a7e24 */ /* 0x000fe2000f8e00ff */
[----:B------:R-:W-:Y:S01]  /*4a50*/  MOV R7, UR5 ;  /* 0x0000000500077c02 */ /* 0x000fe20008000f00 */
[----:B--2---:R-:W-:Y:S02]  /*4a60*/  IMAD.U32 R6, RZ, RZ, UR4 ;  /* 0x00000004ff067e24 */ /* 0x004fe4000f8e00ff */
[----:B------:R-:W-:-:S02]  /*4a70*/  IMAD.U32 R11, RZ, RZ, UR7 ;  /* 0x00000007ff0b7e24 */ /* 0x000fc4000f8e00ff */
[----:B------:R-:W-:Y:S02]  /*4a80*/  IMAD.MOV.U32 R8, RZ, RZ, 0x70 ;  /* 0x00000070ff087424 */ /* 0x000fe400078e00ff */
[----:B------:R-:W-:Y:S02]  /*4a90*/  IMAD.MOV.U32 R12, RZ, RZ, 0x1 ;  /* 0x00000001ff0c7424 */ /* 0x000fe400078e00ff */
[----:B---3--:R-:W-:-:S07]  /*4aa0*/  IMAD.MOV.U32 R13, RZ, RZ, RZ ;  /* 0x000000ffff0d7224 */ /* 0x008fce00078e00ff */
[----:B------:R-:W-:-:S07]  /*4ab0*/  LEPC R20, `(.L_x_46) ;  /* 0x000000001014794e */ /* 0x000fce0000000000 */
[----:B-1--4-:R-:W-:Y:S05]  /*4ac0*/  CALL.ABS.NOINC R14 ;  /* 0x000000000e007343 */ /* 0x012fea0003c00000 */
.L_x_46:
[----:B------:R-:W1:Y:S01]  /*4ad0*/  LDC.64 R2, c[0x4][R2] ;  /* 0x0100000002027b82 */ /* 0x000e620000000a00 */
[----:B------:R-:W-:Y:S01]  /*4ae0*/  ULDC.64 UR4, c[0x4][0x68] ;  /* 0x01001a0000047ab9 */ /* 0x000fe20000000a00 */
[----:B------:R-:W-:Y:S01]  /*4af0*/  ULDC.64 UR6, c[0x4][0x8] ;  /* 0x0100020000067ab9 */ /* 0x000fe20000000a00 */
[----:B------:R-:W-:Y:S01]  /*4b00*/  IMAD.U32 R4, RZ, RZ, UR4 ;  /* 0x00000004ff047e24 */ /* 0x000fe2000f8e00ff */
[----:B------:R-:W-:Y:S01]  /*4b10*/  MOV R10, UR6 ;  /* 0x00000006000a7c02 */ /* 0x000fe20008000f00 */
[----:B------:R-:W-:Y:S01]  /*4b20*/  IMAD.U32 R5, RZ, RZ, UR5 ;  /* 0x00000005ff057e24 */ /* 0x000fe2000f8e00ff */
[----:B------:R-:W-:Y:S01]  /*4b30*/  ULDC.64 UR4, c[0x4][0x70] ;  /* 0x01001c0000047ab9 */ /* 0x000fe20000000a00 */
[----:B------:R-:W-:Y:S02]  /*4b40*/  IMAD.U32 R11, RZ, RZ, UR7 ;  /* 0x00000007ff0b7e24 */ /* 0x000fe4000f8e00ff */
[----:B------:R-:W-:Y:S02]  /*4b50*/  IMAD.U32 R6, RZ, RZ, UR4 ;  /* 0x00000004ff067e24 */ /* 0x000fe4000f8e00ff */
[----:B------:R-:W-:-:S02]  /*4b60*/  IMAD.U32 R7, RZ, RZ, UR5 ;  /* 0x00000005ff077e24 */ /* 0x000fc4000f8e00ff */
[----:B------:R-:W-:Y:S02]  /*4b70*/  IMAD.MOV.U32 R8, RZ, RZ, 0x70 ;  /* 0x00000070ff087424 */ /* 0x000fe400078e00ff */
[----:B------:R-:W-:Y:S02]  /*4b80*/  IMAD.MOV.U32 R12, RZ, RZ, 0x1 ;  /* 0x00000001ff0c7424 */ /* 0x000fe400078e00ff */
[----:B------:R-:W-:-:S07]  /*4b90*/  IMAD.MOV.U32 R13, RZ, RZ, RZ ;  /* 0x000000ffff0d7224 */ /* 0x000fce00078e00ff */
[----:B------:R-:W-:-:S07]  /*4ba0*/  LEPC R20, `(.L_x_45) ;  /* 0x000000001014794e */ /* 0x000fce0000000000 */
[----:B-1----:R-:W-:Y:S05]  /*4bb0*/  CALL.ABS.NOINC R2 ;  /* 0x0000000002007343 */ /* 0x002fea0003c00000 */
.L_x_45:
[----:B------:R-:W-:Y:S02]  /*4bc0*/  ULDC.64 UR4, c[0x0][0x590] ;  /* 0x0001640000047ab9 */ /* 0x000fe40000000a00 */
[----:B------:R-:W-:-:S04]  /*4bd0*/  ISETP.NE.U32.AND P0, PT, RZ, UR4, PT ;  /* 0x00000004ff007c0c */ /* 0x000fc8000bf05070 */
[----:B------:R-:W-:-:S13]  /*4be0*/  ISETP.NE.AND.EX P0, PT, RZ, UR5, PT, P0 ;  /* 0x00000005ff007c0c */ /* 0x000fda000bf05300 */
[----:B------:R-:W-:Y:S05]  /*4bf0*/  @!P0 BRA `(.L_x_47) ;  /* 0x0000000000148947 */ /* 0x000fea0003800000 */
[----:B------:R-:W-:-:S04]  /*4c00*/  LEA R2, P0, R18, UR4, 0x3 ;  /* 0x0000000412027c11 */ /* 0x000fc8000f8018ff */
[----:B-12---:R-:W-:-:S06]  /*4c10*/  LEA.HI.X R3, R18, UR5, R19, 0x3, P0 ;  /* 0x0000000512037c11 */ /* 0x006fcc00080f1c13 */
[----:B------:R-:W2:Y:S04]  /*4c20*/  LDG.E.64 R2, desc[UR58][R2.64] ;  /* 0x0000003a02027981 */ /* 0x000ea8000c1e1b00 */
[----:B--2---:R1:W5:Y:S01]  /*4c30*/  LD.E R0, desc[UR58][R2.64] ;  /* 0x0000003a02007980 */ /* 0x004362000c101900 */
[----:B------:R-:W-:Y:S05]  /*4c40*/  BRA `(.L_x_48) ;  /* 0x0000000000307947 */ /* 0x000fea0003800000 */
.L_x_47:
[----:B------:R-:W-:Y:S02]  /*4c50*/  ULDC.64 UR4, c[0x0][0x588] ;  /* 0x0001620000047ab9 */ /* 0x000fe40000000a00 */
[----:B------:R-:W-:-:S04]  /*4c60*/  ISETP.NE.U32.AND P0, PT, RZ, UR4, PT ;  /* 0x00000004ff007c0c */ /* 0x000fc8000bf05070 */
[----:B------:R-:W-:-:S13]  /*4c70*/  ISETP.NE.AND.EX P0, PT, RZ, UR5, PT, P0 ;  /* 0x00000005ff007c0c */ /* 0x000fda000bf05300 */
[----:B------:R-:W-:Y:S05]  /*4c80*/  @!P0 BRA `(.L_x_49) ;  /* 0x0000000000188947 */ /* 0x000fea0003800000 */
[----:B-12---:R-:W1:Y:S01]  /*4c90*/  LDC.64 R2, c[0x0][0x588] ;  /* 0x00016200ff027b82 */ /* 0x006e620000000a00 */
[----:B------:R-:W-:Y:S02]  /*4ca0*/  ULDC UR4, c[0x0][0x598] ;  /* 0x0001660000047ab9 */ /* 0x000fe40000000800 */
[----:B------:R-:W-:-:S04]  /*4cb0*/  IMAD R5, R18, UR4, RZ ;  /* 0x0000000412057c24 */ /* 0x000fc8000f8e02ff */
[----:B-1----:R-:W-:-:S05]  /*4cc0*/  IMAD.WIDE R2, R5, 0x4, R2 ;  /* 0x0000000405027825 */ /* 0x002fca00078e0202 */
[----:B------:R2:W5:Y:S01]  /*4cd0*/  LDG.E R0, desc[UR58][R2.64] ;  /* 0x0000003a02007981 */ /* 0x000562000c1e1900 */
[----:B------:R-:W-:Y:S05]  /*4ce0*/  BRA `(.L_x_48) ;  /* 0x0000000000087947 */ /* 0x000fea0003800000 */
.L_x_49:
[----:B------:R-:W-:Y:S02]  /*4cf0*/  ULDC UR4, c[0x0][0x580] ;  /* 0x0001600000047ab9 */ /* 0x000fe40000000800 */
[----:B------:R-:W-:-:S07]  /*4d00*/  IMAD.U32 R0, RZ, RZ, UR4 ;  /* 0x00000004ff007e24 */ /* 0x000fce000f8e00ff */
.L_x_48:
[----:B------:R-:W-:Y:S02]  /*4d10*/  ULDC.64 UR4, c[0x0][0x5b8] ;  /* 0x00016e0000047ab9 */ /* 0x000fe40000000a00 */
[----:B------:R-:W-:-:S04]  /*4d20*/  ISETP.NE.U32.AND P0, PT, RZ, UR4, PT ;  /* 0x00000004ff007c0c */ /* 0x000fc8000bf05070 */
[----:B------:R-:W-:-:S13]  /*4d30*/  ISETP.NE.AND.EX P0, PT, RZ, UR5, PT, P0 ;  /* 0x00000005ff007c0c */ /* 0x000fda000bf05300 */
[----:B------:R-:W-:Y:S05]  /*4d40*/  @!P0 BRA `(.L_x_50) ;  /* 0x0000000000148947 */ /* 0x000fea0003800000 */
[----:B------:R-:W-:-:S04]  /*4d50*/  LEA R4, P0, R18, UR4, 0x3 ;  /* 0x0000000412047c11 */ /* 0x000fc8000f8018ff */
[----:B------:R-:W-:-:S05]  /*4d60*/  LEA.HI.X R5, R18, UR5, R19, 0x3, P0 ;  /* 0x0000000512057c11 */ /* 0x000fca00080f1c13 */
[----:B-12---:R-:W2:Y:S04]  /*4d70*/  LDG.E.64 R2, desc[UR58][R4.64] ;  /* 0x0000003a04027981 */ /* 0x006ea8000c1e1b00 */
[----:B--2---:R2:W5:Y:S01]  /*4d80*/  LD.E R2, desc[UR58][R2.64] ;  /* 0x0000003a02027980 */ /* 0x004562000c101900 */
[----:B------:R-:W-:Y:S05]  /*4d90*/  BRA `(.L_x_51) ;  /* 0x0000000000307947 */ /* 0x000fea0003800000 */
.L_x_50:
[----:B------:R-:W-:Y:S02]  /*4da0*/  ULDC.64 UR4, c[0x0][0x5b0] ;  /* 0x00016c0000047ab9 */ /* 0x000fe40000000a00 */
[----:B------:R-:W-:-:S04]  /*4db0*/  ISETP.NE.U32.AND P0, PT, RZ, UR4, PT ;  /* 0x00000004ff007c0c */ /* 0x000fc8000bf05070 */
[----:B------:R-:W-:-:S13]  /*4dc0*/  ISETP.NE.AND.EX P0, PT, RZ, UR5, PT, P0 ;  /* 0x00000005ff007c0c */ /* 0x000fda000bf05300 */
[----:B------:R-:W-:Y:S05]  /*4dd0*/  @!P0 BRA `(.L_x_52) ;  /* 0x0000000000188947 */ /* 0x000fea0003800000 */
[----:B-12---:R-:W1:Y:S01]  /*4de0*/  LDC.64 R2, c[0x0][0x5b0] ;  /* 0x00016c00ff027b82 */ /* 0x006e620000000a00 */
[----:B------:R-:W-:Y:S02]  /*4df0*/  ULDC UR4, c[0x0][0x5c0] ;  /* 0x0001700000047ab9 */ /* 0x000fe40000000800 */
[----:B------:R-:W-:-:S04]  /*4e00*/  IMAD R5, R18, UR4, RZ ;  /* 0x0000000412057c24 */ /* 0x000fc8000f8e02ff */
[----:B-1----:R-:W-:-:S06]  /*4e10*/  IMAD.WIDE R2, R5, 0x4, R2 ;  /* 0x0000000405027825 */ /* 0x002fcc00078e0202 */
[----:B------:R1:W5:Y:S01]  /*4e20*/  LDG.E R2, desc[UR58][R2.64] ;  /* 0x0000003a02027981 */ /* 0x000362000c1e1900 */
[----:B------:R-:W-:Y:S05]  /*4e30*/  BRA `(.L_x_51) ;  /* 0x0000000000087947 */ /* 0x000fea0003800000 */
.L_x_52:
[----:B------:R-:W-:Y:S02]  /*4e40*/  ULDC UR4, c[0x0][0x5a8] ;  /* 0x00016a0000047ab9 */ /* 0x000fe40000000800 */
[----:B-12---:R-:W-:-:S07]  /*4e50*/  IMAD.U32 R2, RZ, RZ, UR4 ;  /* 0x00000004ff027e24 */ /* 0x006fce000f8e00ff */
.L_x_51:
[----:B------:R-:W-:Y:S01]  /*4e60*/  ISETP.GT.U32.AND P0, PT, R152, 0x3e, PT ;  /* 0x0000003e9800780c */ /* 0x000fe20003f04070 */
[----:B------:R-:W-:Y:S01]  /*4e70*/  BSSY B0, `(.L_x_53) ;  /* 0x0000007000007945 */ /* 0x000fe20003800000 */
[----:B------:R-:W-:-:S11]  /*4e80*/  PRMT R8, RZ, 0x7610, R8 ;  /* 0x00007610ff087816 */ /* 0x000fd60000000008 */
[----:B------:R-:W-:Y:S05]  /*4e90*/  @P0 BRA `(.L_x_54) ;  /* 0x0000000000100947 */ /* 0x000fea0003800000 */
[----:B------:R-:W-:-:S03]  /*4ea0*/  UMOV UR4, 0xffffffff ;  /* 0xffffffff00047882 */ /* 0x000fc60000000000 */
[----:B------:R-:W-:Y:S05]  /*4eb0*/  BRA.DIV UR4, `(.L_x_55) ;  /* 0x0000009604e87947 */ /* 0x000fea000b800000 */
[----:B------:R-:W-:-:S13]  /*4ec0*/  ELECT P6, URZ, PT ;  /* 0x00000000003f782f */ /* 0x000fda00038c0000 */
.L_x_263:
[----:B------:R-:W-:-:S07]  /*4ed0*/  SEL R8, RZ, 0x1, !P6 ;  /* 0x00000001ff087807 */ /* 0x000fce0007000000 */
.L_x_54:
[----:B------:R-:W-:Y:S05]  /*4ee0*/  BSYNC B0 ;  /* 0x0000000000007941 */ /* 0x000fea0003800000 */
.L_x_53:
[----:B-12---:R-:W-:-:S05]  /*4ef0*/  IMAD.U32 R3, RZ, RZ, UR48 ;  /* 0x00000030ff037e24 */ /* 0x006fca000f8e00ff */
[----:B------:R-:W-:-:S13]  /*4f00*/  ISETP.NE.AND P1, PT, R3, 0x3, PT ;  /* 0x000000030300780c */ /* 0x000fda0003f25270 */
[----:B------:R-:W-:Y:S05]  /*4f10*/  @!P1 BRA `(.L_x_56) ;  /* 0x0000000000049947 */ /* 0x000fea0003800000 */
[----:B------:R-:W-:Y:S01]  /*4f20*/  BPT.TRAP 0x1 ;  /* 0x000000040000795c */ /* 0x000fe20000300000 */
.L_x_56:
[----:B------:R-:W-:Y:S01]  /*4f30*/  SHF.L.U32 R3, RZ, 0x1f, RZ ;  /* 0x0000001fff037819 */ /* 0x000fe200000006ff */
[----:B------:R-:W-:Y:S01]  /*4f40*/  IMAD.MOV.U32 R4, RZ, RZ, RZ ;  /* 0x000000ffff047224 */ /* 0x000fe200078e00ff */
[----:B-----5:R-:W-:Y:S02]  /*4f50*/  FSETP.NEU.AND P0, PT, R0, RZ, PT ;  /* 0x000000ff0000720b */ /* 0x020fe40003f0d000 */
[----:B------:R-:W1:Y:S11]  /*4f60*/  SYNCS.PHASECHK.TRANS64.TRYWAIT P2, [UR47+0x384a0], R3 ;  /* 0x0384a003ff0075a7 */ /* 0x000e76000804016f */
[----:B------:R-:W-:Y:S01]  /*4f70*/  @P0 LEA R12, R23, UR47, 0x1 ;  /* 0x0000002f170c0c11 */ /* 0x000fe2000f8e08ff */
[----:B-1----:R-:W-:Y:S06]  /*4f80*/  @!P2 BRA `(.L_x_57) ;  /* 0x0000009400cca947 */ /* 0x002fec0003800000 */
.L_x_264:
[----:B------:R-:W-:Y:S05]  /*4f90*/  @P0 WARPSYNC.ALL ;  /* 0x0000000000000948 */ /* 0x000fea0003800000 */
[----:B-1----:R-:W1:Y:S01]  /*4fa0*/  @P0 LDSM.16.MT88.4 R4, [R12+0x30000] ;  /* 0x030000000c04083b */ /* 0x002e620000004200 */
[----:B------:R-:W-:Y:S01]  /*4fb0*/  PRMT R8, R8, 0x9910, RZ ;  /* 0x0000991008087816 */ /* 0x000fe200000000ff */
[----:B------:R-:W-:Y:S01]  /*4fc0*/  BSSY B0, `(.L_x_58) ;  /* 0x000000d000007945 */ /* 0x000fe20003800000 */
[-C--:B------:R-:W-:Y:S01]  /*4fd0*/  FMUL R24, R24, R2.reuse ;  /* 0x0000000218187220 */ /* 0x080fe20000400000 */
[-C--:B------:R-:W-:Y:S01]  /*4fe0*/  FMUL R14, R25, R2.reuse ;  /* 0x00000002190e7220 */ /* 0x080fe20000400000 */
[----:B------:R-:W-:Y:S01]  /*4ff0*/  ISETP.NE.AND P2, PT, R8, RZ, PT ;  /* 0x000000ff0800720c */ /* 0x000fe20003f45270 */
[----:B------:R-:W-:Y:S01]  /*5000*/  FMUL R26, R26, R2 ;  /* 0x000000021a1a7220 */ /* 0x000fe20000400000 */
[----:B------:R2:W3:Y:S01]  /*5010*/  @P0 LDSM.16.MT88.4 R8, [R12+0x30800] ;  /* 0x030800000c08083b */ /* 0x0004e20000004200 */
[----:B-1----:R-:W-:-:S02]  /*5020*/  HADD2.F32 R13, -RZ, R4.H0_H0 ;  /* 0x20000004ff0d7230 */ /* 0x002fc40000004100 */
[----:B------:R-:W-:Y:S01]  /*5030*/  HADD2.F32 R15, -RZ, R4.H1_H1 ;  /* 0x30000004ff0f7230 */ /* 0x000fe20000004100 */
[----:B--2---:R-:W-:Y:S07]  /*5040*/  @P0 BRA `(.L_x_59) ;  /* 0x0000000000100947 */ /* 0x004fee0003800000 */
[----:B------:R-:W-:Y:S01]  /*5050*/  IMAD.MOV.U32 R5, RZ, RZ, RZ ;  /* 0x000000ffff057224 */ /* 0x000fe200078e00ff */
[----:B------:R-:W-:Y:S02]  /*5060*/  CS2R R6, SRZ ;  /* 0x0000000000067805 */ /* 0x000fe4000001ff00 */
[----:B---3--:R-:W-:Y:S02]  /*5070*/  CS2R R8, SRZ ;  /* 0x0000000000087805 */ /* 0x008fe4000001ff00 */
[----:B------:R-:W-:-:S07]  /*5080*/  CS2R R10, SRZ ;  /* 0x00000000000a7805 */ /* 0x000fce000001ff00 */
.L_x_59:
[----:B------:R-:W-:Y:S05]  /*5090*/  BSYNC B0 ;  /* 0x0000000000007941 */ /* 0x000fea0003800000 */
.L_x_58:
[--C-:B------:R-:W-:Y:S02]  /*50a0*/  HADD2.F32 R19, -RZ, R5.reuse.H1_H1 ;  /* 0x30000005ff137230 */ /* 0x100fe40000004100 */
[----:B------:R-:W-:Y:S01]  /*50b0*/  FMUL R12, R27, R2 ;  /* 0x000000021b0c7220 */ /* 0x000fe20000400000 */
[----:B------:R-:W-:Y:S02]  /*50c0*/  HADD2.F32 R17, -RZ, R5.H0_H0 ;  /* 0x20000005ff117230 */ /* 0x000fe40000004100 */
[-C--:B------:R-:W-:Y:S01]  /*50d0*/  FFMA R24, R13, R0.reuse, R24 ;  /* 0x000000000d187223 */ /* 0x080fe20000000018 */
[-C--:B------:R-:W-:Y:S01]  /*50e0*/  FFMA R21, R15, R0.reuse, R14 ;  /* 0x000000000f157223 */ /* 0x080fe2000000000e */
[-C--:B------:R-:W-:Y:S01]  /*50f0*/  FFMA R25, R19, R0.reuse, R12 ;  /* 0x0000000013197223 */ /* 0x080fe2000000000c */
[--C-:B------:R-:W-:Y:S02]  /*5100*/  HADD2.F32 R13, -RZ, R6.reuse.H0_H0 ;  /* 0x20000006ff0d7230 */ /* 0x100fe40000004100 */
[----:B------:R-:W-:Y:S01]  /*5110*/  FFMA R26, R17, R0, R26 ;  /* 0x00000000111a7223 */ /* 0x000fe2000000001a */
[----:B------:R-:W-:-:S02]  /*5120*/  HADD2.F32 R15, -RZ, R6.H1_H1 ;  /* 0x30000006ff0f7230 */ /* 0x000fc40000004100 */
[-C--:B------:R-:W-:Y:S01]  /*5130*/  FMUL R28, R28, R2.reuse ;  /* 0x000000021c1c7220 */ /* 0x080fe20000400000 */
[-C--:B------:R-:W-:Y:S01]  /*5140*/  FMUL R12, R29, R2.reuse ;  /* 0x000000021d0c7220 */ /* 0x080fe20000400000 */
[--C-:B------:R-:W-:Y:S02]  /*5150*/  HADD2.F32 R17, -RZ, R7.reuse.H0_H0 ;  /* 0x20000007ff117230 */ /* 0x100fe40000004100 */
[-C--:B------:R-:W-:Y:S01]  /*5160*/  FMUL R30, R30, R2.reuse ;  /* 0x000000021e1e7220 */ /* 0x080fe20000400000 */
[----:B------:R-:W-:Y:S02]  /*5170*/  HADD2.F32 R19, -RZ, R7.H1_H1 ;  /* 0x30000007ff137230 */ /* 0x000fe40000004100 */
[----:B------:R-:W-:Y:S01]  /*5180*/  FMUL R14, R31, R2 ;  /* 0x000000021f0e7220 */ /* 0x000fe20000400000 */
[-C--:B------:R-:W-:Y:S01]  /*5190*/  FFMA R28, R13, R0.reuse, R28 ;  /* 0x000000000d1c7223 */ /* 0x080fe2000000001c */
[----:B------:R-:W-:Y:S01]  /*51a0*/  FFMA R27, R15, R0, R12 ;  /* 0x000000000f1b7223 */ /* 0x000fe2000000000c */
[----:B---3--:R-:W-:-:S02]  /*51b0*/  HADD2.F32 R13, -RZ, R8.H0_H0 ;  /* 0x20000008ff0d7230 */ /* 0x008fc40000004100 */
[-C--:B------:R-:W-:Y:S01]  /*51c0*/  FFMA R30, R17, R0.reuse, R30 ;  /* 0x00000000111e7223 */ /* 0x080fe2000000001e */
[----:B------:R-:W-:Y:S02]  /*51d0*/  HADD2.F32 R15, -RZ, R8.H1_H1 ;  /* 0x30000008ff0f7230 */ /* 0x000fe40000004100 */
[----:B------:R-:W-:Y:S01]  /*51e0*/  FFMA R29, R19, R0, R14 ;  /* 0x00000000131d7223 */ /* 0x000fe2000000000e */
        /* <DEDUP_REMOVED lines=8> */
[----:B------:R-:W-:-:S02]  /*5270*/  HADD2.F32 R13, -RZ, R10.H0_H0 ;  /* 0x2000000aff0d7230 */ /* 0x000fc40000004100 */
        /* <DEDUP_REMOVED lines=10> */
[-C--:B------:R-:W-:Y:S01]  /*5320*/  FFMA R12, R15, R0.reuse, R12 ;  /* 0x000000000f0c7223 */ /* 0x080fe2000000000c */
[-C--:B------:R-:W-:Y:S01]  /*5330*/  FFMA R17, R17, R0.reuse, R38 ;  /* 0x0000000011117223 */ /* 0x080fe20000000026 */
[----:B------:R-:W-:Y:S01]  /*5340*/  FFMA R14, R19, R0, R14 ;  /* 0x00000000130e7223 */ /* 0x000fe2000000000e */
[----:B------:R-:W-:Y:S01]  /*5350*/  F2FP.F16.F32.PACK_AB R25, R25, R26 ;  /* 0x0000001a1919723e */ /* 0x000fe200000000ff */
[----:B------:R-:W-:Y:S05]  /*5360*/  WARPSYNC.ALL ;  /* 0x0000000000007948 */ /* 0x000fea0003800000 */
[----:B------:R-:W-:Y:S01]  /*5370*/  F2FP.F16.F32.PACK_AB R33, R33, R34 ;  /* 0x000000222121723e */ /* 0x000fe200000000ff */
[----:B------:R-:W-:Y:S01]  /*5380*/  BSSY B0, `(.L_x_60) ;  /* 0x000001a000007945 */ /* 0x000fe20003800000 */
[----:B------:R-:W-:-:S02]  /*5390*/  F2FP.F16.F32.PACK_AB R26, R27, R28 ;  /* 0x0000001c1b1a723e */ /* 0x000fc400000000ff */
[----:B------:R-:W-:Y:S02]  /*53a0*/  F2FP.F16.F32.PACK_AB R34, R12, R13 ;  /* 0x0000000d0c22723e */ /* 0x000fe400000000ff */
[----:B------:R-:W-:Y:S02]  /*53b0*/  F2FP.F16.F32.PACK_AB R24, R21, R24 ;  /* 0x000000181518723e */ /* 0x000fe400000000ff */
[----:B------:R-:W-:Y:S02]  /*53c0*/  F2FP.F16.F32.PACK_AB R27, R29, R30 ;  /* 0x0000001e1d1b723e */ /* 0x000fe400000000ff */
[----:B------:R-:W-:Y:S02]  /*53d0*/  LEA R12, R23, UR47, 0x1 ;  /* 0x0000002f170c7c11 */ /* 0x000fe4000f8e08ff */
[----:B------:R-:W-:Y:S02]  /*53e0*/  F2FP.F16.F32.PACK_AB R32, R31, R32 ;  /* 0x000000201f20723e */ /* 0x000fe400000000ff */
[----:B------:R-:W-:Y:S01]  /*53f0*/  F2FP.F16.F32.PACK_AB R35, R14, R17 ;  /* 0x000000110e23723e */ /* 0x000fe200000000ff */
[----:B------:R1:W-:Y:S04]  /*5400*/  STSM.16.MT88.4 [R12+0x30000], R24 ;  /* 0x030000180c007844 */ /* 0x0003e80000004200 */
[----:B------:R1:W-:Y:S01]  /*5410*/  STSM.16.MT88.4 [R12+0x30800], R32 ;  /* 0x030800200c007844 */ /* 0x0003e20000004200 */
[----:B------:R-:W-:Y:S01]  /*5420*/  @!PT LDS RZ, [RZ] ;  /* 0x00000000fffff984 */ /* 0x000fe20000000800 */
[----:B------:R-:W-:Y:S01]  /*5430*/  @!PT LDS RZ, [RZ] ;  /* 0x00000000fffff984 */ /* 0x000fe20000000800 */
[----:B------:R-:W-:Y:S01]  /*5440*/  @!PT LDS RZ, [RZ] ;  /* 0x00000000fffff984 */ /* 0x000fe20000000800 */
[----:B------:R-:W-:Y:S01]  /*5450*/  @!PT LDS RZ, [RZ] ;  /* 0x00000000fffff984 */ /* 0x000fe20000000800 */
[----:B------:R2:W-:Y:S06]  /*5460*/  MEMBAR.ALL.CTA ;  /* 0x0000000000007992 */ /* 0x0005ec0000008000 */
[----:B--2---:R-:W2:Y:S02]  /*5470*/  FENCE.VIEW.ASYNC.S ;  /* 0x00000000000073c6 */ /* 0x004ea40000000000 */
[----:B--2---:R-:W-:Y:S06]  /*5480*/  BAR.SYNC.DEFER_BLOCKING 0x1, 0x100 ;  /* 0x0044000000007b1d */ /* 0x004fec0000010000 */
[----:B------:R-:W-:Y:S05]  /*5490*/  @!P2 BRA `(.L_x_61) ;  /* 0x000000000020a947 */ /* 0x000fea0003800000 */
[----:B------:R-:W-:Y:S02]  /*54a0*/  UIADD3 UR44, UR47, 0x30000, URZ ;  /* 0x000300002f2c7890 */ /* 0x000fe4000fffe03f */
[----:B------:R-:W-:Y:S02]  /*54b0*/  UIADD3 UR5, UR45, 0x40, URZ ;  /* 0x000000402d057890 */ /* 0x000fe4000fffe03f */
[----:B------:R-:W-:Y:S01]  /*54c0*/  UIADD3 UR4, UR47, 0x31000, URZ ;  /* 0x000310002f047890 */ /* 0x000fe2000fffe03f */
[----:B------:R-:W-:-:S04]  /*54d0*/  UMOV UR6, UR46 ;  /* 0x0000002e00067c82 */ /* 0x000fc80008000000 */
[----:B------:R2:W-:Y:S04]  /*54e0*/  UTMASTG.2D [UR44], [UR60] ;  /* 0x0000002c3c0073b5 */ /* 0x0005e80008008000 */
[----:B------:R2:W-:Y:S01]  /*54f0*/  UTMASTG.2D [UR4], [UR60] ;  /* 0x000000043c0073b5 */ /* 0x0005e20008008000 */
[----:B------:R0:W-:Y:S01]  /*5500*/  UTMACMDFLUSH ;  /* 0x00000000000079b7 */ /* 0x0001e20000000000 */
[----:B--2---:R-:W-:-:S04]  /*5510*/  DEPBAR.LE SB0, 0x1 ;  /* 0x000080400000791a */ /* 0x004fc80000000000 */
.L_x_61:
[----:B------:R-:W-:Y:S05]  /*5520*/  BSYNC B0 ;  /* 0x0000000000007941 */ /* 0x000fea0003800000 */
.L_x_60:
[----:B------:R-:W-:Y:S01]  /*5530*/  BAR.SYNC.DEFER_BLOCKING 0x1, 0x100 ;  /* 0x0044000000007b1d */ /* 0x000fe20000010000 */
[----:B------:R-:W-:-:S13]  /*5540*/  ISETP.NE.AND P3, PT, RZ, UR36, PT ;  /* 0x00000024ff007c0c */ /* 0x000fda000bf65270 */
[----:B------:R-:W-:Y:S05]  /*5550*/  @!P3 BRA `(.L_x_62) ;  /* 0x000000000024b947 */ /* 0x000fea0003800000 */
[----:B------:R-:W-:Y:S05]  /*5560*/  @!P1 BRA `(.L_x_63) ;  /* 0x0000000000049947 */ /* 0x000fea0003800000 */
[----:B------:R-:W-:Y:S01]  /*5570*/  BPT.TRAP 0x1 ;  /* 0x000000040000795c */ /* 0x000fe20000300000 */
.L_x_63:
[----:B------:R-:W-:Y:S02]  /*5580*/  ULEA UR4, UR56, UR47, 0x3 ;  /* 0x0000002f38047291 */ /* 0x000fe4000f8e183f */
[----:B------:R-:W-:Y:S02]  /*5590*/  UIADD3 UR56, UR56, 0x1, URZ ;  /* 0x0000000138387890 */ /* 0x000fe4000fffe03f */
[----:B------:R-:W-:Y:S02]  /*55a0*/  UIADD3 UR4, UR4, 0x384c0, URZ ;  /* 0x000384c004047890 */ /* 0x000fe4000fffe03f */
[----:B------:R-:W-:Y:S02]  /*55b0*/  UISETP.NE.AND UP0, UPT, UR56, 0x4, UPT ;  /* 0x000000043800788c */ /* 0x000fe4000bf05270 */
[----:B------:R-:W-:Y:S02]  /*55c0*/  UPRMT UR4, UR43, 0x654, UR4 ;  /* 0x000006542b047896 */ /* 0x000fe40008000004 */
[----:B------:R-:W-:-:S07]  /*55d0*/  USEL UR56, UR56, URZ, UP0 ;  /* 0x0000003f38387287 */ /* 0x000fce0008000000 */
[----:B------:R-:W-:Y:S05]  /*55e0*/  SYNCS.ARRIVE.TRANS64.RED.A1T0 RZ, [UR4], RZ ;  /* 0x000000ffffff79a7 */ /* 0x000fea0008100404 */
.L_x_62:
[----:B------:R-:W-:Y:S05]  /*55f0*/  @!P1 BRA `(.L_x_64) ;  /* 0x0000000000049947 */ /* 0x000fea0003800000 */
[----:B------:R-:W-:Y:S01]  /*5600*/  BPT.TRAP 0x1 ;  /* 0x000000040000795c */ /* 0x000fe20000300000 */
.L_x_64:
[----:B------:R-:W2:Y:S02]  /*5610*/  SYNCS.PHASECHK.TRANS64.TRYWAIT P3, [UR47+0x384a8], R3 ;  /* 0x0384a803ff0075a7 */ /* 0x000ea4000806016f */
[----:B--2---:R-:W-:Y:S05]  /*5620*/  @!P3 BRA `(.L_x_65) ;  /* 0x00000090003cb947 */ /* 0x004fea0003800000 */
.L_x_265:
[----:B------:R-:W-:Y:S05]  /*5630*/  @P0 WARPSYNC.ALL ;  /* 0x0000000000000948 */ /* 0x000fea0003800000 */
[----:B------:R-:W2:Y:S01]  /*5640*/  @P0 LDSM.16.MT88.4 R4, [R12+0x32000] ;  /* 0x032000000c04083b */ /* 0x000ea20000004200 */
[-C--:B------:R-:W-:Y:S01]  /*5650*/  FMUL R13, R40, R2.reuse ;  /* 0x00000002280d7220 */ /* 0x080fe20000400000 */
[-C--:B------:R-:W-:Y:S01]  /*5660*/  FMUL R41, R41, R2.reuse ;  /* 0x0000000229297220 */ /* 0x080fe20000400000 */
[-C--:B------:R-:W-:Y:S01]  /*5670*/  FMUL R15, R42, R2.reuse ;  /* 0x000000022a0f7220 */ /* 0x080fe20000400000 */
[----:B------:R-:W3:Y:S01]  /*5680*/  @P0 LDSM.16.MT88.4 R8, [R12+0x32800] ;  /* 0x032800000c08083b */ /* 0x000ee20000004200 */
[-C--:B------:R-:W-:Y:S01]  /*5690*/  FMUL R43, R43, R2.reuse ;  /* 0x000000022b2b7220 */ /* 0x080fe20000400000 */
[-C--:B------:R-:W-:Y:S01]  /*56a0*/  FMUL R17, R44, R2.reuse ;  /* 0x000000022c117220 */ /* 0x080fe20000400000 */
[-C--:B------:R-:W-:Y:S01]  /*56b0*/  FMUL R45, R45, R2.reuse ;  /* 0x000000022d2d7220 */ /* 0x080fe20000400000 */
[-C--:B------:R-:W-:Y:S01]  /*56c0*/  FMUL R19, R46, R2.reuse ;  /* 0x000000022e137220 */ /* 0x080fe20000400000 */
[-C--:B------:R-:W-:Y:S01]  /*56d0*/  FMUL R47, R47, R2.reuse ;  /* 0x000000022f2f7220 */ /* 0x080fe20000400000 */
[-C--:B------:R-:W-:Y:S01]  /*56e0*/  FMUL R21, R48, R2.reuse ;  /* 0x0000000230157220 */ /* 0x080fe20000400000 */
[-C--:B------:R-:W-:Y:S01]  /*56f0*/  FMUL R49, R49, R2.reuse ;  /* 0x0000000231317220 */ /* 0x080fe20000400000 */
[-C--:B-1----:R-:W-:Y:S01]  /*5700*/  FMUL R25, R50, R2.reuse ;  /* 0x0000000232197220 */ /* 0x082fe20000400000 */
[-C--:B------:R-:W-:Y:S01]  /*5710*/  FMUL R51, R51, R2.reuse ;  /* 0x0000000233337220 */ /* 0x080fe20000400000 */
[-C--:B------:R-:W-:Y:S01]  /*5720*/  FMUL R27, R52, R2.reuse ;  /* 0x00000002341b7220 */ /* 0x080fe20000400000 */
[-C--:B------:R-:W-:Y:S01]  /*5730*/  FMUL R53, R53, R2.reuse ;  /* 0x0000000235357220 */ /* 0x080fe20000400000 */
[-C--:B------:R-:W-:Y:S01]  /*5740*/  FMUL R29, R54, R2.reuse ;  /* 0x00000002361d7220 */ /* 0x080fe20000400000 */
[----:B------:R-:W-:Y:S01]  /*5750*/  FMUL R55, R55, R2 ;  /* 0x0000000237377220 */ /* 0x000fe20000400000 */
[----:B------:R-:W-:Y:S05]  /*5760*/  WARPSYNC.ALL ;  /* 0x0000000000007948 */ /* 0x000fea0003800000 */
[----:B------:R-:W-:Y:S01]  /*5770*/  BSSY B0, `(.L_x_66) ;  /* 0x000003d000007945 */ /* 0x000fe20003800000 */
[----:B--2---:R-:W-:-:S02]  /*5780*/  HADD2.F32 R14, -RZ, R4.H0_H0 ;  /* 0x20000004ff0e7230 */ /* 0x004fc40000004100 */
[----:B------:R-:W-:Y:S02]  /*5790*/  HADD2.F32 R16, -RZ, R4.H1_H1 ;  /* 0x30000004ff107230 */ /* 0x000fe40000004100 */
[--C-:B------:R-:W-:Y:S02]  /*57a0*/  HADD2.F32 R18, -RZ, R5.reuse.H0_H0 ;  /* 0x20000005ff127230 */ /* 0x100fe40000004100 */
[-C--:B------:R-:W-:Y:S01]  /*57b0*/  FFMA R13, R14, R0.reuse, R13 ;  /* 0x000000000e0d7223 */ /* 0x080fe2000000000d */
[----:B------:R-:W-:Y:S02]  /*57c0*/  HADD2.F32 R20, -RZ, R5.H1_H1 ;  /* 0x30000005ff147230 */ /* 0x000fe40000004100 */
[-C--:B------:R-:W-:Y:S01]  /*57d0*/  FFMA R14, R16, R0.reuse, R41 ;  /* 0x00000000100e7223 */ /* 0x080fe20000000029 */
[----:B------:R-:W-:Y:S02]  /*57e0*/  HADD2.F32 R24, -RZ, R7.H0_H0 ;  /* 0x20000007ff187230 */ /* 0x000fe40000004100 */
[----:B------:R-:W-:Y:S01]  /*57f0*/  FFMA R15, R18, R0, R15 ;  /* 0x00000000120f7223 */ /* 0x000fe2000000000f */
[----:B------:R-:W-:-:S02]  /*5800*/  HADD2.F32 R18, -RZ, R6.H0_H0 ;  /* 0x20000006ff127230 */ /* 0x000fc40000004100 */
[-C--:B------:R-:W-:Y:S01]  /*5810*/  FFMA R16, R20, R0.reuse, R43 ;  /* 0x0000000014107223 */ /* 0x080fe2000000002b */
[----:B------:R-:W-:Y:S02]  /*5820*/  HADD2.F32 R20, -RZ, R6.H1_H1 ;  /* 0x30000006ff147230 */ /* 0x000fe40000004100 */
[-C--:B------:R-:W-:Y:S01]  /*5830*/  FFMA R19, R24, R0.reuse, R19 ;  /* 0x0000000018137223 */ /* 0x080fe20000000013 */
[----:B------:R-:W-:Y:S02]  /*5840*/  HADD2.F32 R26, -RZ, R7.H1_H1 ;  /* 0x30000007ff1a7230 */ /* 0x000fe40000004100 */
[-C--:B------:R-:W-:Y:S01]  /*5850*/  FFMA R17, R18, R0.reuse, R17 ;  /* 0x0000000012117223 */ /* 0x080fe20000000011 */
[----:B---3--:R-:W-:Y:S02]  /*5860*/  HADD2.F32 R24, -RZ, R8.H0_H0 ;  /* 0x20000008ff187230 */ /* 0x008fe40000004100 */
[----:B------:R-:W-:Y:S01]  /*5870*/  FFMA R18, R20, R0, R45 ;  /* 0x0000000014127223 */ /* 0x000fe2000000002d */
[----:B------:R-:W-:-:S02]  /*5880*/  HADD2.F32 R28, -RZ, R9.H0_H0 ;  /* 0x20000009ff1c7230 */ /* 0x000fc40000004100 */
[-C--:B------:R-:W-:Y:S01]  /*5890*/  FFMA R20, R26, R0.reuse, R47 ;  /* 0x000000001a147223 */ /* 0x080fe2000000002f */
[----:B------:R-:W-:Y:S02]  /*58a0*/  HADD2.F32 R26, -RZ, R8.H1_H1 ;  /* 0x30000008ff1a7230 */ /* 0x000fe40000004100 */
        /* <DEDUP_REMOVED lines=11> */
[----:B------:R-:W-:Y:S01]  /*5960*/  F2FP.F16.F32.PACK_AB R25, R26, R25 ;  /* 0x000000191a19723e */ /* 0x000fe200000000ff */
[-C--:B------:R-:W-:Y:S01]  /*5970*/  FFMA R28, R30, R0.reuse, R53 ;  /* 0x000000001e1c7223 */ /* 0x080fe20000000035 */
[----:B------:R-:W-:Y:S01]  /*5980*/  F2FP.F16.F32.PACK_AB R32, R14, R13 ;  /* 0x0000000d0e20723e */ /* 0x000fe200000000ff */
[----:B------:R-:W-:Y:S01]  /*5990*/  FFMA R30, R34, R0, R55 ;  /* 0x00000000221e7223 */ /* 0x000fe20000000037 */
[----:B------:R-:W-:-:S02]  /*59a0*/  F2FP.F16.F32.PACK_AB R33, R16, R15 ;  /* 0x0000000f1021723e */ /* 0x000fc400000000ff */
[----:B------:R-:W-:Y:S02]  /*59b0*/  F2FP.F16.F32.PACK_AB R34, R18, R17 ;  /* 0x000000111222723e */ /* 0x000fe400000000ff */
[----:B------:R-:W-:Y:S02]  /*59c0*/  F2FP.F16.F32.PACK_AB R35, R20, R19 ;  /* 0x000000131423723e */ /* 0x000fe400000000ff */
[----:B------:R-:W-:Y:S02]  /*59d0*/  F2FP.F16.F32.PACK_AB R26, R28, R27 ;  /* 0x0000001b1c1a723e */ /* 0x000fe400000000ff */
[----:B------:R-:W-:Y:S01]  /*59e0*/  F2FP.F16.F32.PACK_AB R24, R24, R21 ;  /* 0x000000151818723e */ /* 0x000fe200000000ff */
[----:B------:R1:W-:Y:S01]  /*59f0*/  STSM.16.MT88.4 [R12+0x32000], R32 ;  /* 0x032000200c007844 */ /* 0x0003e20000004200 */
[----:B------:R-:W-:-:S05]  /*5a00*/  F2FP.F16.F32.PACK_AB R27, R30, R29 ;  /* 0x0000001d1e1b723e */ /* 0x000fca00000000ff */
        /* <DEDUP_REMOVED lines=11> */
[----:B------:R-:W-:Y:S02]  /*5ac0*/  UIADD3 UR9, UR45, 0x40, URZ ;  /* 0x000000402d097890 */ /* 0x000fe4000fffe03f */
[----:B------:R-:W-:Y:S01]  /*5ad0*/  UIADD3 UR8, UR47, 0x33000, URZ ;  /* 0x000330002f087890 */ /* 0x000fe2000fffe03f */
[----:B------:R-:W-:Y:S01]  /*5ae0*/  UMOV UR5, UR45 ;  /* 0x0000002d00057c82 */ /* 0x000fe20008000000 */
[----:B------:R-:W-:-:S03]  /*5af0*/  UMOV UR10, UR6 ;  /* 0x00000006000a7c82 */ /* 0x000fc60008000000 */
[----:B------:R2:W-:Y:S04]  /*5b00*/  UTMASTG.2D [UR4], [UR60] ;  /* 0x000000043c0073b5 */ /* 0x0005e80008008000 */
[----:B------:R2:W-:Y:S01]  /*5b10*/  UTMASTG.2D [UR8], [UR60] ;  /* 0x000000083c0073b5 */ /* 0x0005e20008008000 */
[----:B------:R0:W-:Y:S01]  /*5b20*/  UTMACMDFLUSH ;  /* 0x00000000000079b7 */ /* 0x0001e20000000000 */
[----:B--2---:R-:W-:-:S04]  /*5b30*/  DEPBAR.LE SB0, 0x1 ;  /* 0x000080400000791a */ /* 0x004fc80000000000 */
.L_x_67:
[----:B------:R-:W-:Y:S05]  /*5b40*/  BSYNC B0 ;  /* 0x0000000000007941 */ /* 0x000fea0003800000 */
.L_x_66:
[----:B------:R-:W-:Y:S06]  /*5b50*/  BAR.SYNC.DEFER_BLOCKING 0x1, 0x100 ;  /* 0x0044000000007b1d */ /* 0x000fec0000010000 */
[----:B------:R-:W-:Y:S05]  /*5b60*/  @!P1 BRA `(.L_x_68) ;  /* 0x0000000000049947 */ /* 0x000fea0003800000 */
[----:B------:R-:W-:Y:S01]  /*5b70*/  BPT.TRAP 0x1 ;  /* 0x000000040000795c */ /* 0x000fe20000300000 */
.L_x_68:
[----:B------:R-:W-:-:S04]  /*5b80*/  ULEA UR4, UR56, UR47, 0x3 ;  /* 0x0000002f38047291 */ /* 0x000fc8000f8e183f */
[----:B------:R-:W-:-:S04]  /*5b90*/  UIADD3 UR4, UR4, 0x384c0, URZ ;  /* 0x000384c004047890 */ /* 0x000fc8000fffe03f */
[----:B------:R-:W-:-:S09]  /*5ba0*/  UPRMT UR4, UR43, 0x654, UR4 ;  /* 0x000006542b047896 */ /* 0x000fd20008000004 */
[----:B------:R-:W-:Y:S01]  /*5bb0*/  SYNCS.ARRIVE.TRANS64.RED.A1T0 RZ, [UR4], RZ ;  /* 0x000000ffffff79a7 */ /* 0x000fe20008100404 */
[----:B------:R-:W-:Y:S05]  /*5bc0*/  @!P1 BRA `(.L_x_69) ;  /* 0x0000000000049947 */ /* 0x000fea0003800000 */
[----:B------:R-:W-:Y:S01]  /*5bd0*/  BPT.TRAP 0x1 ;  /* 0x000000040000795c */ /* 0x000fe20000300000 */
.L_x_69:
[----:B------:R-:W2:Y:S02]  /*5be0*/  SYNCS.PHASECHK.TRANS64.TRYWAIT P3, [UR47+0x384b0], R3 ;  /* 0x0384b003ff0075a7 */ /* 0x000ea4000806016f */
[----:B--2---:R-:W-:Y:S05]  /*5bf0*/  @!P3 BRA `(.L_x_70) ;  /* 0x0000008800e0b947 */ /* 0x004fea0003800000 */
.L_x_266:
        /* <DEDUP_REMOVED lines=81> */
.L_x_72:
[----:B------:R-:W-:Y:S05]  /*6110*/  BSYNC B0 ;  /* 0x0000000000007941 */ /* 0x000fea0003800000 */
.L_x_71:
[----:B------:R-:W-:Y:S06]  /*6120*/  BAR.SYNC.DEFER_BLOCKING 0x1, 0x100 ;  /* 0x0044000000007b1d */ /* 0x000fec0000010000 */
[----:B------:R-:W-:Y:S05]  /*6130*/  @!P1 BRA `(.L_x_73) ;  /* 0x0000000000049947 */ /* 0x000fea0003800000 */
[----:B------:R-:W-:Y:S01]  /*6140*/  BPT.TRAP 0x1 ;  /* 0x000000040000795c */ /* 0x000fe20000300000 */
.L_x_73:
[----:B------:R-:W-:-:S04]  /*6150*/  UIADD3 UR56, UR56, 0x1, URZ ;  /* 0x0000000138387890 */ /* 0x000fc8000fffe03f */
[----:B------:R-:W-:-:S04]  /*6160*/  UISETP.NE.AND UP0, UPT, UR56, 0x4, UPT ;  /* 0x000000043800788c */ /* 0x000fc8000bf05270 */
[----:B------:R-:W-:-:S04]  /*6170*/  USEL UR56, UR56, URZ, UP0 ;  /* 0x0000003f38387287 */ /* 0x000fc80008000000 */
[----:B------:R-:W-:-:S04]  /*6180*/  ULEA UR4, UR56, UR47, 0x3 ;  /* 0x0000002f38047291 */ /* 0x000fc8000f8e183f */
[----:B------:R-:W-:-:S04]  /*6190*/  UIADD3 UR4, UR4, 0x384c0, URZ ;  /* 0x000384c004047890 */ /* 0x000fc8000fffe03f */
[----:B------:R-:W-:-:S09]  /*61a0*/  UPRMT UR4, UR43, 0x654, UR4 ;  /* 0x000006542b047896 */ /* 0x000fd20008000004 */
[----:B------:R-:W-:Y:S01]  /*61b0*/  SYNCS.ARRIVE.TRANS64.RED.A1T0 RZ, [UR4], RZ ;  /* 0x000000ffffff79a7 */ /* 0x000fe20008100404 */
[----:B------:R-:W-:Y:S05]  /*61c0*/  @!P1 BRA `(.L_x_74) ;  /* 0x0000000000049947 */ /* 0x000fea0003800000 */
[----:B------:R-:W-:Y:S01]  /*61d0*/  BPT.TRAP 0x1 ;  /* 0x000000040000795c */ /* 0x000fe20000300000 */
.L_x_74:
[----:B------:R-:W2:Y:S02]  /*61e0*/  SYNCS.PHASECHK.TRANS64.TRYWAIT P3, [UR47+0x384b8], R3 ;  /* 0x0384b803ff0075a7 */ /* 0x000ea4000806016f */
[----:B--2---:R-:W-:Y:S05]  /*61f0*/  @!P3 BRA `(.L_x_75) ;  /* 0x000000840078b947 */ /* 0x004fea0003800000 */
.L_x_267:
[----:B------:R-:W-:Y:S05]  /*6200*/  @P0 WARPSYNC.ALL ;  /* 0x0000000000000948 */ /* 0x000fea0003800000 */
[----:B------:R-:W3:Y:S01]  /*6210*/  @P0 LDSM.16.MT88.4 R4, [R12+0x36000] ;  /* 0x036000000c04083b */ /* 0x000ee20000004200 */
[-C--:B--2---:R-:W-:Y:S01]  /*6220*/  FMUL R3, R72, R2.reuse ;  /* 0x0000000248037220 */ /* 0x084fe20000400000 */
[-C--:B------:R-:W-:Y:S01]  /*6230*/  FMUL R73, R73, R2.reuse ;  /* 0x0000000249497220 */ /* 0x080fe20000400000 */
[-C--:B------:R-:W-:Y:S01]  /*6240*/  FMUL R13, R74, R2.reuse ;  /* 0x000000024a0d7220 */ /* 0x080fe20000400000 */
[----:B------:R-:W2:Y:S01]  /*6250*/  @P0 LDSM.16.MT88.4 R8, [R12+0x36800] ;  /* 0x036800000c08083b */ /* 0x000ea20000004200 */
[-C--:B------:R-:W-:Y:S01]  /*6260*/  FMUL R75, R75, R2.reuse ;  /* 0x000000024b4b7220 */ /* 0x080fe20000400000 */
        /* <DEDUP_REMOVED lines=11> */
[----:B------:R-:W-:Y:S01]  /*6320*/  FMUL R87, R87, R2 ;  /* 0x0000000257577220 */ /* 0x000fe20000400000 */
[----:B------:R-:W-:Y:S05]  /*6330*/  WARPSYNC.ALL ;  /* 0x0000000000007948 */ /* 0x000fea0003800000 */
[----:B------:R-:W-:Y:S01]  /*6340*/  BSSY B0, `(.L_x_76) ;  /* 0x000003d000007945 */ /* 0x000fe20003800000 */
[----:B---3--:R-:W-:-:S02]  /*6350*/  HADD2.F32 R14, -RZ, R4.H0_H0 ;  /* 0x20000004ff0e7230 */ /* 0x008fc40000004100 */
        /* <DEDUP_REMOVED lines=13> */
[----:B--2---:R-:W-:Y:S02]  /*6430*/  HADD2.F32 R24, -RZ, R8.H0_H0 ;  /* 0x20000008ff187230 */ /* 0x004fe40000004100 */
        /* <DEDUP_REMOVED lines=22> */
[----:B------:R-:W-:Y:S01]  /*65a0*/  F2FP.F16.F32.PACK_AB R17, R26, R21 ;  /* 0x000000151a11723e */ /* 0x000fe200000000ff */
[----:B------:R1:W-:Y:S01]  /*65b0*/  STSM.16.MT88.4 [R12+0x36000], R32 ;  /* 0x036000200c007844 */ /* 0x0003e20000004200 */
[----:B------:R-:W-:Y:S02]  /*65c0*/  F2FP.F16.F32.PACK_AB R18, R28, R25 ;  /* 0x000000191c12723e */ /* 0x000fe400000000ff */
        /* <DEDUP_REMOVED lines=20> */
.L_x_77:
[----:B------:R-:W-:Y:S05]  /*6710*/  BSYNC B0 ;  /* 0x0000000000007941 */ /* 0x000fea0003800000 */
.L_x_76:
[----:B------:R-:W-:Y:S06]  /*6720*/  BAR.SYNC.DEFER_BLOCKING 0x1, 0x100 ;  /* 0x0044000000007b1d */ /* 0x000fec0000010000 */
[----:B------:R-:W-:Y:S05]  /*6730*/  @!P1 BRA `(.L_x_78) ;  /* 0x0000000000049947 */ /* 0x000fea0003800000 */
[----:B------:R-:W-:Y:S01]  /*6740*/  BPT.TRAP 0x1 ;  /* 0x000000040000795c */ /* 0x000fe20000300000 */
.L_x_78:
        /* <DEDUP_REMOVED lines=9> */
.L_x_79:
[----:B------:R-:W-:-:S04]  /*67e0*/  MOV R3, 0x1 ;  /* 0x0000000100037802 */ /* 0x000fc80000000f00 */
[----:B------:R-:W-:-:S04]  /*67f0*/  SHF.L.U32 R3, R3, 0x1f, RZ ;  /* 0x0000001f03037819 */ /* 0x000fc800000006ff */
[----:B------:R-:W2:Y:S02]  /*6800*/  SYNCS.PHASECHK.TRANS64.TRYWAIT P3, [UR47+0x384a0], R3 ;  /* 0x0384a003ff0075a7 */ /* 0x000ea4000806016f */
[----:B--2---:R-:W-:Y:S05]  /*6810*/  @!P3 BRA `(.L_x_80) ;  /* 0x000000800008b947 */ /* 0x004fea0003800000 */
.L_x_268:
[----:B------:R-:W-:Y:S05]  /*6820*/  @P0 WARPSYNC.ALL ;  /* 0x0000000000000948 */ /* 0x000fea0003800000 */
[----:B------:R-:W2:Y:S01]  /*6830*/  @P0 LDSM.16.MT88.4 R4, [R12+0x30000] ;  /* 0x030000000c04083b */ /* 0x000ea20000004200 */
[-C--:B------:R-:W-:Y:S01]  /*6840*/  FMUL R13, R88, R2.reuse ;  /* 0x00000002580d7220 */ /* 0x080fe20000400000 */
[-C--:B------:R-:W-:Y:S01]  /*6850*/  FMUL R89, R89, R2.reuse ;  /* 0x0000000259597220 */ /* 0x080fe20000400000 */
[-C--:B------:R-:W-:Y:S01]  /*6860*/  FMUL R15, R90, R2.reuse ;  /* 0x000000025a0f7220 */ /* 0x080fe20000400000 */
[----:B------:R-:W3:Y:S01]  /*6870*/  @P0 LDSM.16.MT88.4 R8, [R12+0x30800] ;  /* 0x030800000c08083b */ /* 0x000ee20000004200 */
[-C--:B------:R-:W-:Y:S01]  /*6880*/  FMUL R91, R91, R2.reuse ;  /* 0x000000025b5b7220 */ /* 0x080fe20000400000 */
[-C--:B-1----:R-:W-:Y:S01]  /*6890*/  FMUL R17, R92, R2.reuse ;  /* 0x000000025c117220 */ /* 0x082fe20000400000 */
        /* <DEDUP_REMOVED lines=73> */
.L_x_82:
[----:B------:R-:W-:Y:S05]  /*6d30*/  BSYNC B0 ;  /* 0x0000000000007941 */ /* 0x000fea0003800000 */
.L_x_81:
[----:B------:R-:W-:Y:S06]  /*6d40*/  BAR.SYNC.DEFER_BLOCKING 0x1, 0x100 ;  /* 0x0044000000007b1d */ /* 0x000fec0000010000 */
[----:B------:R-:W-:Y:S05]  /*6d50*/  @!P1 BRA `(.L_x_83) ;  /* 0x0000000000049947 */ /* 0x000fea0003800000 */
[----:B------:R-:W-:Y:S01]  /*6d60*/  BPT.TRAP 0x1 ;  /* 0x000000040000795c */ /* 0x000fe20000300000 */
.L_x_83:
        /* <DEDUP_REMOVED lines=9> */
.L_x_84:
[----:B------:R-:W2:Y:S02]  /*6e00*/  SYNCS.PHASECHK.TRANS64.TRYWAIT P3, [UR47+0x384a8], R3 ;  /* 0x0384a803ff0075a7 */ /* 0x000ea4000806016f */
[----:B--2---:R-:W-:Y:S05]  /*6e10*/  @!P3 BRA `(.L_x_85) ;  /* 0x0000007800a0b947 */ /* 0x004fea0003800000 */
.L_x_269:
        /* <DEDUP_REMOVED lines=81> */
.L_x_87:
[----:B------:R-:W-:Y:S05]  /*7330*/  BSYNC B0 ;  /* 0x0000000000007941 */ /* 0x000fea0003800000 */
.L_x_86:
[----:B------:R-:W-:Y:S06]  /*7340*/  BAR.SYNC.DEFER_BLOCKING 0x1, 0x100 ;  /* 0x0044000000007b1d */ /* 0x000fec0000010000 */
[----:B------:R-:W-:Y:S05]  /*7350*/  @!P1 BRA `(.L_x_88) ;  /* 0x0000000000049947 */ /* 0x000fea0003800000 */
[----:B------:R-:W-:Y:S01]  /*7360*/  BPT.TRAP 0x1 ;  /* 0x000000040000795c */ /* 0x000fe20000300000 */
.L_x_88:
        /* <DEDUP_REMOVED lines=9> */
.L_x_89:
[----:B------:R-:W2:Y:S02]  /*7400*/  SYNCS.PHASECHK.TRANS64.TRYWAIT P3, [UR47+0x384b0], R3 ;  /* 0x0384b003ff0075a7 */ /* 0x000ea4000806016f */
[----:B--2---:R-:W-:Y:S05]  /*7410*/  @!P3 BRA `(.L_x_90) ;  /* 0x000000740038b947 */ /* 0x004fea0003800000 */
.L_x_270:
        /* <DEDUP_REMOVED lines=81> */
.L_x_92:
[----:B------:R-:W-:Y:S05]  /*7930*/  BSYNC B0 ;  /* 0x0000000000007941 */ /* 0x000fea0003800000 */
.L_x_91:
[----:B------:R-:W-:Y:S06]  /*7940*/  BAR.SYNC.DEFER_BLOCKING 0x1, 0x100 ;  /* 0x0044000000007b1d */ /* 0x000fec0000010000 */
[----:B------:R-:W-:Y:S05]  /*7950*/  @!P1 BRA `(.L_x_93) ;  /* 0x0000000000049947 */ /* 0x000fea0003800000 */
[----:B------:R-:W-:Y:S01]  /*7960*/  BPT.TRAP 0x1 ;  /* 0x000000040000795c */ /* 0x000fe20000300000 */
.L_x_93:
        /* <DEDUP_REMOVED lines=9> */
.L_x_94:
[----:B------:R-:W2:Y:S02]  /*7a00*/  SYNCS.PHASECHK.TRANS64.TRYWAIT P3, [UR47+0x384b8], R3 ;  /* 0x0384b803ff0075a7 */ /* 0x000ea4000806016f */
[----:B--2---:R-:W-:Y:S05]  /*7a10*/  @!P3 BRA `(.L_x_95) ;  /* 0x0000006c00d0b947 */ /* 0x004fea0003800000 */
.L_x_271:
[----:B------:R-:W-:Y:S05]  /*7a20*/  @P0 WARPSYNC.ALL ;  /* 0x0000000000000948 */ /* 0x000fea0003800000 */
[----:B------:R-:W3:Y:S01]  /*7a30*/  @P0 LDSM.16.MT88.4 R4, [R12+0x36000] ;  /* 0x036000000c04083b */ /* 0x000ee20000004200 */
[-C--:B------:R-:W-:Y:S01]  /*7a40*/  FMUL R144, R144, R2.reuse ;  /* 0x0000000290907220 */ /* 0x080fe20000400000 */
[-C--:B-1----:R-:W-:Y:S01]  /*7a50*/  FMUL R24, R145, R2.reuse ;  /* 0x0000000291187220 */ /* 0x082fe20000400000 */
[-C--:B------:R-:W-:Y:S01]  /*7a60*/  FMUL R136, R136, R2.reuse ;  /* 0x0000000288887220 */ /* 0x080fe20000400000 */
[----:B------:R-:W1:Y:S01]  /*7a70*/  @P0 LDSM.16.MT88.4 R8, [R12+0x36800] ;  /* 0x036800000c08083b */ /* 0x000e620000004200 */
[-C--:B--2---:R-:W-:Y:S01]  /*7a80*/  FMUL R14, R137, R2.reuse ;  /* 0x00000002890e7220 */ /* 0x084fe20000400000 */
        /* <DEDUP_REMOVED lines=14> */
[----:B---3--:R-:W-:-:S02]  /*7b70*/  HADD2.F32 R15, -RZ, R5.H0_H0 ;  /* 0x20000005ff0f7230 */ /* 0x008fc40000004100 */
[----:B------:R-:W-:Y:S02]  /*7b80*/  HADD2.F32 R21, -RZ, R7.H0_H0 ;  /* 0x20000007ff157230 */ /* 0x000fe40000004100 */
[--C-:B-1----:R-:W-:Y:S02]  /*7b90*/  HADD2.F32 R25, -RZ, R8.reuse.H0_H0 ;  /* 0x20000008ff197230 */ /* 0x102fe40000004100 */
        /* <DEDUP_REMOVED lines=11> */
[--C-:B------:R-:W-:Y:S02]  /*7c50*/  HADD2.F32 R17, -RZ, R6.reuse.H0_H0 ;  /* 0x20000006ff117230 */ /* 0x100fe40000004100 */
[----:B------:R-:W-:Y:S01]  /*7c60*/  FFMA R14, R13, R0, R14 ;  /* 0x000000000d0e7223 */ /* 0x000fe2000000000e */
[----:B------:R-:W-:-:S02]  /*7c70*/  HADD2.F32 R19, -RZ, R6.H1_H1 ;  /* 0x30000006ff137230 */ /* 0x000fc40000004100 */
        /* <DEDUP_REMOVED lines=40> */
[----:B------:R2:W-:Y:S02]  /*7f00*/  UTMASTG.2D [UR8], [UR60] ;  /* 0x000000083c0073b5 */ /* 0x0005e40008008000 */
[----:B--2---:R0:W-:Y:S02]  /*7f10*/  UTMACMDFLUSH ;  /* 0x00000000000079b7 */ /* 0x0041e40000000000 */
.L_x_97:
[----:B------:R-:W-:Y:S05]  /*7f20*/  BSYNC B0 ;  /* 0x0000000000007941 */ /* 0x000fea0003800000 */
.L_x_96:
[----:B------:R-:W-:Y:S04]  /*7f30*/  BSSY B0, `(.L_x_98) ;  /* 0x0000003000007945 */ /* 0x000fe80003800000 */
[----:B------:R-:W-:Y:S05]  /*7f40*/  @!P2 BRA `(.L_x_99) ;  /* 0x000000000004a947 */ /* 0x000fea0003800000 */
[----:B------:R-:W-:-:S04]  /*7f50*/  DEPBAR.LE SB0, 0x1 ;  /* 0x000080400000791a */ /* 0x000fc80000000000 */
.L_x_99:
[----:B------:R-:W-:Y:S05]  /*7f60*/  BSYNC B0 ;  /* 0x0000000000007941 */ /* 0x000fea0003800000 */
.L_x_98:
[----:B------:R-:W-:Y:S06]  /*7f70*/  BAR.SYNC.DEFER_BLOCKING 0x1, 0x100 ;  /* 0x0044000000007b1d */ /* 0x000fec0000010000 */
[----:B------:R-:W-:Y:S05]  /*7f80*/  @!P1 BRA `(.L_x_100) ;  /* 0x0000000000049947 */ /* 0x000fea0003800000 */
[----:B------:R-:W-:Y:S01]  /*7f90*/  BPT.TRAP 0x1 ;  /* 0x000000040000795c */ /* 0x000fe20000300000 */
.L_x_100:
[----:B------:R-:W-:Y:S02]  /*7fa0*/  UIADD3 UR4, UR7, 0x1, URZ ;  /* 0x0000000107047890 */ /* 0x000fe4000fffe03f */
[----:B------:R-:W-:Y:S02]  /*7fb0*/  UISETP.NE.AND UP1, UPT, UR50, 0x3, UPT ;  /* 0x000000033200788c */ /* 0x000fe4000bf25270 */
[----:B------:R-:W-:-:S04]  /*7fc0*/  UISETP.NE.AND UP0, UPT, UR4, 0x4, UPT ;  /* 0x000000040400788c */ /* 0x000fc8000bf05270 */
[----:B------:R-:W-:Y:S01]  /*7fd0*/  USEL UR4, UR4, URZ, UP0 ;  /* 0x0000003f04047287 */ /* 0x000fe20008000000 */
[----:B------:R-:W-:-:S03]  /*7fe0*/  PLOP3.LUT P2, PT, PT, PT, UP1, 0x80, 0x0 ;  /* 0x000000000000781c */ /* 0x000fc60003f4f018 */
[----:B------:R-:W-:Y:S02]  /*7ff0*/  ULEA UR5, UR4, UR47, 0x3 ;  /* 0x0000002f04057291 */ /* 0x000fe4000f8e183f */
[----:B------:R-:W-:Y:S02]  /*8000*/  UIADD3 UR4, UR4, 0x1, URZ ;  /* 0x0000000104047890 */ /* 0x000fe4000fffe03f */
[----:B------:R-:W-:Y:S02]  /*8010*/  UIADD3 UR5, UR5, 0x384c0, URZ ;  /* 0x000384c005057890 */ /* 0x000fe4000fffe03f */
[----:B------:R-:W-:Y:S02]  /*8020*/  UISETP.NE.AND UP0, UPT, UR4, 0x4, UPT ;  /* 0x000000040400788c */ /* 0x000fe4000bf05270 */
[----:B------:R-:W-:Y:S02]  /*8030*/  UPRMT UR5, UR43, 0x654, UR5 ;  /* 0x000006542b057896 */ /* 0x000fe40008000005 */
[----:B------:R-:W-:-:S07]  /*8040*/  USEL UR56, UR4, URZ, UP0 ;  /* 0x0000003f04387287 */ /* 0x000fce0008000000 */
[----:B------:R-:W-:Y:S01]  /*8050*/  SYNCS.ARRIVE.TRANS64.RED.A1T0 RZ, [UR5], RZ ;  /* 0x000000ffffff79a7 */ /* 0x000fe20008100405 */
[----:B------:R-:W-:Y:S05]  /*8060*/  @!P2 BRA `(.L_x_101) ;  /* 0x000000000004a947 */ /* 0x000fea0003800000 */
[----:B------:R-:W-:Y:S01]  /*8070*/  BPT.TRAP 0x1 ;  /* 0x000000040000795c */ /* 0x000fe20000300000 */
.L_x_101:
[----:B------:R-:W-:Y:S01]  /*8080*/  ULEA UR4, UR39, UR47, 0x3 ;  /* 0x0000002f27047291 */ /* 0x000fe2000f8e183f */
[----:B------:R-:W-:-:S08]  /*8090*/  SHF.L.U32 R0, R154, 0x1f, RZ ;  /* 0x0000001f9a007819 */ /* 0x000fd000000006ff */
[----:B------:R-:W2:Y:S02]  /*80a0*/  SYNCS.PHASECHK.TRANS64.TRYWAIT P0, [UR4+0x38400], R0 ;  /* 0x03840000ff0075a7 */ /* 0x000ea40008000144 */
[----:B--2---:R-:W-:Y:S05]  /*80b0*/  @!P0 BRA `(.L_x_102) ;  /* 0x0000006800408947 */ /* 0x004fea0003800000 */
.L_x_272:
[----:B------:R-:W-:-:S09]  /*80c0*/  ULEA UR5, UR39, UR47, 0x4 ;  /* 0x0000002f27057291 */ /* 0x000fd2000f8e203f */
[----:B------:R-:W3:Y:S01]  /*80d0*/  LDS.128 R16, [UR5+0x384f0] ;  /* 0x0384f005ff107984 */ /* 0x000ee20008000c00 */
[----:B------:R-:W-:Y:S01]  /*80e0*/  @!PT LDS RZ, [RZ] ;  /* 0x00000000fffff984 */ /* 0x000fe20000000800 */
[----:B------:R-:W-:Y:S01]  /*80f0*/  @!PT LDS RZ, [RZ] ;  /* 0x00000000fffff984 */ /* 0x000fe20000000800 */
[----:B------:R-:W-:Y:S01]  /*8100*/  @!PT LDS RZ, [RZ] ;  /* 0x00000000fffff984 */ /* 0x000fe20000000800 */
[----:B------:R-:W-:Y:S01]  /*8110*/  @!PT LDS RZ, [RZ] ;  /* 0x00000000fffff984 */ /* 0x000fe20000000800 */
[----:B------:R4:W-:Y:S06]  /*8120*/  MEMBAR.ALL.CTA ;  /* 0x0000000000007992 */ /* 0x0009ec0000008000 */
[----:B----4-:R-:W4:Y:S01]  /*8130*/  FENCE.VIEW.ASYNC.S ;  /* 0x00000000000073c6 */ /* 0x010f220000000000 */
[----:B------:R-:W-:Y:S05]  /*8140*/  @!P2 BRA `(.L_x_103) ;  /* 0x000000000004a947 */ /* 0x000fea0003800000 */
[----:B------:R-:W-:Y:S01]  /*8150*/  BPT.TRAP 0x1 ;  /* 0x000000040000795c */ /* 0x000fe20000300000 */
.L_x_103:
[----:B---3--:R-:W-:Y:S01]  /*8160*/  ISETP.NE.AND P0, PT, R19, RZ, PT ;  /* 0x000000ff1300720c */ /* 0x008fe20003f05270 */
[----:B------:R-:W-:Y:S01]  /*8170*/  UIADD3 UR4, UR4, 0x38440, URZ ;  /* 0x0003844004047890 */ /* 0x000fe2000fffe03f */
[CC--:B------:R-:W-:Y:S02]  /*8180*/  ISETP.NE.AND P2, PT, R155.reuse, R18.reuse, PT ;  /* 0x000000129b00720c */ /* 0x0c0fe40003f45270 */
[----:B------:R-:W-:Y:S01]  /*8190*/  ISETP.EQ.OR P0, PT, R155, R18, !P0 ;  /* 0x000000129b00720c */ /* 0x000fe20004702670 */
[----:B------:R-:W-:-:S09]  /*81a0*/  UPRMT UR4, UR43, 0x654, UR4 ;  /* 0x000006542b047896 */ /* 0x000fd20008000004 */
[----:B----4-:R-:W-:Y:S03]  /*81b0*/  SYNCS.ARRIVE.TRANS64.RED.A1T0 RZ, [UR4], RZ ;  /* 0x000000ffffff79a7 */ /* 0x010fe60008100404 */
[----:B------:R-:W-:Y:S05]  /*81c0*/  @P0 BRA `(.L_x_104) ;  /* 0x0000000000fc0947 */ /* 0x000fea0003800000 */
[----:B------:R-:W-:-:S13]  /*81d0*/  ISETP.NE.AND P0, PT, RZ, UR55, PT ;  /* 0x00000037ff007c0c */ /* 0x000fda000bf05270 */
[----:B------:R-:W-:Y:S05]  /*81e0*/  @P0 BRA `(.L_x_104) ;  /* 0x0000000000f40947 */ /* 0x000fea0003800000 */
[----:B--2---:R-:W2:Y:S01]  /*81f0*/  S2R R0, SR_LANEID ;  /* 0x0000000000007919 */ /* 0x004ea20000000000 */
[----:B------:R-:W-:Y:S01]  /*8200*/  ELECT P0, URZ, PT ;  /* 0x00000000003f782f */ /* 0x000fe20003800000 */
[----:B------:R-:W-:Y:S01]  /*8210*/  BSSY B0, `(.L_x_105) ;  /* 0x000002f000007945 */ /* 0x000fe20003800000 */
[----:B--2---:R-:W-:-:S11]  /*8220*/  IMAD.SHL.U32 R15, R0, 0x4, RZ ;  /* 0x00000004000f7824 */ /* 0x004fd600078e00ff */
[----:B------:R-:W-:Y:S05]  /*8230*/  @!P0 BRA `(.L_x_106) ;  /* 0x0000000000b08947 */ /* 0x000fea0003800000 */
[----:B------:R-:W-:Y:S01]  /*8240*/  IMAD.SHL.U32 R0, R18, 0x8, RZ ;  /* 0x0000000812007824 */ /* 0x000fe200078e00ff */
[----:B------:R-:W-:Y:S01]  /*8250*/  SHF.R.S32.HI R3, RZ, 0x1f, R18 ;  /* 0x0000001fff037819 */ /* 0x000fe20000011412 */
[----:B------:R-:W-:-:S03]  /*8260*/  ULDC.64 UR4, c[0x0][0x820] ;  /* 0x0002080000047ab9 */ /* 0x000fc60000000a00 */
[----:B------:R-:W-:Y:S02]  /*8270*/  SHF.L.U64.HI R8, R18, 0x3, R3 ;  /* 0x0000000312087819 */ /* 0x000fe40000010203 */
[----:B-1----:R-:W-:Y:S01]  /*8280*/  IADD3 R4, P0, R0, UR4, RZ ;  /* 0x0000000400047c10 */ /* 0x002fe2000ff1e0ff */
[----:B------:R-:W1:Y:S03]  /*8290*/  LDC.64 R2, c[0x0][0x290] ;  /* 0x0000a400ff027b82 */ /* 0x000e660000000a00 */
[----:B------:R-:W-:Y:S01]  /*82a0*/  IADD3.X R5, R8, UR5, RZ, P0, !PT ;  /* 0x0000000508057c10 */ /* 0x000fe200087fe4ff */
[----:B------:R-:W-:-:S05]  /*82b0*/  ULDC.64 UR4, c[0x0][0x818] ;  /* 0x0002060000047ab9 */ /* 0x000fca0000000a00 */
[----:B------:R-:W2:Y:S01]  /*82c0*/  LDG.E.64 R4, desc[UR58][R4.64] ;  /* 0x0000003a04047981 */ /* 0x000ea2000c1e1b00 */
[----:B-1----:R-:W-:Y:S01]  /*82d0*/  IMAD.WIDE R6, R18, 0xc, R2 ;  /* 0x0000000c12067825 */ /* 0x002fe200078e0202 */
[----:B------:R-:W-:Y:S02]  /*82e0*/  IADD3 R2, P0, R0, UR4, RZ ;  /* 0x0000000400027c10 */ /* 0x000fe4000ff1e0ff */
[----:B------:R-:W1:Y:S02]  /*82f0*/  LDS R0, [UR49+0x1c] ;  /* 0x00001c31ff007984 */ /* 0x000e640008000800 */
[----:B------:R-:W-:Y:S02]  /*8300*/  IADD3.X R3, R8, UR5, RZ, P0, !PT ;  /* 0x0000000508037c10 */ /* 0x000fe400087fe4ff */
[----:B------:R-:W3:Y:S04]  /*8310*/  LDG.E R12, desc[UR58][R6.64] ;  /* 0x0000003a060c7981 */ /* 0x000ee8000c1e1900 */
[----:B------:R4:W5:Y:S04]  /*8320*/  LDG.E R13, desc[UR58][R6.64+0x4] ;  /* 0x0000043a060d7981 */ /* 0x000968000c1e1900 */
[----:B------:R-:W5:Y:S01]  /*8330*/  LDG.E.64 R2, desc[UR58][R2.64] ;  /* 0x0000003a02027981 */ /* 0x000f62000c1e1b00 */
[----:B------:R-:W-:-:S03]  /*8340*/  IMAD.U32 R8, RZ, RZ, UR49 ;  /* 0x00000031ff087e24 */ /* 0x000fc6000f8e00ff */
[----:B------:R-:W-:Y:S02]  /*8350*/  STS [UR49+0x30], RZ ;  /* 0x000030ffff007988 */ /* 0x000fe40008000831 */
[----:B------:R-:W-:Y:S02]  /*8360*/  SHF.R.U64 R8, R8, 0x4, RZ ;  /* 0x0000000408087819 */ /* 0x000fe400000012ff */
[----:B----4-:R-:W-:-:S03]  /*8370*/  CS2R R6, SRZ ;  /* 0x0000000000067805 */ /* 0x010fc6000001ff00 */
[----:B------:R-:W-:Y:S04]  /*8380*/  STS [UR49+0x10], R8 ;  /* 0x00001008ff007988 */ /* 0x000fe80008000831 */
[----:B------:R-:W-:Y:S01]  /*8390*/  STS [UR49+0x14], R8 ;  /* 0x00001408ff007988 */ /* 0x000fe20008000831 */
[C---:B--2---:R-:W-:Y:S01]  /*83a0*/  SHF.L.U64.HI R11, R4.reuse, 0x1, R5 ;  /* 0x00000001040b7819 */ /* 0x044fe20000010205 */
[----:B------:R-:W-:-:S03]  /*83b0*/  IMAD.SHL.U32 R10, R4, 0x2, RZ ;  /* 0x00000002040a7824 */ /* 0x000fc600078e00ff */
[----:B------:R-:W-:Y:S02]  /*83c0*/  LOP3.LUT R11, R11, 0x1fffffff, RZ, 0xc0, !PT ;  /* 0x1fffffff0b0b7812 */ /* 0x000fe400078ec0ff */
[----:B------:R-:W-:Y:S02]  /*83d0*/  LOP3.LUT R10, R10, 0xfffffffe, RZ, 0xc0, !PT ;  /* 0xfffffffe0a0a7812 */ /* 0x000fe400078ec0ff */
[--C-:B------:R-:W-:Y:S02]  /*83e0*/  SHF.R.U32.HI R5, RZ, 0x4, R11.reuse ;  /* 0x00000004ff057819 */ /* 0x100fe4000001160b */
[----:B------:R-:W-:Y:S02]  /*83f0*/  SHF.R.U64 R10, R10, 0x4, R11 ;  /* 0x000000040a0a7819 */ /* 0x000fe4000000120b */
[----:B-1----:R-:W-:-:S03]  /*8400*/  LOP3.LUT R0, R0, 0xf, R5, 0xb8, !PT ;  /* 0x0000000f00007812 */ /* 0x002fc600078eb805 */
[----:B------:R-:W-:Y:S04]  /*8410*/  STS [UR49+0xc], R10 ;  /* 0x00000c0aff007988 */ /* 0x000fe80008000831 */
[----:B------:R-:W-:Y:S01]  /*8420*/  STS [UR49+0x1c], R0 ;  /* 0x00001c00ff007988 */ /* 0x000fe20008000831 */
[----:B---3--:R-:W-:-:S03]  /*8430*/  VIADD R4, R12, 0xffffffff ;  /* 0xffffffff0c047836 */ /* 0x008fc60000000000 */
[----:B------:R-:W1:Y:S04]  /*8440*/  LDS R5, [UR49+0x1c] ;  /* 0x00001c31ff057984 */ /* 0x000e680008000800 */
[----:B-----5:R-:W-:Y:S01]  /*8450*/  STS.64 [UR49], R2 ;  /* 0x00000002ff007988 */ /* 0x020fe20008000a31 */
[----:B-1----:R-:W-:-:S05]  /*8460*/  LOP3.LUT R5, R5, 0xf0, RZ, 0xb8, !PT ;  /* 0x000000f005057812 */ /* 0x002fca00078eb8ff */
[----:B------:R1:W-:Y:S04]  /*8470*/  STS [UR49+0x1c], R5 ;  /* 0x00001c05ff007988 */ /* 0x0003e80008000831 */
[----:B------:R-:W2:Y:S01]  /*8480*/  LDS R9, [UR49+0x1c] ;  /* 0x00001c31ff097984 */ /* 0x000ea20008000800 */
[----:B-1----:R-:W-:-:S05]  /*8490*/  VIADD R5, R13, 0xffffffff ;  /* 0xffffffff0d057836 */ /* 0x002fca0000000000 */
[----:B------:R-:W-:Y:S01]  /*84a0*/  STS.128 [UR49+0x20], R4 ;  /* 0x00002004ff007988 */ /* 0x000fe20008000c31 */
[----:B--2---:R-:W-:-:S05]  /*84b0*/  LOP3.LUT R9, R9, 0xf00, RZ, 0xb8, !PT ;  /* 0x00000f0009097812 */ /* 0x004fca00078eb8ff */
[----:B------:R-:W-:Y:S04]  /*84c0*/  STS.64 [UR49+0x18], R8 ;  /* 0x00001808ff007988 */ /* 0x000fe80008000a31 */
[----:B------:R-:W1:Y:S02]  /*84d0*/  LDS R14, [UR49+0x1c] ;  /* 0x00001c31ff0e7984 */ /* 0x000e640008000800 */
[----:B-1----:R-:W-:-:S05]  /*84e0*/  LOP3.LUT R0, R14, 0xf000, RZ, 0xb8, !PT ;  /* 0x0000f0000e007812 */ /* 0x002fca00078eb8ff */
[----:B------:R2:W-:Y:S02]  /*84f0*/  STS [UR49+0x1c], R0 ;  /* 0x00001c00ff007988 */ /* 0x0005e40008000831 */
.L_x_106:
[----:B------:R-:W-:Y:S05]  /*8500*/  BSYNC B0 ;  /* 0x0000000000007941 */ /* 0x000fea0003800000 */
.L_x_105:
[----:B------:R-:W-:Y:S01]  /*8510*/  NOP ;  /* 0x0000000000007918 */ /* 0x000fe20000000000 */
[----:B-1----:R1:W3:Y:S01]  /*8520*/  LDS R5, [R15+UR49] ;  /* 0x000000310f057984 */ /* 0x0022e20008000800 */
[----:B------:R-:W-:Y:S02]  /*8530*/  ELECT P0, URZ, PT ;  /* 0x00000000003f782f */ /* 0x000fe40003800000 */
[----:B------:R-:W-:Y:S01]  /*8540*/  IADD3 R2, P3, R15, UR60, RZ ;  /* 0x0000003c0f027c10 */ /* 0x000fe2000ff7e0ff */
[----:B------:R-:W-:Y:S04]  /*8550*/  BSSY B0, `(.L_x_107) ;  /* 0x0000005000007945 */ /* 0x000fe80003800000 */
[----:B------:R-:W-:-:S06]  /*8560*/  IMAD.X R3, RZ, RZ, UR61, P3 ;  /* 0x0000003dff037e24 */ /* 0x000fcc00098e06ff */
[----:B-1----:R-:W-:Y:S05]  /*8570*/  @!P0 BRA `(.L_x_108) ;  /* 0x0000000000088947 */ /* 0x002fea0003800000 */
[----:B------:R0:W-:Y:S01]  /*8580*/  UTMACMDFLUSH ;  /* 0x00000000000079b7 */ /* 0x0001e20000000000 */
[----:B------:R-:W-:-:S04]  /*8590*/  DEPBAR.LE SB0, 0x0 ;  /* 0x000080000000791a */ /* 0x000fc80000000000 */
.L_x_108:
[----:B------:R-:W-:Y:S05]  /*85a0*/  BSYNC B0 ;  /* 0x0000000000007941 */ /* 0x000fea0003800000 */
.L_x_107:
[----:B---3--:R3:W5:Y:S02]  /*85b0*/  ATOMG.E.EXCH.STRONG.GPU PT, RZ, [R2], R5 ;  /* 0x0000000502ff73a8 */ /* 0x00876400041ee100 */
.L_x_104:
[----:B------:R-:W-:Y:S01]  /*85c0*/  R2UR UR4, R153 ;  /* 0x00000000990472ca */ /* 0x000fe200000e0000 */
[----:B------:R-:W-:Y:S01]  /*85d0*/  UIADD3 UR39, UR39, 0x1, URZ ;  /* 0x0000000127277890 */ /* 0x000fe2000fffe03f */
[----:B------:R-:W-:Y:S01]  /*85e0*/  ISETP.NE.AND P0, PT, R19, RZ, PT ;  /* 0x000000ff1300720c */ /* 0x000fe20003f05270 */
[----:B------:R-:W-:Y:S01]  /*85f0*/  UIADD3 UR36, UR36, 0x8, URZ ;  /* 0x0000000824247890 */ /* 0x000fe2000fffe03f */
[----:B-1----:R-:W-:Y:S01]  /*8600*/  SEL R4, RZ, 0x1, !P2 ;  /* 0x00000001ff047807 */ /* 0x002fe20005000000 */
[----:B------:R-:W-:-:S04]  /*8610*/  UISETP.NE.AND UP3, UPT, UR39, 0x8, UPT ;  /* 0x000000082700788c */ /* 0x000fc8000bf65270 */
[----:B------:R-:W-:Y:S02]  /*8620*/  USEL UR6, URZ, 0x1, UP3 ;  /* 0x000000013f067887 */ /* 0x000fe40009800000 */
[----:B------:R-:W-:Y:S02]  /*8630*/  USEL UR39, UR39, URZ, UP3 ;  /* 0x0000003f27277287 */ /* 0x000fe40009800000 */
[----:B------:R-:W-:Y:S02]  /*8640*/  UIADD3 UR4, UR4, 0x7f, URZ ;  /* 0x0000007f04047890 */ /* 0x000fe4000fffe03f */
[----:B------:R-:W-:Y:S02]  /*8650*/  LOP3.LUT R154, R154, UR6, RZ, 0x3c, !PT ;  /* 0x000000069a9a7c12 */ /* 0x000fe4000f8e3cff */
[----:B------:R-:W-:-:S04]  /*8660*/  USHF.R.S32.HI UR5, URZ, 0x1f, UR4 ;  /* 0x0000001f3f057899 */ /* 0x000fc80008011404 */
[----:B------:R-:W-:-:S04]  /*8670*/  ULEA.HI UR5, UR5, UR4, URZ, 0x7 ;  /* 0x0000000405057291 */ /* 0x000fc8000f8f383f */
[----:B------:R-:W-:-:S04]  /*8680*/  USHF.R.S32.HI UR5, URZ, 0x7, UR5 ;  /* 0x000000073f057899 */ /* 0x000fc80008011405 */
[----:B------:R-:W-:-:S04]  /*8690*/  UIADD3 UR37, UR5, UR37, URZ ;  /* 0x0000002505257290 */ /* 0x000fc8000fffe03f */
[----:B------:R-:W-:Y:S02]  /*86a0*/  USHF.R.U32.HI UR4, URZ, 0x1, UR37 ;  /* 0x000000013f047899 */ /* 0x000fe40008011625 */
[----:B------:R-:W-:Y:S02]  /*86b0*/  UISETP.GT.U32.AND UP0, UPT, UR37, 0x1, UPT ;  /* 0x000000012500788c */ /* 0x000fe4000bf04070 */
[----:B------:R-:W-:Y:S02]  /*86c0*/  ULOP3.LUT UR4, UR4, 0x1, URZ, 0xc0, !UPT ;  /* 0x0000000104047892 */ /* 0x000fe4000f8ec03f */
[----:B------:R-:W-:Y:S02]  /*86d0*/  UISETP.LT.U32.AND UP1, UPT, UR5, 0x2, UP0 ;  /* 0x000000020500788c */ /* 0x000fe40008721070 */
[----:B------:R-:W-:Y:S02]  /*86e0*/  UISETP.NE.U32.AND UP2, UPT, UR4, 0x1, UPT ;  /* 0x000000010400788c */ /* 0x000fe4000bf45070 */
[----:B------:R-:W-:-:S02]  /*86f0*/  ULOP3.LUT UR37, UR37, 0x1, URZ, 0xc0, !UPT ;  /* 0x0000000125257892 */ /* 0x000fc4000f8ec03f */
[----:B------:R-:W-:Y:S02]  /*8700*/  UISETP.GT.U32.AND UP0, UPT, UR5, 0x1, !UP2 ;  /* 0x000000010500788c */ /* 0x000fe4000d704070 */
[----:B------:R-:W-:Y:S02]  /*8710*/  USEL UR5, URZ, 0x1, !UP1 ;  /* 0x000000013f057887 */ /* 0x000fe4000c800000 */
[----:B------:R-:W-:-:S04]  /*8720*/  USEL UR4, URZ, 0x1, !UP0 ;  /* 0x000000013f047887 */ /* 0x000fc8000c000000 */
[----:B------:R-:W-:Y:S01]  /*8730*/  ULOP3.LUT UR38, UR4, UR38, UR5, 0x96, !UPT ;  /* 0x0000002604267292 */ /* 0x000fe2000f8e9605 */
[----:B------:R-:W-:Y:S11]  /*8740*/  @P0 BRA `(.L_x_109) ;  /* 0xffffffac00ac0947 */ /* 0x000ff6000383ffff */
[----:B------:R-:W-:-:S04]  /*8750*/  DEPBAR.LE SB0, 0x0 ;  /* 0x000080000000791a */ /* 0x000fc80000000000 */
[----:B------:R-:W-:Y:S05]  /*8760*/  @!P1 BRA `(.L_x_110) ;  /* 0x0000000000049947 */ /* 0x000fea0003800000 */
[----:B------:R-:W-:Y:S01]  /*8770*/  BPT.TRAP 0x1 ;  /* 0x000000040000795c */ /* 0x000fe20000300000 */
.L_x_110:
[----:B------:R-:W-:-:S04]  /*8780*/  ULEA UR47, UR56, UR47, 0x3 ;  /* 0x0000002f382f7291 */ /* 0x000fc8000f8e183f */
[----:B------:R-:W-:-:S04]  /*8790*/  UIADD3 UR47, UR47, 0x384c0, URZ ;  /* 0x000384c02f2f7890 */ /* 0x000fc8000fffe03f */
[----:B------:R-:W-:-:S09]  /*87a0*/  UPRMT UR47, UR43, 0x654, UR47 ;  /* 0x000006542b2f7896 */ /* 0x000fd2000800002f */
[----:B-----5:R-:W-:Y:S01]  /*87b0*/  SYNCS.ARRIVE.TRANS64.RED.A1T0 RZ, [UR47], RZ ;  /* 0x000000ffffff79a7 */ /* 0x020fe2000810042f */
[----:B------:R-:W-:Y:S05]  /*87c0*/  EXIT ;  /* 0x000000000000794d */ /* 0x000fea0003800000 */
.L_x_19:
[----:B------:R-:W-:-:S08]  /*87d0*/  NOP ;  /* 0x0000000000007918 */ /* 0x000fd00000000000 */
[----:B----45:R-:W1:-:S00]  /*87e0*/  USETMAXREG.DEALLOC.CTAPOOL 0x28 ;  /* 0x00000028000079c8 */ /* 0x030e4000080e0500 */
[----:B------:R-:W-:-:S06]  /*87f0*/  UISETP.NE.AND UP1, UPT, UR55, 0x3, UPT ;  /* 0x000000033700788c */ /* 0x000fcc000bf25270 */
[----:B------:R-:W-:-:S13]  /*8800*/  PLOP3.LUT P1, PT, PT, PT, UP1, 0x80, 0x0 ;  /* 0x000000000000781c */ /* 0x000fda0003f2f018 */
[----:B-1----:R-:W-:Y:S05]  /*8810*/  @!P1 BRA `(.L_x_111) ;  /* 0x0000003800949947 */ /* 0x002fea0003800000 */
[----:B------:R-:W-:-:S13]  /*8820*/  ISETP.NE.AND P0, PT, RZ, UR55, PT ;  /* 0x00000037ff007c0c */ /* 0x000fda000bf05270 */
[----:B------:R-:W-:Y:S05]  /*8830*/  @!P0 BRA `(.L_x_112) ;  /* 0x0000001c00b08947 */ /* 0x000fea0003800000 */
[----:B------:R-:W-:-:S06]  /*8840*/  UISETP.NE.AND UP0, UPT, UR55, 0x2, UPT ;  /* 0x000000023700788c */ /* 0x000fcc000bf05270 */
[----:B------:R-:W-:-:S13]  /*8850*/  PLOP3.LUT P0, PT, PT, PT, UP0, 0x80, 0x0 ;  /* 0x000000000000781c */ /* 0x000fda0003f0f008 */
[----:B--2---:R-:W-:Y:S05]  /*8860*/  @P0 EXIT ;  /* 0x000000000000094d */ /* 0x004fea0003800000 */
[----:B------:R-:W1:Y:S01]  /*8870*/  S2UR UR4, SR_CTAID.Y ;  /* 0x00000000000479c3 */ /* 0x000e620000002600 */
[----:B------:R-:W-:Y:S01]  /*8880*/  ELECT P0, URZ, PT ;  /* 0x00000000003f782f */ /* 0x000fe20003800000 */
[----:B------:R-:W-:Y:S01]  /*8890*/  BSSY B0, `(.L_x_113) ;  /* 0x000001d000007945 */ /* 0x000fe20003800000 */
[----:B-1----:R-:W-:-:S11]  /*88a0*/  UIMAD UR4, UR4, UR41, UR40 ;  /* 0x00000029040472a4 */ /* 0x002fd6000f8e0228 */
[----:B------:R-:W-:Y:S05]  /*88b0*/  @!P0 BRA `(.L_x_114) ;  /* 0x0000000000688947 */ /* 0x000fea0003800000 */
[----:B------:R-:W1:Y:S01]  /*88c0*/  LDC.64 R4, c[0x0][0x600] ;  /* 0x00018000ff047b82 */ /* 0x000e620000000a00 */
[----:B------:R-:W-:Y:S02]  /*88d0*/  UMOV UR5, 0x400 ;  /* 0x0000040000057882 */ /* 0x000fe40000000000 */
[----:B------:R-:W-:-:S05]  /*88e0*/  ULEA UR5, UR42, UR5, 0x18 ;  /* 0x000000052a057291 */ /* 0x000fca000f8ec03f */
[----:B------:R-:W1:Y:S08]  /*88f0*/  LDC.64 R6, c[0x0][0x608] ;  /* 0x00018200ff067b82 */ /* 0x000e700000000a00 */
[----:B------:R-:W2:Y:S08]  /*8900*/  LDC.64 R32, c[0x0][0x610] ;  /* 0x00018400ff207b82 */ /* 0x000eb00000000a00 */
[----:B------:R-:W2:Y:S01]  /*8910*/  LDC.64 R34, c[0x0][0x618] ;  /* 0x00018600ff227b82 */ /* 0x000ea20000000a00 */
[----:B-1----:R1:W-:Y:S07]  /*8920*/  STS.128 [UR5+0x38680], R4 ;  /* 0x03868004ff007988 */ /* 0x0023ee0008000c05 */
[----:B------:R-:W3:Y:S08]  /*8930*/  LDC.64 R28, c[0x0][0x620] ;  /* 0x00018800ff1c7b82 */ /* 0x000ef00000000a00 */
[----:B------:R-:W3:Y:S01]  /*8940*/  LDC.64 R30, c[0x0][0x628] ;  /* 0x00018a00ff1e7b82 */ /* 0x000ee20000000a00 */
[----:B--2---:R2:W-:Y:S07]  /*8950*/  STS.128 [UR5+0x38690], R32 ;  /* 0x03869020ff007988 */ /* 0x0045ee0008000c05 */
[----:B------:R-:W4:Y:S08]  /*8960*/  LDC.64 R24, c[0x0][0x630] ;  /* 0x00018c00ff187b82 */ /* 0x000f300000000a00 */
[----:B------:R-:W4:Y:S08]  /*8970*/  LDC.64 R26, c[0x0][0x638] ;  /* 0x00018e00ff1a7b82 */ /* 0x000f300000000a00 */
[----:B------:R-:W5:Y:S01]  /*8980*/  LDC.64 R20, c[0x0][0x640] ;  /* 0x00019000ff147b82 */ /* 0x000f620000000a00 */
[----:B---3--:R2:W-:Y:S07]  /*8990*/  STS.128 [UR5+0x386a0], R28 ;  /* 0x0386a01cff007988 */ /* 0x0085ee0008000c05 */
[----:B------:R-:W5:Y:S08]  /*89a0*/  LDC.64 R22, c[0x0][0x648] ;  /* 0x00019200ff167b82 */ /* 0x000f700000000a00 */
[----:B------:R-:W3:Y:S01]  /*89b0*/  LDC.64 R12, c[0x0][0x650] ;  /* 0x00019400ff0c7b82 */ /* 0x000ee20000000a00 */
[----:B----4-:R2:W-:Y:S07]  /*89c0*/  STS.128 [UR5+0x386b0], R24 ;  /* 0x0386b018ff007988 */ /* 0x0105ee0008000c05 */
[----:B------:R-:W3:Y:S08]  /*89d0*/  LDC.64 R14, c[0x0][0x658] ;  /* 0x00019600ff0e7b82 */ /* 0x000ef00000000a00 */
[----:B------:R-:W4:Y:S01]  /*89e0*/  LDC.64 R8, c[0x0][0x660] ;  /* 0x00019800ff087b82 */ /* 0x000f220000000a00 */
[----:B-----5:R2:W-:Y:S07]  /*89f0*/  STS.128 [UR5+0x386c0], R20 ;  /* 0x0386c014ff007988 */ /* 0x0205ee0008000c05 */
[----:B------:R-:W4:Y:S08]  /*8a00*/  LDC.64 R10, c[0x0][0x668] ;  /* 0x00019a00ff0a7b82 */ /* 0x000f300000000a00 */
[----:B-1----:R-:W1:Y:S01]  /*8a10*/  LDC.64 R4, c[0x0][0x670] ;  /* 0x00019c00ff047b82 */ /* 0x002e620000000a00 */
[----:B---3--:R2:W-:Y:S07]  /*8a20*/  STS.128 [UR5+0x386d0], R12 ;  /* 0x0386d00cff007988 */ /* 0x0085ee0008000c05 */
[----:B------:R-:W1:Y:S01]  /*8a30*/  LDC.64 R6, c[0x0][0x678] ;  /* 0x00019e00ff067b82 */ /* 0x000e620000000a00 */
[----:B----4-:R2:W-:Y:S04]  /*8a40*/  STS.128 [UR5+0x386e0], R8 ;  /* 0x0386e008ff007988 */ /* 0x0105e80008000c05 */
[----:B-1----:R2:W-:Y:S02]  /*8a50*/  STS.128 [UR5+0x386f0], R4 ;  /* 0x0386f004ff007988 */ /* 0x0025e40008000c05 */
.L_x_114:
[----:B------:R-:W-:Y:S05]  /*8a60*/  BSYNC B0 ;  /* 0x0000000000007941 */ /* 0x000fea0003800000 */
.L_x_113:
[----:B------:R-:W-:Y:S01]  /*8a70*/  ELECT P0, URZ, PT ;  /* 0x00000000003f782f */ /* 0x000fe20003800000 */
[----:B------:R-:W-:Y:S01]  /*8a80*/  NOP ;  /* 0x0000000000007918 */ /* 0x000fe20000000000 */
[----:B------:R-:W-:Y:S01]  /*8a90*/  ULDC UR5, c[0x0][0x884] ;  /* 0x0002210000057ab9 */ /* 0x000fe20000000800 */
[----:B------:R-:W-:Y:S01]  /*8aa0*/  ULDC.64 UR44, c[0x0][0x800] ;  /* 0x00020000002c7ab9 */ /* 0x000fe20000000a00 */
[----:B------:R-:W-:Y:S01]  /*8ab0*/  ULEA UR4, UR5, UR4, 0x1 ;  /* 0x0000000405047291 */ /* 0x000fe2000f8e083f */
[----:B------:R-:W-:Y:S03]  /*8ac0*/  BSSY B0, `(.L_x_115) ;  /* 0x0000033000007945 */ /* 0x000fe60003800000 */
[----:B------:R-:W-:-:S05]  /*8ad0*/  UIMAD.WIDE UR44, UR4, 0x80, UR44 ;  /* 0x00000080042c78a5 */ /* 0x000fca000f8e022c */
[----:B------:R-:W-:Y:S07]  /*8ae0*/  @!P0 BRA `(.L_x_116) ;  /* 0x0000000000c08947 */ /* 0x000fee0003800000 */
[----:B------:R-:W-:Y:S01]  /*8af0*/  ULDC.64 UR4, c[0x0][0x808] ;  /* 0x0002020000047ab9 */ /* 0x000fe20000000a00 */
[----:B------:R-:W-:Y:S01]  /*8b00*/  ULDC.64 UR6, c[0x0][0x810] ;  /* 0x0002040000067ab9 */ /* 0x000fe20000000a00 */
[----:B------:R-:W-:Y:S02]  /*8b10*/  ISETP.NE.U32.AND P0, PT, RZ, UR4, PT ;  /* 0x00000004ff007c0c */ /* 0x000fe4000bf05070 */
[----:B------:R-:W-:Y:S02]  /*8b20*/  ISETP.NE.U32.AND P1, PT, RZ, UR6, PT ;  /* 0x00000006ff007c0c */ /* 0x000fe4000bf25070 */
[----:B------:R-:W-:Y:S02]  /*8b30*/  ISETP.NE.AND.EX P0, PT, RZ, UR5, PT, P0 ;  /* 0x00000005ff007c0c */ /* 0x000fe4000bf05300 */
[----:B------:R-:W-:-:S11]  /*8b40*/  ISETP.NE.AND.EX P1, PT, RZ, UR7, PT, P1 ;  /* 0x00000007ff007c0c */ /* 0x000fd6000bf25310 */
[----:B------:R-:W-:Y:S05]  /*8b50*/  @!P0 BRA `(.L_x_117) ;  /* 0x0000000000188947 */ /* 0x000fea0003800000 */
[----:B--2---:R-:W-:-:S04]  /*8b60*/  LEA R4, P0, R18, UR4, 0x3 ;  /* 0x0000000412047c11 */ /* 0x004fc8000f8018ff */
[----:B------:R-:W-:-:S06]  /*8b70*/  LEA.HI.X R5, R18, UR5, R3, 0x3, P0 ;  /* 0x0000000512057c11 */ /* 0x000fcc00080f1c03 */
[----:B------:R-:W2:Y:S01]  /*8b80*/  LDG.E.64 R4, desc[UR58][R4.64] ;  /* 0x0000003a04047981 */ /* 0x000ea2000c1e1b00 */
[----:B------:R-:W-:Y:S02]  /*8b90*/  UMOV UR4, 0x400 ;  /* 0x0000040000047882 */ /* 0x000fe40000000000 */
[----:B------:R-:W-:-:S09]  /*8ba0*/  ULEA UR4, UR42, UR4, 0x18 ;  /* 0x000000042a047291 */ /* 0x000fd2000f8ec03f */
[----:B--2---:R1:W-:Y:S03]  /*8bb0*/  STS.64 [UR4+0x38680], R4 ;  /* 0x03868004ff007988 */ /* 0x0043e60008000a04 */
.L_x_117:
[----:B------:R-:W-:Y:S05]  /*8bc0*/  @!P1 BRA `(.L_x_116) ;  /* 0x0000000000889947 */ /* 0x000fea0003800000 */
[----:B-12---:R-:W-:-:S04]  /*8bd0*/  LEA R4, P0, R18, UR6, 0x3 ;  /* 0x0000000612047c11 */ /* 0x006fc8000f8018ff */
[----:B------:R-:W-:-:S06]  /*8be0*/  LEA.HI.X R5, R18, UR7, R3, 0x3, P0 ;  /* 0x0000000712057c11 */ /* 0x000fcc00080f1c03 */
[----:B------:R-:W2:Y:S01]  /*8bf0*/  LDG.E.64 R4, desc[UR58][R4.64] ;  /* 0x0000003a04047981 */ /* 0x000ea2000c1e1b00 */
[----:B------:R-:W-:Y:S02]  /*8c00*/  UMOV UR4, 0x400 ;  /* 0x0000040000047882 */ /* 0x000fe40000000000 */
[----:B------:R-:W-:-:S04]  /*8c10*/  ULEA UR4, UR42, UR4, 0x18 ;  /* 0x000000042a047291 */ /* 0x000fc8000f8ec03f */
[----:B------:R-:W-:-:S05]  /*8c20*/  UIADD3 UR5, UR4, 0x38680, URZ ;  /* 0x0003868004057890 */ /* 0x000fca000fffe03f */
[----:B------:R-:W1:Y:S01]  /*8c30*/  LDS R3, [UR4+0x3869c] ;  /* 0x03869c04ff037984 */ /* 0x000e620008000800 */
[----:B------:R-:W-:-:S03]  /*8c40*/  IMAD.U32 R8, RZ, RZ, UR5 ;  /* 0x00000005ff087e24 */ /* 0x000fc6000f8e00ff */
[----:B------:R-:W-:Y:S02]  /*8c50*/  STS [UR4+0x386b0], RZ ;  /* 0x0386b0ffff007988 */ /* 0x000fe40008000804 */
[----:B------:R-:W-:-:S05]  /*8c60*/  SHF.R.U64 R8, R8, 0x4, RZ ;  /* 0x0000000408087819 */ /* 0x000fca00000012ff */
[----:B------:R-:W-:Y:S04]  /*8c70*/  STS [UR4+0x38690], R8 ;  /* 0x03869008ff007988 */ /* 0x000fe80008000804 */
[----:B------:R-:W-:Y:S01]  /*8c80*/  STS [UR4+0x38694], R8 ;  /* 0x03869408ff007988 */ /* 0x000fe20008000804 */
[----:B--2---:R-:W-:Y:S01]  /*8c90*/  SHF.L.U64.HI R11, R4, 0x1, R5 ;  /* 0x00000001040b7819 */ /* 0x004fe20000010205 */
[----:B------:R-:W-:-:S03]  /*8ca0*/  VIADD R5, R0, 0xffffffff ;  /* 0xffffffff00057836 */ /* 0x000fc60000000000 */
[----:B------:R-:W-:-:S04]  /*8cb0*/  LOP3.LUT R11, R11, 0x1fffffff, RZ, 0xc0, !PT ;  /* 0x1fffffff0b0b7812 */ /* 0x000fc800078ec0ff */
[----:B------:R-:W-:-:S04]  /*8cc0*/  SHF.R.U32.HI R6, RZ, 0x4, R11 ;  /* 0x00000004ff067819 */ /* 0x000fc8000001160b */
[----:B-1----:R-:W-:-:S05]  /*8cd0*/  LOP3.LUT R3, R3, 0xf, R6, 0xb8, !PT ;  /* 0x0000000f03037812 */ /* 0x002fca00078eb806 */
[----:B------:R1:W-:Y:S04]  /*8ce0*/  STS [UR4+0x3869c], R3 ;  /* 0x03869c03ff007988 */ /* 0x0003e80008000804 */
[----:B------:R-:W2:Y:S01]  /*8cf0*/  LDS R6, [UR4+0x3869c] ;  /* 0x03869c04ff067984 */ /* 0x000ea20008000800 */
[----:B-1----:R-:W-:Y:S01]  /*8d00*/  IMAD.SHL.U32 R3, R4, 0x2, RZ ;  /* 0x0000000204037824 */ /* 0x002fe200078e00ff */
[----:B------:R-:W-:-:S04]  /*8d10*/  IADD3 R4, R2, -0x1, RZ ;  /* 0xffffffff02047810 */ /* 0x000fc80007ffe0ff */
[----:B------:R-:W-:-:S04]  /*8d20*/  LOP3.LUT R2, R3, 0xfffffffe, RZ, 0xc0, !PT ;  /* 0xfffffffe03027812 */ /* 0x000fc800078ec0ff */
[----:B------:R-:W-:-:S05]  /*8d30*/  SHF.R.U64 R2, R2, 0x4, R11 ;  /* 0x0000000402027819 */ /* 0x000fca000000120b */
[----:B------:R-:W-:Y:S01]  /*8d40*/  STS [UR4+0x3868c], R2 ;  /* 0x03868c02ff007988 */ /* 0x000fe20008000804 */
[----:B--2---:R-:W-:-:S05]  /*8d50*/  LOP3.LUT R6, R6, 0xf0, RZ, 0xb8, !PT ;  /* 0x000000f006067812 */ /* 0x004fca00078eb8ff */
[----:B------:R1:W-:Y:S04]  /*8d60*/  STS [UR4+0x3869c], R6 ;  /* 0x03869c06ff007988 */ /* 0x0003e80008000804 */
[----:B------:R-:W2:Y:S01]  /*8d70*/  LDS R9, [UR4+0x3869c] ;  /* 0x03869c04ff097984 */ /* 0x000ea20008000800 */
[----:B-1----:R-:W-:-:S05]  /*8d80*/  CS2R R6, SRZ ;  /* 0x0000000000067805 */ /* 0x002fca000001ff00 */
[----:B------:R-:W-:Y:S01]  /*8d90*/  STS.128 [UR4+0x386a0], R4 ;  /* 0x0386a004ff007988 */ /* 0x000fe20008000c04 */
[----:B--2---:R-:W-:-:S05]  /*8da0*/  LOP3.LUT R9, R9, 0xf00, RZ, 0xb8, !PT ;  /* 0x00000f0009097812 */ /* 0x004fca00078eb8ff */
[----:B------:R-:W-:Y:S04]  /*8db0*/  STS.64 [UR4+0x38698], R8 ;  /* 0x03869808ff007988 */ /* 0x000fe80008000a04 */
[----:B------:R-:W1:Y:S02]  /*8dc0*/  LDS R10, [UR4+0x3869c] ;  /* 0x03869c04ff0a7984 */ /* 0x000e640008000800 */
[----:B-1----:R-:W-:-:S05]  /*8dd0*/  LOP3.LUT R0, R10, 0xf000, RZ, 0xb8, !PT ;  /* 0x0000f0000a007812 */ /* 0x002fca00078eb8ff */
[----:B------:R3:W-:Y:S02]  /*8de0*/  STS [UR4+0x3869c], R0 ;  /* 0x03869c00ff007988 */ /* 0x0007e40008000804 */
.L_x_116:
[----:B------:R-:W-:Y:S05]  /*8df0*/  BSYNC B0 ;  /* 0x0000000000007941 */ /* 0x000fea0003800000 */
.L_x_115:
[----:B---3--:R-:W3:Y:S01]  /*8e00*/  S2R R0, SR_LANEID ;  /* 0x0000000000007919 */ /* 0x008ee20000000000 */
[----:B------:R-:W-:Y:S01]  /*8e10*/  ELECT P0, URZ, PT ;  /* 0x00000000003f782f */ /* 0x000fe20003800000 */
[----:B------:R-:W-:Y:S01]  /*8e20*/  NOP ;  /* 0x0000000000007918 */ /* 0x000fe20000000000 */
[----:B------:R-:W-:Y:S01]  /*8e30*/  UMOV UR38, URZ ;  /* 0x0000003f00267c82 */ /* 0x000fe20008000000 */
[----:B------:R-:W-:Y:S10]  /*8e40*/  BSSY B0, `(.L_x_118) ;  /* 0x0000004000007945 */ /* 0x000ff40003800000 */
[----:B------:R-:W-:Y:S05]  /*8e50*/  @!P0 BRA `(.L_x_119) ;  /* 0x0000000000088947 */ /* 0x000fea0003800000 */
[----:B------:R0:W-:Y:S01]  /*8e60*/  UTMACMDFLUSH ;  /* 0x00000000000079b7 */ /* 0x0001e20000000000 */
[----:B------:R-:W-:-:S04]  /*8e70*/  DEPBAR.LE SB0, 0x0 ;  /* 0x000080000000791a */ /* 0x000fc80000000000 */
.L_x_119:
[----:B------:R-:W-:Y:S05]  /*8e80*/  BSYNC B0 ;  /* 0x0000000000007941 */ /* 0x000fea0003800000 */
.L_x_118:
[----:B------:R-:W-:Y:S01]  /*8e90*/  UMOV UR35, 0x400 ;  /* 0x0000040000237882 */ /* 0x000fe20000000000 */
[----:B-123--:R-:W-:Y:S01]  /*8ea0*/  IMAD.SHL.U32 R4, R0, 0x4, RZ ;  /* 0x0000000400047824 */ /* 0x00efe200078e00ff */
[----:B------:R-:W-:-:S04]  /*8eb0*/  ULEA UR35, UR42, UR35, 0x18 ;  /* 0x000000232a237291 */ /* 0x000fc8000f8ec03f */
[----:B------:R-:W-:Y:S01]  /*8ec0*/  UIADD3 UR34, UR35, 0x38680, URZ ;  /* 0x0003868023227890 */ /* 0x000fe2000fffe03f */
[----:B------:R-:W-:Y:S01]  /*8ed0*/  IADD3 R2, P0, R4, UR44, RZ ;  /* 0x0000002c04027c10 */ /* 0x000fe2000ff1e0ff */
[----:B------:R-:W-:-:S04]  /*8ee0*/  IMAD.MOV.U32 R0, RZ, RZ, RZ ;  /* 0x000000ffff007224 */ /* 0x000fc800078e00ff */
[----:B------:R-:W-:-:S03]  /*8ef0*/  IMAD.X R3, RZ, RZ, UR45, P0 ;  /* 0x0000002dff037e24 */ /* 0x000fc600080e06ff */
[----:B------:R-:W1:Y:S01]  /*8f00*/  LDS R5, [R4+UR34] ;  /* 0x0000002204057984 */ /* 0x000e620008000800 */
[----:B------:R-:W-:-:S03]  /*8f10*/  SHF.L.U32 R0, R0, 0x1f, RZ ;  /* 0x0000001f00007819 */ /* 0x000fc600000006ff */
[----:B-1----:R1:W2:Y:S02]  /*8f20*/  ATOMG.E.EXCH.STRONG.GPU PT, RZ, [R2], R5 ;  /* 0x0000000502ff73a8 */ /* 0x0022a400041ee100 */
[----:B--2---:R-:W2:Y:S01]  /*8f30*/  SYNCS.PHASECHK.TRANS64.TRYWAIT P0, [UR35+0x384e8], R0 ;  /* 0x0384e800ff0075a7 */ /* 0x004ea20008000163 */
[----:B------:R-:W-:Y:S02]  /*8f40*/  ULOP3.LUT UR33, UR54, 0x1, URZ, 0xfc, !UPT ;  /* 0x0000000136217892 */ /* 0x000fe4000f8efc3f */
[----:B------:R-:W-:Y:S01]  /*8f50*/  ULOP3.LUT UR37, UR52, 0x2, URZ, 0xfc, !UPT ;  /* 0x0000000234257892 */ /* 0x000fe2000f8efc3f */
[----:B-12---:R-:W-:Y:S11]  /*8f60*/  @!P0 BRA `(.L_x_120) ;  /* 0x0000005800ac8947 */ /* 0x006ff60003800000 */
.L_x_273:
[----:B------:R-:W-:Y:S01]  /*8f70*/  IMAD.MOV.U32 R2, RZ, RZ, 0x1 ;  /* 0x00000001ff027424 */ /* 0x000fe200078e00ff */
[----:B------:R-:W-:Y:S01]  /*8f80*/  ULDC UR32, c[0x0][0x598] ;  /* 0x0001660000207ab9 */ /* 0x000fe20000000800 */
[----:B------:R-:W-:Y:S01]  /*8f90*/  IMAD.MOV.U32 R12, RZ, RZ, RZ ;  /* 0x000000ffff0c7224 */ /* 0x000fe200078e00ff */
[----:B------:R-:W-:Y:S01]  /*8fa0*/  ULDC UR36, c[0x0][0x580] ;  /* 0x0001600000247ab9 */ /* 0x000fe20000000800 */
[----:B------:R-:W-:Y:S01]  /*8fb0*/  ULDC.64 UR4, c[0x0][0x590] ;  /* 0x0001640000047ab9 */ /* 0x000fe20000000a00 */
[----:B------:R-:W-:-:S05]  /*8fc0*/  ULDC.64 UR6, c[0x0][0x588] ;  /* 0x0001620000067ab9 */ /* 0x000fca0000000a00 */
.L_x_181:
[----:B------:R-:W-:-:S06]  /*8fd0*/  UISETP.NE.AND UP0, UPT, UR33, 0x3, UPT ;  /* 0x000000032100788c */ /* 0x000fcc000bf05270 */
[----:B------:R-:W-:-:S13]  /*8fe0*/  PLOP3.LUT P1, PT, PT, PT, UP0, 0x80, 0x0 ;  /* 0x000000000000781c */ /* 0x000fda0003f2f008 */
[----:B---345:R-:W-:Y:S05]  /*8ff0*/  @!P1 BRA `(.L_x_121) ;  /* 0x0000000000049947 */ /* 0x038fea0003800000 */
[----:B------:R-:W-:Y:S01]  /*9000*/  BPT.TRAP 0x1 ;  /* 0x000000040000795c */ /* 0x000fe20000300000 */
.L_x_121:
[----:B------:R-:W-:Y:S01]  /*9010*/  ULEA UR8, UR38, UR35, 0x3 ;  /* 0x0000002326087291 */ /* 0x000fe2000f8e183f */
[----:B-1----:R-:W-:-:S08]  /*9020*/  SHF.L.U32 R0, R12, 0x1f, RZ ;  /* 0x0000001f0c007819 */ /* 0x002fd000000006ff */
[----:B------:R-:W1:Y:S02]  /*9030*/  SYNCS.PHASECHK.TRANS64.TRYWAIT P0, [UR8+0x38400], R0 ;  /* 0x03840000ff0075a7 */ /* 0x000e640008000148 */
[----:B-1----:R-:W-:Y:S05]  /*9040*/  @!P0 BRA `(.L_x_122) ;  /* 0x00000058008c8947 */ /* 0x002fea0003800000 */
.L_x_274:
[----:B------:R-:W-:-:S09]  /*9050*/  ULEA UR9, UR38, UR35, 0x4 ;  /* 0x0000002326097291 */ /* 0x000fd2000f8e203f */
[----:B------:R-:W2:Y:S01]  /*9060*/  LDS.128 R4, [UR9+0x384f0] ;  /* 0x0384f009ff047984 */ /* 0x000ea20008000c00 */
[----:B------:R-:W-:Y:S01]  /*9070*/  @!PT LDS RZ, [RZ] ;  /* 0x00000000fffff984 */ /* 0x000fe20000000800 */
[----:B------:R-:W-:Y:S01]  /*9080*/  @!PT LDS RZ, [RZ] ;  /* 0x00000000fffff984 */ /* 0x000fe20000000800 */
[----:B------:R-:W-:Y:S01]  /*9090*/  @!PT LDS RZ, [RZ] ;  /* 0x00000000fffff984 */ /* 0x000fe20000000800 */
[----:B------:R-:W-:Y:S01]  /*90a0*/  @!PT LDS RZ, [RZ] ;  /* 0x00000000fffff984 */ /* 0x000fe20000000800 */
[----:B------:R3:W-:Y:S06]  /*90b0*/  MEMBAR.ALL.CTA ;  /* 0x0000000000007992 */ /* 0x0007ec0000008000 */
[----:B---3--:R-:W3:Y:S01]  /*90c0*/  FENCE.VIEW.ASYNC.S ;  /* 0x00000000000073c6 */ /* 0x008ee20000000000 */
[----:B------:R-:W-:Y:S05]  /*90d0*/  @!P1 BRA `(.L_x_123) ;  /* 0x0000000000049947 */ /* 0x000fea0003800000 */
[----:B------:R-:W-:Y:S01]  /*90e0*/  BPT.TRAP 0x1 ;  /* 0x000000040000795c */ /* 0x000fe20000300000 */
.L_x_123:
[----:B------:R-:W-:Y:S01]  /*90f0*/  UIADD3 UR8, UR8, 0x38440, URZ ;  /* 0x0003844008087890 */ /* 0x000fe2000fffe03f */
[----:B------:R-:W-:Y:S02]  /*9100*/  R2UR UR10, R16 ;  /* 0x00000000100a72ca */ /* 0x000fe400000e0000 */
[----:B------:R-:W-:Y:S01]  /*9110*/  R2UR UR11, R17 ;  /* 0x00000000110b72ca */ /* 0x000fe200000e0000 */
[----:B------:R-:W-:Y:S01]  /*9120*/  UPRMT UR8, UR42, 0x654, UR8 ;  /* 0x000006542a087896 */ /* 0x000fe20008000008 */
[----:B------:R-:W-:Y:S02]  /*9130*/  LOP3.LUT P1, RZ, R2, 0xff, RZ, 0xc0, !PT ;  /* 0x000000ff02ff7812 */ /* 0x000fe4000782c0ff */
[----:B------:R-:W-:-:S04]  /*9140*/  ISETP.NE.U32.AND P0, PT, RZ, UR4, PT ;  /* 0x00000004ff007c0c */ /* 0x000fc8000bf05070 */
[----:B------:R-:W-:Y:S02]  /*9150*/  ISETP.NE.AND.EX P0, PT, RZ, UR5, PT, P0 ;  /* 0x00000005ff007c0c */ /* 0x000fe4000bf05300 */
[----:B---3--:R-:W-:Y:S01]  /*9160*/  SYNCS.ARRIVE.TRANS64.RED.A1T0 RZ, [UR8], RZ ;  /* 0x000000ffffff79a7 */ /* 0x008fe20008100408 */
[----:B------:R-:W-:Y:S02]  /*9170*/  USHF.L.U32 UR10, UR10, 0x7, URZ ;  /* 0x000000070a0a7899 */ /* 0x000fe4000800063f */
[----:B------:R-:W-:Y:S02]  /*9180*/  USHF.L.U32 UR11, UR11, 0x8, URZ ;  /* 0x000000080b0b7899 */ /* 0x000fe4000800063f */
[----:B------:R-:W-:Y:S10]  /*9190*/  @!P1 BRA `(.L_x_124) ;  /* 0x00000000000c9947 */ /* 0x000ff40003800000 */
[----:B------:R-:W-:-:S04]  /*91a0*/  DEPBAR {5,4,3,2,1,0} ;  /* 0x0000003f0000791a */ /* 0x000fc80000000000 */
[----:B------:R3:W-:Y:S02]  /*91b0*/  UTMACCTL.IV [UR44] ;  /* 0x000000002c0079b9 */ /* 0x0007e40008000000 */
[----:B---3--:R-:W-:Y:S01]  /*91c0*/  NOP ;  /* 0x0000000000007918 */ /* 0x008fe20000000000 */
.L_x_124:
[----:B------:R-:W-:Y:S05]  /*91d0*/  @!P0 BRA `(.L_x_125) ;  /* 0x0000000000188947 */ /* 0x000fea0003800000 */
[----:B-1----:R-:W1:Y:S02]  /*91e0*/  LDC.64 R2, c[0x0][0x590] ;  /* 0x00016400ff027b82 */ /* 0x002e640000000a00 */
[----:B-1----:R-:W-:-:S06]  /*91f0*/  IMAD.WIDE R2, R18, 0x8, R2 ;  /* 0x0000000812027825 */ /* 0x002fcc00078e0202 */
[----:B------:R-:W3:Y:S04]  /*9200*/  LDG.E.64 R2, desc[UR58][R2.64] ;  /* 0x0000003a02027981 */ /* 0x000ee8000c1e1b00 */
[----:B---3--:R-:W3:Y:S02]  /*9210*/  LD.E R0, desc[UR58][R2.64] ;  /* 0x0000003a02007980 */ /* 0x008ee4000c101900 */
[----:B---3--:R-:W-:Y:S01]  /*9220*/  FSETP.NEU.AND P0, PT, R0, RZ, PT ;  /* 0x000000ff0000720b */ /* 0x008fe20003f0d000 */
[----:B------:R-:W-:-:S12]  /*9230*/  BRA `(.L_x_126) ;  /* 0x0000000000247947 */ /* 0x000fd80003800000 */
.L_x_125:
[----:B------:R-:W-:Y:S02]  /*9240*/  ISETP.NE.U32.AND P1, PT, RZ, UR6, PT ;  /* 0x00000006ff007c0c */ /* 0x000fe4000bf25070 */
[----:B------:R-:W-:Y:S02]  /*9250*/  FSETP.NEU.AND P0, PT, RZ, UR36, PT ;  /* 0x00000024ff007c0b */ /* 0x000fe4000bf0d000 */
[----:B------:R-:W-:-:S13]  /*9260*/  ISETP.NE.AND.EX P1, PT, RZ, UR7, PT, P1 ;  /* 0x00000007ff007c0c */ /* 0x000fda000bf25310 */
[----:B------:R-:W-:Y:S05]  /*9270*/  @!P1 BRA `(.L_x_126) ;  /* 0x0000000000149947 */ /* 0x000fea0003800000 */
[----:B-1----:R-:W1:Y:S01]  /*9280*/  LDC.64 R2, c[0x0][0x588] ;  /* 0x00016200ff027b82 */ /* 0x002e620000000a00 */
[----:B------:R-:W-:-:S04]  /*9290*/  IMAD R9, R18, UR32, RZ ;  /* 0x0000002012097c24 */ /* 0x000fc8000f8e02ff */
[----:B-1----:R-:W-:-:S06]  /*92a0*/  IMAD.WIDE R2, R9, 0x4, R2 ;  /* 0x0000000409027825 */ /* 0x002fcc00078e0202 */
[----:B------:R-:W3:Y:S02]  /*92b0*/  LDG.E R2, desc[UR58][R2.64] ;  /* 0x0000003a02027981 */ /* 0x000ee4000c1e1900 */
[----:B---3--:R-:W-:-:S13]  /*92c0*/  FSETP.NEU.AND P0, PT, R2, RZ, PT ;  /* 0x000000ff0200720b */ /* 0x008fda0003f0d000 */
.L_x_126:
[----:B------:R-:W-:Y:S01]  /*92d0*/  UISETP.NE.AND UP0, UPT, UR37, 0x3, UPT ;  /* 0x000000032500788c */ /* 0x000fe2000bf05270 */
[----:B------:R-:W-:-:S05]  /*92e0*/  ELECT P1, URZ, PT ;  /* 0x00000000003f782f */ /* 0x000fca0003820000 */
[----:B------:R-:W-:Y:S02]  /*92f0*/  PLOP3.LUT P2, PT, PT, PT, UP0, 0x80, 0x0 ;  /* 0x000000000000781c */ /* 0x000fe40003f4f008 */
[----:B------:R-:W-:-:S11]  /*9300*/  PLOP3.LUT P0, PT, P0, P1, PT, 0x2a, 0x0 ;  /* 0x000000000000781c */ /* 0x000fd60000702572 */
[----:B------:R-:W-:Y:S05]  /*9310*/  @!P2 BRA `(.L_x_127) ;  /* 0x000000000004a947 */ /* 0x000fea0003800000 */
[----:B------:R-:W-:Y:S01]  /*9320*/  BPT.TRAP 0x1 ;  /* 0x000000040000795c */ /* 0x000fe20000300000 */
.L_x_127:
[----:B-1----:R-:W-:-:S05]  /*9330*/  IMAD.MOV.U32 R0, RZ, RZ, 0x1 ;  /* 0x00000001ff007424 */ /* 0x002fca00078e00ff */
[----:B------:R-:W-:-:S04]  /*9340*/  SHF.L.U32 R0, R0, 0x1f, RZ ;  /* 0x0000001f00007819 */ /* 0x000fc800000006ff */
[----:B------:R-:W1:Y:S02]  /*9350*/  SYNCS.PHASECHK.TRANS64.TRYWAIT P1, [UR35+0x384c0], R0 ;  /* 0x0384c000ff0075a7 */ /* 0x000e640008020163 */
[----:B-1----:R-:W-:Y:S05]  /*9360*/  @!P1 BRA `(.L_x_128) ;  /* 0x0000005400dc9947 */ /* 0x002fea0003800000 */
.L_x_275:
[----:B------:R-:W-:Y:S04]  /*9370*/  BSSY B0, `(.L_x_129) ;  /* 0x0000010000007945 */ /* 0x000fe80003800000 */
[----:B------:R-:W-:Y:S05]  /*9380*/  @P0 BRA `(.L_x_130) ;  /* 0x0000000000380947 */ /* 0x000fea0003800000 */
[----:B------:R-:W-:Y:S02]  /*9390*/  UIADD3 UR8, UR35, 0x30000, URZ ;  /* 0x0003000023087890 */ /* 0x000fe4000fffe03f */
[----:B------:R-:W-:Y:S02]  /*93a0*/  UIADD3 UR9, UR35, 0x384a0, URZ ;  /* 0x000384a023097890 */ /* 0x000fe4000fffe03f */
[----:B------:R-:W-:Y:S02]  /*93b0*/  UIADD3 UR14, UR10, 0x40, URZ ;  /* 0x000000400a0e7890 */ /* 0x000fe4000fffe03f */
[----:B------:R-:W-:Y:S01]  /*93c0*/  UIADD3 UR12, UR35, 0x31000, URZ ;  /* 0x00031000230c7890 */ /* 0x000fe2000fffe03f */
[----:B------:R-:W-:Y:S01]  /*93d0*/  UMOV UR16, 0x0 ;  /* 0x0000000000107882 */ /* 0x000fe20000000000 */
[----:B------:R-:W-:Y:S01]  /*93e0*/  UMOV UR17, 0x10000000 ;  /* 0x1000000000117882 */ /* 0x000fe20000000000 */
[----:B------:R-:W-:Y:S01]  /*93f0*/  UMOV UR15, UR11 ;  /* 0x0000000b000f7c82 */ /* 0x000fe20008000000 */
[----:B------:R-:W-:Y:S01]  /*9400*/  UMOV UR13, UR9 ;  /* 0x00000009000d7c82 */ /* 0x000fe20008000000 */
[----:B------:R3:W-:Y:S04]  /*9410*/  UTMALDG.2D [UR8], [UR44], desc[UR16] ;  /* 0x000010082c0075b4 */ /* 0x0007e80008009000 */
[----:B------:R3:W-:Y:S02]  /*9420*/  UTMALDG.2D [UR12], [UR44], desc[UR16] ;  /* 0x0000100c2c0075b4 */ /* 0x0007e40008009000 */
[----:B---3--:R-:W-:Y:S05]  /*9430*/  @!P2 BRA `(.L_x_131) ;  /* 0x000000000004a947 */ /* 0x008fea0003800000 */
[----:B------:R-:W-:Y:S01]  /*9440*/  BPT.TRAP 0x1 ;  /* 0x000000040000795c */ /* 0x000fe20000300000 */
.L_x_131:
[----:B------:R-:W3:Y:S02]  /*9450*/  LDC R2, c[0x0][0x828] ;  /* 0x00020a00ff027b82 */ /* 0x000ee40000000800 */
[----:B---3--:R3:W-:Y:S02]  /*9460*/  SYNCS.ARRIVE.TRANS64.RED.A0TR RZ, [UR35+0x384a0], R2 ;  /* 0x0384a002ffff79a7 */ /* 0x0087e40008300423 */
.L_x_130:
[----:B------:R-:W-:Y:S05]  /*9470*/  BSYNC B0 ;  /* 0x0000000000007941 */ /* 0x000fea0003800000 */
.L_x_129:
[----:B------:R-:W-:Y:S05]  /*9480*/  @!P2 BRA `(.L_x_132) ;  /* 0x000000000004a947 */ /* 0x000fea0003800000 */
[----:B------:R-:W-:Y:S01]  /*9490*/  BPT.TRAP 0x1 ;  /* 0x000000040000795c */ /* 0x000fe20000300000 */
.L_x_132:
[----:B------:R-:W-:-:S04]  /*94a0*/  UIADD3 UR21, UR35, 0x384a0, URZ ;  /* 0x000384a023157890 */ /* 0x000fc8000fffe03f */
[----:B------:R-:W-:-:S09]  /*94b0*/  UPRMT UR8, UR42, 0x654, UR21 ;  /* 0x000006542a087896 */ /* 0x000fd20008000015 */
[----:B------:R-:W-:Y:S01]  /*94c0*/  SYNCS.ARRIVE.TRANS64.RED.A1T0 RZ, [UR8], RZ ;  /* 0x000000ffffff79a7 */ /* 0x000fe20008100408 */
[----:B------:R-:W-:Y:S05]  /*94d0*/  @!P2 BRA `(.L_x_133) ;  /* 0x000000000004a947 */ /* 0x000fea0003800000 */
[----:B------:R-:W-:Y:S01]  /*94e0*/  BPT.TRAP 0x1 ;  /* 0x000000040000795c */ /* 0x000fe20000300000 */
.L_x_133:
[----:B------:R-:W4:Y:S02]  /*94f0*/  SYNCS.PHASECHK.TRANS64.TRYWAIT P1, [UR35+0x384c8], R0 ;  /* 0x0384c800ff0075a7 */ /* 0x000f240008020163 */
[----:B----4-:R-:W-:Y:S05]  /*9500*/  @!P1 BRA `(.L_x_134) ;  /* 0x00000054008c9947 */ /* 0x010fea0003800000 */
.L_x_276:
[----:B------:R-:W-:Y:S04]  /*9510*/  BSSY B0, `(.L_x_135) ;  /* 0x0000012000007945 */ /* 0x000fe80003800000 */
[----:B------:R-:W-:Y:S05]  /*9520*/  @P0 BRA `(.L_x_136) ;  /* 0x0000000000400947 */ /* 0x000fea0003800000 */
[----:B------:R-:W-:Y:S02]  /*9530*/  UIADD3 UR15, UR11, 0x20, URZ ;  /* 0x000000200b0f7890 */ /* 0x000fe4000fffe03f */
        /* <DEDUP_REMOVED lines=8> */
[----:B------:R-:W-:Y:S01]  /*95c0*/  UMOV UR19, UR15 ;  /* 0x0000000f00137c82 */ /* 0x000fe20008000000 */
[----:B------:R4:W-:Y:S03]  /*95d0*/  UTMALDG.2D [UR12], [UR44], desc[UR22] ;  /* 0x0000160c2c0075b4 */ /* 0x0009e60008009000 */
[----:B------:R4:W-:Y:S02]  /*95e0*/  UTMALDG.2D [UR16], [UR44], desc[UR22] ;  /* 0x000016102c0075b4 */ /* 0x0009e40008009000 */
[----:B----4-:R-:W-:Y:S05]  /*95f0*/  @!P2 BRA `(.L_x_137) ;  /* 0x000000000004a947 */ /* 0x010fea0003800000 */
[----:B------:R-:W-:Y:S01]  /*9600*/  BPT.TRAP 0x1 ;  /* 0x000000040000795c */ /* 0x000fe20000300000 */
.L_x_137:
[----:B---3--:R-:W3:Y:S02]  /*9610*/  LDC R2, c[0x0][0x828] ;  /* 0x00020a00ff027b82 */ /* 0x008ee40000000800 */
[----:B---3--:R4:W-:Y:S02]  /*9620*/  SYNCS.ARRIVE.TRANS64.RED.A0TR RZ, [UR35+0x384a8], R2 ;  /* 0x0384a802ffff79a7 */ /* 0x0089e40008300423 */
.L_x_136:
[----:B------:R-:W-:Y:S05]  /*9630*/  BSYNC B0 ;  /* 0x0000000000007941 */ /* 0x000fea0003800000 */
.L_x_135:
[----:B------:R-:W-:Y:S05]  /*9640*/  @!P2 BRA `(.L_x_138) ;  /* 0x000000000004a947 */ /* 0x000fea0003800000 */
[----:B------:R-:W-:Y:S01]  /*9650*/  BPT.TRAP 0x1 ;  /* 0x000000040000795c */ /* 0x000fe20000300000 */
.L_x_138:
[----:B------:R-:W-:-:S04]  /*9660*/  UIADD3 UR13, UR35, 0x384a8, URZ ;  /* 0x000384a8230d7890 */ /* 0x000fc8000fffe03f */
[----:B------:R-:W-:-:S09]  /*9670*/  UPRMT UR9, UR42, 0x654, UR13 ;  /* 0x000006542a097896 */ /* 0x000fd2000800000d */
[----:B------:R-:W-:Y:S01]  /*9680*/  SYNCS.ARRIVE.TRANS64.RED.A1T0 RZ, [UR9], RZ ;  /* 0x000000ffffff79a7 */ /* 0x000fe20008100409 */
[----:B------:R-:W-:Y:S05]  /*9690*/  @!P2 BRA `(.L_x_139) ;  /* 0x000000000004a947 */ /* 0x000fea0003800000 */
[----:B------:R-:W-:Y:S01]  /*96a0*/  BPT.TRAP 0x1 ;  /* 0x000000040000795c */ /* 0x000fe20000300000 */
.L_x_139:
[----:B------:R-:W5:Y:S02]  /*96b0*/  SYNCS.PHASECHK.TRANS64.TRYWAIT P1, [UR35+0x384d0], R0 ;  /* 0x0384d000ff0075a7 */ /* 0x000f640008020163 */
[----:B-----5:R-:W-:Y:S05]  /*96c0*/  @!P1 BRA `(.L_x_140) ;  /* 0x0000005400349947 */ /* 0x020fea0003800000 */
.L_x_277:
        /* <DEDUP_REMOVED lines=14> */
[----:B-1----:R-:W-:Y:S05]  /*97b0*/  @!P2 BRA `(.L_x_143) ;  /* 0x000000000004a947 */ /* 0x002fea0003800000 */
[----:B------:R-:W-:Y:S01]  /*97c0*/  BPT.TRAP 0x1 ;  /* 0x000000040000795c */ /* 0x000fe20000300000 */
.L_x_143:
[----:B---34-:R-:W1:Y:S02]  /*97d0*/  LDC R2, c[0x0][0x828] ;  /* 0x00020a00ff027b82 */ /* 0x018e640000000800 */
[----:B-1----:R1:W-:Y:S02]  /*97e0*/  SYNCS.ARRIVE.TRANS64.RED.A0TR RZ, [UR35+0x384b0], R2 ;  /* 0x0384b002ffff79a7 */ /* 0x0023e40008300423 */
.L_x_142:
[----:B------:R-:W-:Y:S05]  /*97f0*/  BSYNC B0 ;  /* 0x0000000000007941 */ /* 0x000fea0003800000 */
.L_x_141:
[----:B------:R-:W-:Y:S05]  /*9800*/  @!P2 BRA `(.L_x_144) ;  /* 0x000000000004a947 */ /* 0x000fea0003800000 */
[----:B------:R-:W-:Y:S01]  /*9810*/  BPT.TRAP 0x1 ;  /* 0x000000040000795c */ /* 0x000fe20000300000 */
.L_x_144:
[----:B------:R-:W-:-:S04]  /*9820*/  UIADD3 UR17, UR35, 0x384b0, URZ ;  /* 0x000384b023117890 */ /* 0x000fc8000fffe03f */
[----:B------:R-:W-:-:S09]  /*9830*/  UPRMT UR39, UR42, 0x654, UR17 ;  /* 0x000006542a277896 */ /* 0x000fd20008000011 */
[----:B------:R-:W-:Y:S01]  /*9840*/  SYNCS.ARRIVE.TRANS64.RED.A1T0 RZ, [UR39], RZ ;  /* 0x000000ffffff79a7 */ /* 0x000fe20008100427 */
[----:B------:R-:W-:Y:S05]  /*9850*/  @!P2 BRA `(.L_x_145) ;  /* 0x000000000004a947 */ /* 0x000fea0003800000 */
[----:B------:R-:W-:Y:S01]  /*9860*/  BPT.TRAP 0x1 ;  /* 0x000000040000795c */ /* 0x000fe20000300000 */
.L_x_145:
[----:B------:R-:W5:Y:S02]  /*9870*/  SYNCS.PHASECHK.TRANS64.TRYWAIT P1, [UR35+0x384d8], R0 ;  /* 0x0384d800ff0075a7 */ /* 0x000f640008020163 */
[----:B-----5:R-:W-:Y:S05]  /*9880*/  @!P1 BRA `(.L_x_146) ;  /* 0x0000005000dc9947 */ /* 0x020fea0003800000 */
.L_x_278:
        /* <DEDUP_REMOVED lines=16> */
.L_x_149:
[----:B---34-:R-:W1:Y:S02]  /*9990*/  LDC R2, c[0x0][0x828] ;  /* 0x00020a00ff027b82 */ /* 0x018e640000000800 */
[----:B-1----:R1:W-:Y:S02]  /*99a0*/  SYNCS.ARRIVE.TRANS64.RED.A0TR RZ, [UR35+0x384b8], R2 ;  /* 0x0384b802ffff79a7 */ /* 0x0023e40008300423 */
.L_x_148:
[----:B------:R-:W-:Y:S05]  /*99b0*/  BSYNC B0 ;  /* 0x0000000000007941 */ /* 0x000fea0003800000 */
.L_x_147:
[----:B------:R-:W-:Y:S05]  /*99c0*/  @!P2 BRA `(.L_x_150) ;  /* 0x000000000004a947 */ /* 0x000fea0003800000 */
[----:B------:R-:W-:Y:S01]  /*99d0*/  BPT.TRAP 0x1 ;  /* 0x000000040000795c */ /* 0x000fe20000300000 */
.L_x_150:
[----:B------:R-:W-:-:S04]  /*99e0*/  UIADD3 UR29, UR35, 0x384b8, URZ ;  /* 0x000384b8231d7890 */ /* 0x000fc8000fffe03f */
[----:B------:R-:W-:-:S09]  /*99f0*/  UPRMT UR43, UR42, 0x654, UR29 ;  /* 0x000006542a2b7896 */ /* 0x000fd2000800001d */
[----:B------:R-:W-:Y:S01]  /*9a00*/  SYNCS.ARRIVE.TRANS64.RED.A1T0 RZ, [UR43], RZ ;  /* 0x000000ffffff79a7 */ /* 0x000fe2000810042b */
[----:B------:R-:W-:Y:S05]  /*9a10*/  @!P2 BRA `(.L_x_151) ;  /* 0x000000000004a947 */ /* 0x000fea0003800000 */
[----:B------:R-:W-:Y:S01]  /*9a20*/  BPT.TRAP 0x1 ;  /* 0x000000040000795c */ /* 0x000fe20000300000 */
.L_x_151:
[----:B-1-34-:R-:W-:-:S04]  /*9a30*/  SHF.L.U32 R2, RZ, 0x1f, RZ ;  /* 0x0000001fff027819 */ /* 0x01afc800000006ff */
[----:B------:R-:W1:Y:S02]  /*9a40*/  SYNCS.PHASECHK.TRANS64.TRYWAIT P1, [UR35+0x384c0], R2 ;  /* 0x0384c002ff0075a7 */ /* 0x000e640008020163 */
[----:B-1----:R-:W-:Y:S05]  /*9a50*/  @!P1 BRA `(.L_x_152) ;  /* 0x0000005000809947 */ /* 0x002fea0003800000 */
.L_x_279:
        /* <DEDUP_REMOVED lines=13> */
[----:B---3--:R-:W-:Y:S05]  /*9b30*/  @!P2 BRA `(.L_x_155) ;  /* 0x000000000004a947 */ /* 0x008fea0003800000 */
[----:B------:R-:W-:Y:S01]  /*9b40*/  BPT.TRAP 0x1 ;  /* 0x000000040000795c */ /* 0x000fe20000300000 */
.L_x_155:
[----:B-1----:R-:W1:Y:S02]  /*9b50*/  LDC R3, c[0x0][0x828] ;  /* 0x00020a00ff037b82 */ /* 0x002e640000000800 */
[----:B-1----:R3:W-:Y:S02]  /*9b60*/  SYNCS.ARRIVE.TRANS64.RED.A0TR RZ, [UR35+0x384a0], R3 ;  /* 0x0384a003ffff79a7 */ /* 0x0027e40008300423 */
.L_x_154:
[----:B------:R-:W-:Y:S05]  /*9b70*/  BSYNC B0 ;  /* 0x0000000000007941 */ /* 0x000fea0003800000 */
.L_x_153:
[----:B------:R-:W-:Y:S05]  /*9b80*/  @!P2 BRA `(.L_x_156) ;  /* 0x000000000004a947 */ /* 0x000fea0003800000 */
[----:B------:R-:W-:Y:S01]  /*9b90*/  BPT.TRAP 0x1 ;  /* 0x000000040000795c */ /* 0x000fe20000300000 */
.L_x_156:
[----:B------:R-:W-:Y:S01]  /*9ba0*/  SYNCS.ARRIVE.TRANS64.RED.A1T0 RZ, [UR8], RZ ;  /* 0x000000ffffff79a7 */ /* 0x000fe20008100408 */
[----:B------:R-:W-:Y:S05]  /*9bb0*/  @!P2 BRA `(.L_x_157) ;  /* 0x000000000004a947 */ /* 0x000fea0003800000 */
[----:B------:R-:W-:Y:S01]  /*9bc0*/  BPT.TRAP 0x1 ;  /* 0x000000040000795c */ /* 0x000fe20000300000 */
.L_x_157:
[----:B------:R-:W4:Y:S02]  /*9bd0*/  SYNCS.PHASECHK.TRANS64.TRYWAIT P1, [UR35+0x384c8], R2 ;  /* 0x0384c802ff0075a7 */ /* 0x000f240008020163 */
[----:B----4-:R-:W-:Y:S05]  /*9be0*/  @!P1 BRA `(.L_x_158) ;  /* 0x0000005000349947 */ /* 0x010fea0003800000 */
.L_x_280:
        /* <DEDUP_REMOVED lines=15> */
.L_x_161:
[----:B-1-3--:R-:W1:Y:S02]  /*9ce0*/  LDC R3, c[0x0][0x828] ;  /* 0x00020a00ff037b82 */ /* 0x00ae640000000800 */
[----:B-1----:R4:W-:Y:S02]  /*9cf0*/  SYNCS.ARRIVE.TRANS64.RED.A0TR RZ, [UR35+0x384a8], R3 ;  /* 0x0384a803ffff79a7 */ /* 0x0029e40008300423 */
.L_x_160:
[----:B------:R-:W-:Y:S05]  /*9d00*/  BSYNC B0 ;  /* 0x0000000000007941 */ /* 0x000fea0003800000 */
.L_x_159:
[----:B------:R-:W-:Y:S05]  /*9d10*/  @!P2 BRA `(.L_x_162) ;  /* 0x000000000004a947 */ /* 0x000fea0003800000 */
[----:B------:R-:W-:Y:S01]  /*9d20*/  BPT.TRAP 0x1 ;  /* 0x000000040000795c */ /* 0x000fe20000300000 */
.L_x_162:
[----:B------:R-:W-:Y:S01]  /*9d30*/  SYNCS.ARRIVE.TRANS64.RED.A1T0 RZ, [UR9], RZ ;  /* 0x000000ffffff79a7 */ /* 0x000fe20008100409 */
[----:B------:R-:W-:Y:S05]  /*9d40*/  @!P2 BRA `(.L_x_163) ;  /* 0x000000000004a947 */ /* 0x000fea0003800000 */
[----:B------:R-:W-:Y:S01]  /*9d50*/  BPT.TRAP 0x1 ;  /* 0x000000040000795c */ /* 0x000fe20000300000 */
.L_x_163:
[----:B------:R-:W5:Y:S02]  /*9d60*/  SYNCS.PHASECHK.TRANS64.TRYWAIT P1, [UR35+0x384d0], R2 ;  /* 0x0384d002ff0075a7 */ /* 0x000f640008020163 */
[----:B-----5:R-:W-:Y:S05]  /*9d70*/  @!P1 BRA `(.L_x_164) ;  /* 0x0000004c00e89947 */ /* 0x020fea0003800000 */
.L_x_281:
        /* <DEDUP_REMOVED lines=15> */
.L_x_167:
[----:B---34-:R-:W1:Y:S02]  /*9e70*/  LDC R3, c[0x0][0x828] ;  /* 0x00020a00ff037b82 */ /* 0x018e640000000800 */
[----:B-1----:R1:W-:Y:S02]  /*9e80*/  SYNCS.ARRIVE.TRANS64.RED.A0TR RZ, [UR35+0x384b0], R3 ;  /* 0x0384b003ffff79a7 */ /* 0x0023e40008300423 */
.L_x_166:
[----:B------:R-:W-:Y:S05]  /*9e90*/  BSYNC B0 ;  /* 0x0000000000007941 */ /* 0x000fea0003800000 */
.L_x_165:
[----:B------:R-:W-:Y:S05]  /*9ea0*/  @!P2 BRA `(.L_x_168) ;  /* 0x000000000004a947 */ /* 0x000fea0003800000 */
[----:B------:R-:W-:Y:S01]  /*9eb0*/  BPT.TRAP 0x1 ;  /* 0x000000040000795c */ /* 0x000fe20000300000 */
.L_x_168:
[----:B------:R-:W-:Y:S01]  /*9ec0*/  SYNCS.ARRIVE.TRANS64.RED.A1T0 RZ, [UR39], RZ ;  /* 0x000000ffffff79a7 */ /* 0x000fe20008100427 */
[----:B------:R-:W-:Y:S05]  /*9ed0*/  @!P2 BRA `(.L_x_169) ;  /* 0x000000000004a947 */ /* 0x000fea0003800000 */
[----:B------:R-:W-:Y:S01]  /*9ee0*/  BPT.TRAP 0x1 ;  /* 0x000000040000795c */ /* 0x000fe20000300000 */
.L_x_169:
[----:B------:R-:W5:Y:S02]  /*9ef0*/  SYNCS.PHASECHK.TRANS64.TRYWAIT P1, [UR35+0x384d8], R2 ;  /* 0x0384d802ff0075a7 */ /* 0x000f640008020163 */
[----:B-----5:R-:W-:Y:S05]  /*9f00*/  @!P1 BRA `(.L_x_170) ;  /* 0x0000004c009c9947 */ /* 0x020fea0003800000 */
.L_x_282:
        /* <DEDUP_REMOVED lines=15> */
.L_x_173:
[----:B------:R-:W1:Y:S02]  /*a000*/  LDC R2, c[0x0][0x828] ;  /* 0x00020a00ff027b82 */ /* 0x000e640000000800 */
[----:B-1----:R1:W-:Y:S02]  /*a010*/  SYNCS.ARRIVE.TRANS64.RED.A0TR RZ, [UR35+0x384b8], R2 ;  /* 0x0384b802ffff79a7 */ /* 0x0023e40008300423 */
.L_x_172:
[----:B------:R-:W-:Y:S05]  /*a020*/  BSYNC B0 ;  /* 0x0000000000007941 */ /* 0x000fea0003800000 */
.L_x_171:
[----:B------:R-:W-:Y:S05]  /*a030*/  @!P2 BRA `(.L_x_174) ;  /* 0x000000000004a947 */ /* 0x000fea0003800000 */
[----:B------:R-:W-:Y:S01]  /*a040*/  BPT.TRAP 0x1 ;  /* 0x000000040000795c */ /* 0x000fe20000300000 */
.L_x_174:
[----:B--2---:R-:W-:Y:S01]  /*a050*/  ISETP.NE.AND P0, PT, R7, RZ, PT ;  /* 0x000000ff0700720c */ /* 0x004fe20003f05270 */
[----:B------:R-:W-:Y:S01]  /*a060*/  SYNCS.ARRIVE.TRANS64.RED.A1T0 RZ, [UR43], RZ ;  /* 0x000000ffffff79a7 */ /* 0x000fe2000810042b */
[CC--:B------:R-:W-:Y:S02]  /*a070*/  ISETP.NE.AND P3, PT, R18.reuse, R6.reuse, PT ;  /* 0x000000061200720c */ /* 0x0c0fe40003f65270 */
[----:B------:R-:W-:-:S13]  /*a080*/  ISETP.EQ.OR P0, PT, R18, R6, !P0 ;  /* 0x000000061200720c */ /* 0x000fda0004702670 */
[----:B------:R-:W-:Y:S05]  /*a090*/  @P0 BRA `(.L_x_175) ;  /* 0x0000000400040947 */ /* 0x000fea0003800000 */
[----:B------:R-:W-:Y:S01]  /*a0a0*/  ELECT P0, URZ, PT ;  /* 0x00000000003f782f */ /* 0x000fe20003800000 */
[----:B------:R-:W-:-:S12]  /*a0b0*/  BSSY B0, `(.L_x_176) ;  /* 0x0000032000007945 */ /* 0x000fd80003800000 */
[----:B------:R-:W-:Y:S05]  /*a0c0*/  @!P0 BRA `(.L_x_177) ;  /* 0x0000000000c08947 */ /* 0x000fea0003800000 */
[----:B-1-34-:R-:W1:Y:S08]  /*a0d0*/  LDC.64 R2, c[0x0][0x290] ;  /* 0x0000a400ff027b82 */ /* 0x01ae700000000a00 */
[----:B------:R-:W2:Y:S08]  /*a0e0*/  LDC.64 R14, c[0x0][0x808] ;  /* 0x00020200ff0e7b82 */ /* 0x000eb00000000a00 */
[----:B------:R-:W3:Y:S01]  /*a0f0*/  LDC.64 R16, c[0x0][0x810] ;  /* 0x00020400ff107b82 */ /* 0x000ee20000000a00 */
[----:B-1----:R-:W-:-:S05]  /*a100*/  IMAD.WIDE R2, R6, 0xc, R2 ;  /* 0x0000000c06027825 */ /* 0x002fca00078e0202 */
[----:B------:R1:W5:Y:S04]  /*a110*/  LDG.E R10, desc[UR58][R2.64] ;  /* 0x0000003a020a7981 */ /* 0x000368000c1e1900 */
[----:B------:R1:W5:Y:S01]  /*a120*/  LDG.E R13, desc[UR58][R2.64+0x4] ;  /* 0x0000043a020d7981 */ /* 0x000362000c1e1900 */
[----:B--2---:R-:W-:Y:S02]  /*a130*/  ISETP.NE.U32.AND P0, PT, R14, RZ, PT ;  /* 0x000000ff0e00720c */ /* 0x004fe40003f05070 */
[----:B------:R-:W-:Y:S02]  /*a140*/  SHF.R.S32.HI R8, RZ, 0x1f, R6 ;  /* 0x0000001fff087819 */ /* 0x000fe40000011406 */
[----:B------:R-:W-:Y:S02]  /*a150*/  ISETP.NE.AND.EX P0, PT, R15, RZ, PT, P0 ;  /* 0x000000ff0f00720c */ /* 0x000fe40003f05300 */
[----:B---3--:R-:W-:-:S04]  /*a160*/  ISETP.NE.U32.AND P1, PT, R16, RZ, PT ;  /* 0x000000ff1000720c */ /* 0x008fc80003f25070 */
[----:B------:R-:W-:-:S07]  /*a170*/  ISETP.NE.AND.EX P1, PT, R17, RZ, PT, P1 ;  /* 0x000000ff1100720c */ /* 0x000fce0003f25310 */
[----:B-1----:R-:W-:Y:S06]  /*a180*/  @!P0 BRA `(.L_x_178) ;  /* 0x0000000000108947 */ /* 0x002fec0003800000 */
[----:B------:R-:W-:-:S04]  /*a190*/  LEA R2, P0, R6, R14, 0x3 ;  /* 0x0000000e06027211 */ /* 0x000fc800078018ff */
[----:B------:R-:W-:-:S06]  /*a1a0*/  LEA.HI.X R3, R6, R15, R8, 0x3, P0 ;  /* 0x0000000f06037211 */ /* 0x000fcc00000f1c08 */
[----:B------:R-:W2:Y:S04]  /*a1b0*/  LDG.E.64 R2, desc[UR58][R2.64] ;  /* 0x0000003a02027981 */ /* 0x000ea8000c1e1b00 */
[----:B--2---:R1:W-:Y:S02]  /*a1c0*/  STS.64 [UR34], R2 ;  /* 0x00000002ff007988 */ /* 0x0043e40008000a22 */
.L_x_178:
[----:B------:R-:W-:Y:S05]  /*a1d0*/  @!P1 BRA `(.L_x_177) ;  /* 0x00000000007c9947 */ /* 0x000fea0003800000 */
[----:B-1----:R-:W-:-:S04]  /*a1e0*/  LEA R2, P0, R6, R16, 0x3 ;  /* 0x0000001006027211 */ /* 0x002fc800078018ff */
[----:B------:R-:W-:Y:S02]  /*a1f0*/  LEA.HI.X R3, R6, R17, R8, 0x3, P0 ;  /* 0x0000001106037211 */ /* 0x000fe400000f1c08 */
[----:B------:R-:W1:Y:S04]  /*a200*/  LDS R8, [UR34+0x1c] ;  /* 0x00001c22ff087984 */ /* 0x000e680008000800 */
[----:B------:R-:W2:Y:S01]  /*a210*/  LDG.E.64 R2, desc[UR58][R2.64] ;  /* 0x0000003a02027981 */ /* 0x000ea2000c1e1b00 */
        /* <DEDUP_REMOVED lines=13> */
[----:B------:R1:W-:Y:S04]  /*a2f0*/  STS [UR34+0x1c], R8 ;  /* 0x00001c08ff007988 */ /* 0x0003e80008000822 */
[----:B------:R-:W2:Y:S01]  /*a300*/  LDS R11, [UR34+0x1c] ;  /* 0x00001c22ff0b7984 */ /* 0x000ea20008000800 */
[----:B-1---5:R-:W-:Y:S02]  /*a310*/  IADD3 R8, R10, -0x1, RZ ;  /* 0xffffffff0a087810 */ /* 0x022fe40007ffe0ff */
[----:B--2---:R-:W-:-:S05]  /*a320*/  LOP3.LUT R11, R11, 0xf0, RZ, 0xb8, !PT ;  /* 0x000000f00b0b7812 */ /* 0x004fca00078eb8ff */
[----:B------:R1:W-:Y:S04]  /*a330*/  STS [UR34+0x1c], R11 ;  /* 0x00001c0bff007988 */ /* 0x0003e80008000822 */
[----:B------:R-:W2:Y:S01]  /*a340*/  LDS R9, [UR34+0x1c] ;  /* 0x00001c22ff097984 */ /* 0x000ea20008000800 */
[----:B-1----:R-:W-:Y:S02]  /*a350*/  CS2R R10, SRZ ;  /* 0x00000000000a7805 */ /* 0x002fe4000001ff00 */
[----:B--2---:R-:W-:Y:S01]  /*a360*/  LOP3.LUT R17, R9, 0xf00, RZ, 0xb8, !PT ;  /* 0x00000f0009117812 */ /* 0x004fe200078eb8ff */
[----:B------:R-:W-:-:S04]  /*a370*/  VIADD R9, R13, 0xffffffff ;  /* 0xffffffff0d097836 */ /* 0x000fc80000000000 */
[----:B------:R-:W-:Y:S04]  /*a380*/  STS.64 [UR34+0x18], R16 ;  /* 0x00001810ff007988 */ /* 0x000fe80008000a22 */
[----:B------:R-:W1:Y:S04]  /*a390*/  LDS R15, [UR34+0x1c] ;  /* 0x00001c22ff0f7984 */ /* 0x000e680008000800 */
[----:B------:R2:W-:Y:S01]  /*a3a0*/  STS.128 [UR34+0x20], R8 ;  /* 0x00002008ff007988 */ /* 0x0005e20008000c22 */
[----:B-1----:R-:W-:-:S05]  /*a3b0*/  LOP3.LUT R2, R15, 0xf000, RZ, 0xb8, !PT ;  /* 0x0000f0000f027812 */ /* 0x002fca00078eb8ff */
[----:B------:R2:W-:Y:S02]  /*a3c0*/  STS [UR34+0x1c], R2 ;  /* 0x00001c02ff007988 */ /* 0x0005e40008000822 */
.L_x_177:
[----:B------:R-:W-:Y:S05]  /*a3d0*/  BSYNC B0 ;  /* 0x0000000000007941 */ /* 0x000fea0003800000 */
.L_x_176:
[----:B-12---:R-:W1:Y:S01]  /*a3e0*/  S2R R2, SR_LANEID ;  /* 0x0000000000027919 */ /* 0x006e620000000000 */
[----:B------:R-:W-:Y:S01]  /*a3f0*/  NOP ;  /* 0x0000000000007918 */ /* 0x000fe20000000000 */
[----:B------:R-:W-:Y:S01]  /*a400*/  ELECT P0, URZ, PT ;  /* 0x00000000003f782f */ /* 0x000fe20003800000 */
[----:B------:R-:W-:Y:S01]  /*a410*/  BSSY B0, `(.L_x_179) ;  /* 0x0000008000007945 */ /* 0x000fe20003800000 */
[----:B-1----:R-:W-:-:S05]  /*a420*/  IMAD.SHL.U32 R8, R2, 0x4, RZ ;  /* 0x0000000402087824 */ /* 0x002fca00078e00ff */
[----:B------:R1:W2:Y:S01]  /*a430*/  LDS R9, [R8+UR34] ;  /* 0x0000002208097984 */ /* 0x0002a20008000800 */
[----:B------:R-:W-:-:S05]  /*a440*/  IADD3 R2, P1, R8, UR44, RZ ;  /* 0x0000002c08027c10 */ /* 0x000fca000ff3e0ff */
[----:B---34-:R-:W-:Y:S01]  /*a450*/  IMAD.X R3, RZ, RZ, UR45, P1 ;  /* 0x0000002dff037e24 */ /* 0x018fe200088e06ff */
[----:B------:R-:W-:Y:S07]  /*a460*/  @!P0 BRA `(.L_x_180) ;  /* 0x0000000000088947 */ /* 0x000fee0003800000 */
[----:B------:R0:W-:Y:S01]  /*a470*/  UTMACMDFLUSH ;  /* 0x00000000000079b7 */ /* 0x0001e20000000000 */
[----:B------:R-:W-:-:S04]  /*a480*/  DEPBAR.LE SB0, 0x0 ;  /* 0x000080000000791a */ /* 0x000fc80000000000 */
.L_x_180:
[----:B------:R-:W-:Y:S05]  /*a490*/  BSYNC B0 ;  /* 0x0000000000007941 */ /* 0x000fea0003800000 */
.L_x_179:
[----:B--2---:R2:W5:Y:S02]  /*a4a0*/  ATOMG.E.EXCH.STRONG.GPU PT, RZ, [R2], R9 ;  /* 0x0000000902ff73a8 */ /* 0x00456400041ee100 */
.L_x_175:
[----:B------:R-:W-:Y:S01]  /*a4b0*/  UIADD3 UR38, UR38, 0x1, URZ ;  /* 0x0000000126267890 */ /* 0x000fe2000fffe03f */
[----:B------:R-:W-:Y:S01]  /*a4c0*/  ISETP.NE.AND P0, PT, R7, RZ, PT ;  /* 0x000000ff0700720c */ /* 0x000fe20003f05270 */
[----:B------:R-:W-:Y:S01]  /*a4d0*/  IMAD.MOV.U32 R16, RZ, RZ, R4 ;  /* 0x000000ffff107224 */ /* 0x000fe200078e0004 */
[----:B-12---:R-:W-:Y:S01]  /*a4e0*/  SEL R2, RZ, 0x1, !P3 ;  /* 0x00000001ff027807 */ /* 0x006fe20005800000 */
[----:B------:R-:W-:Y:S01]  /*a4f0*/  UISETP.NE.AND UP0, UPT, UR38, 0x8, UPT ;  /* 0x000000082600788c */ /* 0x000fe2000bf05270 */
[----:B------:R-:W-:Y:S02]  /*a500*/  IMAD.MOV.U32 R17, RZ, RZ, R5 ;  /* 0x000000ffff117224 */ /* 0x000fe400078e0005 */
[----:B------:R-:W-:Y:S01]  /*a510*/  IMAD.MOV.U32 R18, RZ, RZ, R6 ;  /* 0x000000ffff127224 */ /* 0x000fe200078e0006 */
[----:B------:R-:W-:Y:S02]  /*a520*/  USEL UR8, URZ, 0x1, UP0 ;  /* 0x000000013f087887 */ /* 0x000fe40008000000 */
[----:B------:R-:W-:-:S04]  /*a530*/  USEL UR38, UR38, URZ, UP0 ;  /* 0x0000003f26267287 */ /* 0x000fc80008000000 */
[----:B------:R-:W-:Y:S01]  /*a540*/  LOP3.LUT R12, R12, UR8, RZ, 0x3c, !PT ;  /* 0x000000080c0c7c12 */ /* 0x000fe2000f8e3cff */
[----:B------:R-:W-:Y:S07]  /*a550*/  @P0 BRA `(.L_x_181) ;  /* 0xffffffe8009c0947 */ /* 0x000fee000383ffff */
[----:B-----5:R-:W-:Y:S01]  /*a560*/  ELECT P0, URZ, PT ;  /* 0x00000000003f782f */ /* 0x020fe20003800000 */
[----:B------:R-:W-:-:S12]  /*a570*/  BSSY B0, `(.L_x_182) ;  /* 0x0000017000007945 */ /* 0x000fd80003800000 */
[----:B------:R-:W-:Y:S05]  /*a580*/  @!P0 BRA `(.L_x_183) ;  /* 0x0000000000548947 */ /* 0x000fea0003800000 */
[----:B------:R-:W-:Y:S05]  /*a590*/  @!P2 BRA `(.L_x_184) ;  /* 0x000000000004a947 */ /* 0x000fea0003800000 */
[----:B------:R-:W-:Y:S01]  /*a5a0*/  BPT.TRAP 0x1 ;  /* 0x000000040000795c */ /* 0x000fe20000300000 */
.L_x_184:
[----:B------:R-:W1:Y:S02]  /*a5b0*/  SYNCS.PHASECHK.TRANS64.TRYWAIT P0, [UR35+0x384c0], R0 ;  /* 0x0384c000ff0075a7 */ /* 0x000e640008000163 */
[----:B-1----:R-:W-:Y:S05]  /*a5c0*/  @!P0 BRA `(.L_x_185) ;  /* 0x0000004800048947 */ /* 0x002fea0003800000 */
.L_x_283:
[----:B------:R-:W-:Y:S05]  /*a5d0*/  @!P2 BRA `(.L_x_186) ;  /* 0x000000000004a947 */ /* 0x000fea0003800000 */
[----:B------:R-:W-:Y:S01]  /*a5e0*/  BPT.TRAP 0x1 ;  /* 0x000000040000795c */ /* 0x000fe20000300000 */
.L_x_186:
[----:B------:R-:W2:Y:S02]  /*a5f0*/  SYNCS.PHASECHK.TRANS64.TRYWAIT P0, [UR35+0x384c8], R0 ;  /* 0x0384c800ff0075a7 */ /* 0x000ea40008000163 */
[----:B--2---:R-:W-:Y:S05]  /*a600*/  @!P0 BRA `(.L_x_187) ;  /* 0x00000048000c8947 */ /* 0x004fea0003800000 */
.L_x_284:
[----:B------:R-:W-:Y:S05]  /*a610*/  @!P2 BRA `(.L_x_188) ;  /* 0x000000000004a947 */ /* 0x000fea0003800000 */
[----:B------:R-:W-:Y:S01]  /*a620*/  BPT.TRAP 0x1 ;  /* 0x000000040000795c */ /* 0x000fe20000300000 */
.L_x_188:
[----:B------:R-:W2:Y:S02]  /*a630*/  SYNCS.PHASECHK.TRANS64.TRYWAIT P0, [UR35+0x384d0], R0 ;  /* 0x0384d000ff0075a7 */ /* 0x000ea40008000163 */
[----:B--2---:R-:W-:Y:S05]  /*a640*/  @!P0 BRA `(.L_x_189) ;  /* 0x0000004800148947 */ /* 0x004fea0003800000 */
.L_x_285:
[----:B------:R-:W-:Y:S05]  /*a650*/  @!P2 BRA `(.L_x_190) ;  /* 0x000000000004a947 */ /* 0x000fea0003800000 */
[----:B------:R-:W-:Y:S01]  /*a660*/  BPT.TRAP 0x1 ;  /* 0x000000040000795c */ /* 0x000fe20000300000 */
.L_x_190:
[----:B-1----:R-:W-:-:S05]  /*a670*/  IMAD.MOV.U32 R0, RZ, RZ, 0x1 ;  /* 0x00000001ff007424 */ /* 0x002fca00078e00ff */
[----:B------:R-:W-:-:S07]  /*a680*/  SHF.L.U32 R0, R0, 0x1f, RZ ;  /* 0x0000001f00007819 */ /* 0x000fce00000006ff */
.L_x_191:
[----:B-1-34-:R-:W-:-:S04]  /*a690*/  IMAD.U32 R3, RZ, RZ, UR35 ;  /* 0x00000023ff037e24 */ /* 0x01afc8000f8e00ff */
[----:B------:R1:W2:Y:S03]  /*a6a0*/  SYNCS.PHASECHK.TRANS64.TRYWAIT P0, [R3+URZ+0x384d8], R0 ;  /* 0x0384d800030075a7 */ /* 0x0002a6000800017f */
[----:B--2---:R-:W-:Y:S05]  /*a6b0*/  @!P0 NANOSLEEP.SYNCS 0x989680 ;  /* 0x009896800000895d */ /* 0x004fea0003900000 */
[----:B------:R-:W2:Y:S02]  /*a6c0*/  @!P0 SYNCS.PHASECHK.TRANS64 P0, [R3+URZ+0x384d8], R0 ;  /* 0x0384d800030085a7 */ /* 0x000ea4000800007f */
[----:B--2---:R-:W-:Y:S05]  /*a6d0*/  @!P0 BRA `(.L_x_191) ;  /* 0xfffffffc00ec8947 */ /* 0x004fea000383ffff */
.L_x_183:
[----:B------:R-:W-:Y:S05]  /*a6e0*/  BSYNC B0 ;  /* 0x0000000000007941 */ /* 0x000fea0003800000 */
.L_x_182:
[----:B------:R-:W-:Y:S05]  /*a6f0*/  EXIT ;  /* 0x000000000000794d */ /* 0x000fea0003800000 */
.L_x_112:
[----:B------:R-:W1:Y:S01]  /*a700*/  S2UR UR4, SR_CTAID.Y ;  /* 0x00000000000479c3 */ /* 0x000e620000002600 */
[----:B------:R-:W3:Y:S01]  /*a710*/  S2R R32, SR_LANEID ;  /* 0x0000000000207919 */ /* 0x000ee20000000000 */
[----:B------:R-:W-:Y:S01]  /*a720*/  ELECT P0, URZ, PT ;  /* 0x00000000003f782f */ /* 0x000fe20003800000 */
[----:B------:R-:W-:Y:S01]  /*a730*/  BSSY B0, `(.L_x_192) ;  /* 0x0000037000007945 */ /* 0x000fe20003800000 */
[----:B------:R-:W-:Y:S01]  /*a740*/  ULDC.64 UR16, c[0x0][0x508] ;  /* 0x0001420000107ab9 */ /* 0x000fe20000000a00 */
[----:B-1----:R-:W-:-:S04]  /*a750*/  UIMAD UR4, UR4, UR41, UR40 ;  /* 0x00000029040472a4 */ /* 0x002fc8000f8e0228 */
[----:B------:R-:W-:-:S06]  /*a760*/  UIMAD.WIDE UR16, UR4, 0x80, UR16 ;  /* 0x00000080041078a5 */ /* 0x000fcc000f8e0210 */
[----:B------:R-:W-:Y:S06]  /*a770*/  @!P0 BRA `(.L_x_193) ;  /* 0x0000000000c88947 */ /* 0x000fec0003800000 */
[----:B------:R-:W1:Y:S01]  /*a780*/  LDC.64 R20, c[0x0][0x300] ;  /* 0x0000c000ff147b82 */ /* 0x000e620000000a00 */
[----:B------:R-:W-:Y:S02]  /*a790*/  UMOV UR4, 0x400 ;  /* 0x0000040000047882 */ /* 0x000fe40000000000 */
[----:B--2---:R-:W-:-:S05]  /*a7a0*/  ULEA UR4, UR42, UR4, 0x18 ;  /* 0x000000042a047291 */ /* 0x004fca000f8ec03f */
[----:B------:R-:W1:Y:S08]  /*a7b0*/  LDC.64 R22, c[0x0][0x308] ;  /* 0x0000c200ff167b82 */ /* 0x000e700000000a00 */
[----:B------:R-:W2:Y:S08]  /*a7c0*/  LDC.64 R12, c[0x0][0x310] ;  /* 0x0000c400ff0c7b82 */ /* 0x000eb00000000a00 */
[----:B------:R-:W2:Y:S08]  /*a7d0*/  LDC.64 R14, c[0x0][0x318] ;  /* 0x0000c600ff0e7b82 */ /* 0x000eb00000000a00 */
[----:B------:R-:W4:Y:S01]  /*a7e0*/  LDC.64 R8, c[0x0][0x320] ;  /* 0x0000c800ff087b82 */ /* 0x000f220000000a00 */
[----:B-1----:R1:W-:Y:S07]  /*a7f0*/  STS.128 [UR4+0x38580], R20 ;  /* 0x03858014ff007988 */ /* 0x0023ee0008000c04 */
[----:B------:R-:W4:Y:S08]  /*a800*/  LDC.64 R10, c[0x0][0x328] ;  /* 0x0000ca00ff0a7b82 */ /* 0x000f300000000a00 */
[----:B------:R-:W5:Y:S01]  /*a810*/  LDC.64 R4, c[0x0][0x330] ;  /* 0x0000cc00ff047b82 */ /* 0x000f620000000a00 */
[----:B--2---:R2:W-:Y:S07]  /*a820*/  STS.128 [UR4+0x38590], R12 ;  /* 0x0385900cff007988 */ /* 0x0045ee0008000c04 */
[----:B------:R-:W5:Y:S01]  /*a830*/  LDC.64 R6, c[0x0][0x338] ;  /* 0x0000ce00ff067b82 */ /* 0x000f620000000a00 */
[----:B----4-:R4:W-:Y:S07]  /*a840*/  STS.128 [UR4+0x385a0], R8 ;  /* 0x0385a008ff007988 */ /* 0x0109ee0008000c04 */
[----:B------:R-:W3:Y:S08]  /*a850*/  LDC.64 R28, c[0x0][0x340] ;  /* 0x0000d000ff1c7b82 */ /* 0x000ef00000000a00 */
[----:B------:R-:W3:Y:S01]  /*a860*/  LDC.64 R30, c[0x0][0x348] ;  /* 0x0000d200ff1e7b82 */ /* 0x000ee20000000a00 */
[----:B-----5:R5:W-:Y:S07]  /*a870*/  STS.128 [UR4+0x385b0], R4 ;  /* 0x0385b004ff007988 */ /* 0x020bee0008000c04 */
[----:B------:R-:W4:Y:S08]  /*a880*/  LDC.64 R24, c[0x0][0x350] ;  /* 0x0000d400ff187b82 */ /* 0x000f300000000a00 */
[----:B------:R-:W4:Y:S08]  /*a890*/  LDC.64 R26, c[0x0][0x358] ;  /* 0x0000d600ff1a7b82 */ /* 0x000f300000000a00 */
[----:B-1----:R-:W1:Y:S01]  /*a8a0*/  LDC.64 R20, c[0x0][0x360] ;  /* 0x0000d800ff147b82 */ /* 0x002e620000000a00 */
[----:B---3--:R3:W-:Y:S07]  /*a8b0*/  STS.128 [UR4+0x385c0], R28 ;  /* 0x0385c01cff007988 */ /* 0x0087ee0008000c04 */
[----:B------:R-:W1:Y:S08]  /*a8c0*/  LDC.64 R22, c[0x0][0x368] ;  /* 0x0000da00ff167b82 */ /* 0x000e700000000a00 */
[----:B--2---:R-:W2:Y:S01]  /*a8d0*/  LDC.64 R12, c[0x0][0x370] ;  /* 0x0000dc00ff0c7b82 */ /* 0x004ea20000000a00 */
[----:B----4-:R4:W-:Y:S07]  /*a8e0*/  STS.128 [UR4+0x385d0], R24 ;  /* 0x0385d018ff007988 */ /* 0x0109ee0008000c04 */
[----:B------:R-:W2:Y:S08]  /*a8f0*/  LDC.64 R14, c[0x0][0x378] ;  /* 0x0000de00ff0e7b82 */ /* 0x000eb00000000a00 */
[----:B------:R-:W3:Y:S01]  /*a900*/  LDC.64 R8, c[0x0][0x400] ;  /* 0x00010000ff087b82 */ /* 0x000ee20000000a00 */
[----:B-1----:R1:W-:Y:S07]  /*a910*/  STS.128 [UR4+0x385e0], R20 ;  /* 0x0385e014ff007988 */ /* 0x0023ee0008000c04 */
[----:B------:R-:W3:Y:S08]  /*a920*/  LDC.64 R10, c[0x0][0x408] ;  /* 0x00010200ff0a7b82 */ /* 0x000ef00000000a00 */
[----:B-----5:R-:W5:Y:S01]  /*a930*/  LDC.64 R4, c[0x0][0x410] ;  /* 0x00010400ff047b82 */ /* 0x020f620000000a00 */
[----:B--2---:R2:W-:Y:S07]  /*a940*/  STS.128 [UR4+0x385f0], R12 ;  /* 0x0385f00cff007988 */ /* 0x0045ee0008000c04 */
[----:B------:R-:W5:Y:S01]  /*a950*/  LDC.64 R6, c[0x0][0x418] ;  /* 0x00010600ff067b82 */ /* 0x000f620000000a00 */
[----:B---3--:R3:W-:Y:S07]  /*a960*/  STS.128 [UR4+0x38600], R8 ;  /* 0x03860008ff007988 */ /* 0x0087ee0008000c04 */
[----:B------:R-:W2:Y:S08]  /*a970*/  LDC.64 R28, c[0x0][0x420] ;  /* 0x00010800ff1c7b82 */ /* 0x000eb00000000a00 */
[----:B------:R-:W2:Y:S01]  /*a980*/  LDC.64 R30, c[0x0][0x428] ;  /* 0x00010a00ff1e7b82 */ /* 0x000ea20000000a00 */
[----:B-----5:R5:W-:Y:S07]  /*a990*/  STS.128 [UR4+0x38610], R4 ;  /* 0x03861004ff007988 */ /* 0x020bee0008000c04 */
[----:B----4-:R-:W4:Y:S08]  /*a9a0*/  LDC.64 R24, c[0x0][0x430] ;  /* 0x00010c00ff187b82 */ /* 0x010f300000000a00 */
[----:B------:R-:W4:Y:S08]  /*a9b0*/  LDC.64 R26, c[0x0][0x438] ;  /* 0x00010e00ff1a7b82 */ /* 0x000f300000000a00 */
[----:B-1----:R-:W1:Y:S01]  /*a9c0*/  LDC.64 R20, c[0x0][0x440] ;  /* 0x00011000ff147b82 */ /* 0x002e620000000a00 */
[----:B--2---:R2:W-:Y:S07]  /*a9d0*/  STS.128 [UR4+0x38620], R28 ;  /* 0x0386201cff007988 */ /* 0x0045ee0008000c04 */
[----:B------:R-:W1:Y:S08]  /*a9e0*/  LDC.64 R22, c[0x0][0x448] ;  /* 0x00011200ff167b82 */ /* 0x000e700000000a00 */
[----:B------:R-:W2:Y:S01]  /*a9f0*/  LDC.64 R12, c[0x0][0x450] ;  /* 0x00011400ff0c7b82 */ /* 0x000ea20000000a00 */
[----:B----4-:R4:W-:Y:S07]  /*aa00*/  STS.128 [UR4+0x38630], R24 ;  /* 0x03863018ff007988 */ /* 0x0109ee0008000c04 */
[----:B------:R-:W2:Y:S08]  /*aa10*/  LDC.64 R14, c[0x0][0x458] ;  /* 0x00011600ff0e7b82 */ /* 0x000eb00000000a00 */
[----:B---3--:R-:W3:Y:S01]  /*aa20*/  LDC.64 R8, c[0x0][0x460] ;  /* 0x00011800ff087b82 */ /* 0x008ee20000000a00 */
[----:B-1----:R4:W-:Y:S07]  /*aa30*/  STS.128 [UR4+0x38640], R20 ;  /* 0x03864014ff007988 */ /* 0x0029ee0008000c04 */
[----:B------:R-:W3:Y:S08]  /*aa40*/  LDC.64 R10, c[0x0][0x468] ;  /* 0x00011a00ff0a7b82 */ /* 0x000ef00000000a00 */
[----:B-----5:R-:W1:Y:S01]  /*aa50*/  LDC.64 R4, c[0x0][0x470] ;  /* 0x00011c00ff047b82 */ /* 0x020e620000000a00 */
[----:B--2---:R4:W-:Y:S07]  /*aa60*/  STS.128 [UR4+0x38650], R12 ;  /* 0x0386500cff007988 */ /* 0x0049ee0008000c04 */
[----:B------:R-:W1:Y:S01]  /*aa70*/  LDC.64 R6, c[0x0][0x478] ;  /* 0x00011e00ff067b82 */ /* 0x000e620000000a00 */
[----:B---3--:R4:W-:Y:S04]  /*aa80*/  STS.128 [UR4+0x38660], R8 ;  /* 0x03866008ff007988 */ /* 0x0089e80008000c04 */
[----:B-1----:R4:W-:Y:S02]  /*aa90*/  STS.128 [UR4+0x38670], R4 ;  /* 0x03867004ff007988 */ /* 0x0029e40008000c04 */
.L_x_193:
[----:B--2---:R-:W-:Y:S05]  /*aaa0*/  BSYNC B0 ;  /* 0x0000000000007941 */ /* 0x004fea0003800000 */
.L_x_192:
[----:B------:R-:W-:Y:S01]  /*aab0*/  ELECT P0, URZ, PT ;  /* 0x00000000003f782f */ /* 0x000fe20003800000 */
[----:B------:R-:W-:Y:S01]  /*aac0*/  NOP ;  /* 0x0000000000007918 */ /* 0x000fe20000000000 */
[----:B------:R-:W-:Y:S11]  /*aad0*/  BSSY B0, `(.L_x_194) ;  /* 0x0000050000007945 */ /* 0x000ff60003800000 */
[----:B------:R-:W-:Y:S05]  /*aae0*/  @!P0 BRA `(.L_x_195) ;  /* 0x0000000400388947 */ /* 0x000fea0003800000 */
[C---:B----4-:R-:W-:Y:S01]  /*aaf0*/  IMAD.SHL.U32 R12, R18.reuse, 0x8, RZ ;  /* 0x00000008120c7824 */ /* 0x050fe200078e00ff */
[----:B------:R-:W-:Y:S01]  /*ab00*/  ULDC.64 UR4, c[0x0][0x518] ;  /* 0x0001460000047ab9 */ /* 0x000fe20000000a00 */
[----:B------:R-:W-:Y:S01]  /*ab10*/  ULDC.64 UR6, c[0x0][0x528] ;  /* 0x00014a0000067ab9 */ /* 0x000fe20000000a00 */
[----:B------:R-:W-:Y:S02]  /*ab20*/  SHF.L.U64.HI R3, R18, 0x3, R3 ;  /* 0x0000000312037819 */ /* 0x000fe40000010203 */
[C---:B------:R-:W-:Y:S02]  /*ab30*/  IADD3 R10, P0, R12.reuse, UR4, RZ ;  /* 0x000000040c0a7c10 */ /* 0x040fe4000ff1e0ff */
[----:B------:R-:W-:Y:S02]  /*ab40*/  IADD3 R8, P1, R12, UR6, RZ ;  /* 0x000000060c087c10 */ /* 0x000fe4000ff3e0ff */
[C---:B------:R-:W-:Y:S01]  /*ab50*/  IADD3.X R11, R3.reuse, UR5, RZ, P0, !PT ;  /* 0x00000005030b7c10 */ /* 0x040fe200087fe4ff */
[----:B------:R-:W-:Y:S01]  /*ab60*/  ULDC.64 UR4, c[0x0][0x510] ;  /* 0x0001440000047ab9 */ /* 0x000fe20000000a00 */
[----:B------:R-:W-:Y:S01]  /*ab70*/  IADD3.X R9, R3, UR7, RZ, P1, !PT ;  /* 0x0000000703097c10 */ /* 0x000fe20008ffe4ff */
[----:B------:R-:W-:-:S03]  /*ab80*/  ULDC.64 UR6, c[0x0][0x520] ;  /* 0x0001480000067ab9 */ /* 0x000fc60000000a00 */
[----:B------:R-:W2:Y:S04]  /*ab90*/  LDG.E.64 R10, desc[UR58][R10.64] ;  /* 0x0000003a0a0a7981 */ /* 0x000ea8000c1e1b00 */
[----:B------:R-:W4:Y:S01]  /*aba0*/  LDG.E.64 R8, desc[UR58][R8.64] ;  /* 0x0000003a08087981 */ /* 0x000f22000c1e1b00 */
[C---:B------:R-:W-:Y:S02]  /*abb0*/  IADD3 R14, P0, R12.reuse, UR4, RZ ;  /* 0x000000040c0e7c10 */ /* 0x040fe4000ff1e0ff */
[----:B------:R-:W-:Y:S02]  /*abc0*/  IADD3 R12, P1, R12, UR6, RZ ;  /* 0x000000060c0c7c10 */ /* 0x000fe4000ff3e0ff */
[C---:B------:R-:W-:Y:S02]  /*abd0*/  IADD3.X R15, R3.reuse, UR5, RZ, P0, !PT ;  /* 0x00000005030f7c10 */ /* 0x040fe400087fe4ff */
[----:B------:R-:W-:-:S04]  /*abe0*/  IADD3.X R13, R3, UR7, RZ, P1, !PT ;  /* 0x00000007030d7c10 */ /* 0x000fc80008ffe4ff */
[----:B------:R-:W5:Y:S04]  /*abf0*/  LDG.E.64 R14, desc[UR58][R14.64] ;  /* 0x0000003a0e0e7981 */ /* 0x000f68000c1e1b00 */
[----:B------:R-:W3:Y:S01]  /*ac00*/  LDG.E.64 R12, desc[UR58][R12.64] ;  /* 0x0000003a0c0c7981 */ /* 0x000ee2000c1e1b00 */
[----:B------:R-:W-:Y:S02]  /*ac10*/  UMOV UR4, 0x400 ;  /* 0x0000040000047882 */ /* 0x000fe40000000000 */
[----:B------:R-:W-:-:S04]  /*ac20*/  ULEA UR4, UR42, UR4, 0x18 ;  /* 0x000000042a047291 */ /* 0x000fc8000f8ec03f */
[----:B------:R-:W-:Y:S02]  /*ac30*/  UIADD3 UR6, UR4, 0x38600, URZ ;  /* 0x0003860004067890 */ /* 0x000fe4000fffe03f */
[----:B------:R-:W-:-:S03]  /*ac40*/  UIADD3 UR5, UR4, 0x38580, URZ ;  /* 0x0003858004057890 */ /* 0x000fc6000fffe03f */
[----:B------:R-:W1:Y:S01]  /*ac50*/  LDS R4, [UR4+0x3859c] ;  /* 0x03859c04ff047984 */ /* 0x000e620008000800 */
[----:B------:R-:W-:Y:S02]  /*ac60*/  IMAD.U32 R22, RZ, RZ, UR6 ;  /* 0x00000006ff167e24 */ /* 0x000fe4000f8e00ff */
[----:B------:R-:W-:Y:S01]  /*ac70*/  MOV R20, UR5 ;  /* 0x0000000500147c02 */ /* 0x000fe20008000f00 */
[----:B------:R-:W5:Y:S02]  /*ac80*/  LDS R5, [UR4+0x3861c] ;  /* 0x03861c04ff057984 */ /* 0x000f640008000800 */
[----:B------:R-:W-:Y:S02]  /*ac90*/  SHF.R.U64 R22, R22, 0x4, RZ ;  /* 0x0000000416167819 */ /* 0x000fe400000012ff */
[----:B------:R-:W-:Y:S01]  /*aca0*/  SHF.R.U64 R20, R20, 0x4, RZ ;  /* 0x0000000414147819 */ /* 0x000fe200000012ff */
[----:B------:R-:W-:Y:S04]  /*acb0*/  STS [UR4+0x385b0], RZ ;  /* 0x0385b0ffff007988 */ /* 0x000fe80008000804 */
[----:B------:R-:W-:Y:S04]  /*acc0*/  STS [UR4+0x38590], R20 ;  /* 0x03859014ff007988 */ /* 0x000fe80008000804 */
[----:B------:R-:W-:Y:S04]  /*acd0*/  STS [UR4+0x38594], R20 ;  /* 0x03859414ff007988 */ /* 0x000fe80008000804 */
[----:B------:R-:W-:Y:S04]  /*ace0*/  STS [UR4+0x38610], R22 ;  /* 0x03861016ff007988 */ /* 0x000fe80008000804 */
[----:B------:R-:W-:Y:S04]  /*acf0*/  STS [UR4+0x38614], R22 ;  /* 0x03861416ff007988 */ /* 0x000fe80008000804 */
[----:B------:R-:W-:Y:S01]  /*ad00*/  STS [UR4+0x38630], RZ ;  /* 0x038630ffff007988 */ /* 0x000fe20008000804 */
[----:B--2---:R-:W-:-:S02]  /*ad10*/  SHF.L.U64.HI R11, R10, 0x1, R11 ;  /* 0x000000010a0b7819 */ /* 0x004fc4000001020b */
[----:B----4-:R-:W-:Y:S02]  /*ad20*/  SHF.L.U64.HI R3, R8, 0x1, R9 ;  /* 0x0000000108037819 */ /* 0x010fe40000010209 */
[----:B------:R-:W-:Y:S02]  /*ad30*/  LOP3.LUT R11, R11, 0x1fffffff, RZ, 0xc0, !PT ;  /* 0x1fffffff0b0b7812 */ /* 0x000fe400078ec0ff */
[----:B------:R-:W-:Y:S02]  /*ad40*/  LOP3.LUT R3, R3, 0x1fffffff, RZ, 0xc0, !PT ;  /* 0x1fffffff03037812 */ /* 0x000fe400078ec0ff */
[----:B------:R-:W-:Y:S02]  /*ad50*/  SHF.R.U32.HI R7, RZ, 0x4, R11 ;  /* 0x00000004ff077819 */ /* 0x000fe4000001160b */
[----:B------:R-:W-:Y:S02]  /*ad60*/  SHF.R.U32.HI R6, RZ, 0x4, R3 ;  /* 0x00000004ff067819 */ /* 0x000fe40000011603 */
[----:B-1----:R-:W-:Y:S01]  /*ad70*/  LOP3.LUT R4, R4, 0xf, R7, 0xb8, !PT ;  /* 0x0000000f04047812 */ /* 0x002fe200078eb807 */
[----:B-----5:R-:W-:Y:S01]  /*ad80*/  STS.64 [UR4+0x38580], R14 ;  /* 0x0385800eff007988 */ /* 0x020fe20008000a04 */
[----:B------:R-:W-:-:S03]  /*ad90*/  LOP3.LUT R6, R5, 0xf, R6, 0xb8, !PT ;  /* 0x0000000f05067812 */ /* 0x000fc600078eb806 */
[----:B------:R1:W-:Y:S04]  /*ada0*/  STS [UR4+0x3859c], R4 ;  /* 0x03859c04ff007988 */ /* 0x0003e80008000804 */
[----:B------:R-:W-:Y:S04]  /*adb0*/  STS [UR4+0x3861c], R6 ;  /* 0x03861c06ff007988 */ /* 0x000fe80008000804 */
[----:B------:R-:W2:Y:S01]  /*adc0*/  LDS R5, [UR4+0x3859c] ;  /* 0x03859c04ff057984 */ /* 0x000ea20008000800 */
[----:B-1----:R-:W-:-:S03]  /*add0*/  VIADD R4, R19, 0xffffffff ;  /* 0xffffffff13047836 */ /* 0x002fc60000000000 */
[----:B------:R-:W1:Y:S04]  /*ade0*/  LDS R7, [UR4+0x3861c] ;  /* 0x03861c04ff077984 */ /* 0x000e680008000800 */
[----:B---3--:R-:W-:Y:S01]  /*adf0*/  STS.64 [UR4+0x38600], R12 ;  /* 0x0386000cff007988 */ /* 0x008fe20008000a04 */
[----:B--2---:R-:W-:Y:S02]  /*ae00*/  LOP3.LUT R5, R5, 0xf0, RZ, 0xb8, !PT ;  /* 0x000000f005057812 */ /* 0x004fe400078eb8ff */
[----:B-1----:R-:W-:-:S03]  /*ae10*/  LOP3.LUT R7, R7, 0xf0, RZ, 0xb8, !PT ;  /* 0x000000f007077812 */ /* 0x002fc600078eb8ff */
[----:B------:R1:W-:Y:S04]  /*ae20*/  STS [UR4+0x3859c], R5 ;  /* 0x03859c05ff007988 */ /* 0x0003e80008000804 */
[----:B------:R2:W-:Y:S04]  /*ae30*/  STS [UR4+0x3861c], R7 ;  /* 0x03861c07ff007988 */ /* 0x0005e80008000804 */
[----:B------:R-:W3:Y:S01]  /*ae40*/  LDS R21, [UR4+0x3859c] ;  /* 0x03859c04ff157984 */ /* 0x000ee20008000800 */
[----:B-1----:R-:W-:Y:S02]  /*ae50*/  VIADD R5, R2, 0xffffffff ;  /* 0xffffffff02057836 */ /* 0x002fe40000000000 */
[----:B------:R-:W-:Y:S01]  /*ae60*/  IMAD.SHL.U32 R2, R10, 0x2, RZ ;  /* 0x000000020a027824 */ /* 0x000fe200078e00ff */
[----:B------:R-:W1:Y:S01]  /*ae70*/  LDS R23, [UR4+0x3861c] ;  /* 0x03861c04ff177984 */ /* 0x000e620008000800 */
[----:B--2---:R-:W-:-:S03]  /*ae80*/  CS2R R6, SRZ ;  /* 0x0000000000067805 */ /* 0x004fc6000001ff00 */
[----:B------:R-:W-:Y:S02]  /*ae90*/  LOP3.LUT R2, R2, 0xfffffffe, RZ, 0xc0, !PT ;  /* 0xfffffffe02027812 */ /* 0x000fe400078ec0ff */
[----:B------:R2:W-:Y:S02]  /*aea0*/  STS.128 [UR4+0x385a0], R4 ;  /* 0x0385a004ff007988 */ /* 0x0005e40008000c04 */
[----:B------:R-:W-:-:S05]  /*aeb0*/  SHF.R.U64 R11, R2, 0x4, R11 ;  /* 0x00000004020b7819 */ /* 0x000fca000000120b */
[----:B------:R-:W-:Y:S01]  /*aec0*/  STS [UR4+0x3858c], R11 ;  /* 0x03858c0bff007988 */ /* 0x000fe20008000804 */
[----:B--2---:R-:W-:Y:S02]  /*aed0*/  VIADD R5, R0, 0xffffffff ;  /* 0xffffffff00057836 */ /* 0x004fe40000000000 */
[----:B------:R-:W-:-:S03]  /*aee0*/  IMAD.SHL.U32 R0, R8, 0x2, RZ ;  /* 0x0000000208007824 */ /* 0x000fc600078e00ff */
[----:B------:R-:W-:Y:S02]  /*aef0*/  STS.128 [UR4+0x38620], R4 ;  /* 0x03862004ff007988 */ /* 0x000fe40008000c04 */
[----:B------:R-:W-:-:S04]  /*af00*/  LOP3.LUT R0, R0, 0xfffffffe, RZ, 0xc0, !PT ;  /* 0xfffffffe00007812 */ /* 0x000fc800078ec0ff */
[----:B------:R-:W-:Y:S02]  /*af10*/  SHF.R.U64 R3, R0, 0x4, R3 ;  /* 0x0000000400037819 */ /* 0x000fe40000001203 */
[----:B---3--:R-:W-:-:S03]  /*af20*/  LOP3.LUT R21, R21, 0xf00, RZ, 0xb8, !PT ;  /* 0x00000f0015157812 */ /* 0x008fc600078eb8ff */
[----:B------:R-:W-:Y:S01]  /*af30*/  STS [UR4+0x3860c], R3 ;  /* 0x03860c03ff007988 */ /* 0x000fe20008000804 */
[----:B-1----:R-:W-:-:S03]  /*af40*/  LOP3.LUT R23, R23, 0xf00, RZ, 0xb8, !PT ;  /* 0x00000f0017177812 */ /* 0x002fc600078eb8ff */
[----:B------:R-:W-:Y:S04]  /*af50*/  STS.64 [UR4+0x38598], R20 ;  /* 0x03859814ff007988 */ /* 0x000fe80008000a04 */
[----:B------:R-:W-:Y:S04]  /*af60*/  STS.64 [UR4+0x38618], R22 ;  /* 0x03861816ff007988 */ /* 0x000fe80008000a04 */
[----:B------:R-:W1:Y:S04]  /*af70*/  LDS R24, [UR4+0x3859c] ;  /* 0x03859c04ff187984 */ /* 0x000e680008000800 */
[----:B------:R-:W2:Y:S01]  /*af80*/  LDS R9, [UR4+0x3861c] ;  /* 0x03861c04ff097984 */ /* 0x000ea20008000800 */
[----:B-1----:R-:W-:-:S02]  /*af90*/  LOP3.LUT R0, R24, 0xf000, RZ, 0xb8, !PT ;  /* 0x0000f00018007812 */ /* 0x002fc400078eb8ff */
[----:B--2---:R-:W-:-:S03]  /*afa0*/  LOP3.LUT R9, R9, 0xf000, RZ, 0xb8, !PT ;  /* 0x0000f00009097812 */ /* 0x004fc600078eb8ff */
[----:B------:R1:W-:Y:S04]  /*afb0*/  STS [UR4+0x3859c], R0 ;  /* 0x03859c00ff007988 */ /* 0x0003e80008000804 */
[----:B------:R1:W-:Y:S02]  /*afc0*/  STS [UR4+0x3861c], R9 ;  /* 0x03861c09ff007988 */ /* 0x0003e40008000804 */
.L_x_195:
[----:B------:R-:W-:Y:S05]  /*afd0*/  BSYNC B0 ;  /* 0x0000000000007941 */ /* 0x000fea0003800000 */
.L_x_194:
[----:B------:R-:W-:Y:S01]  /*afe0*/  ELECT P0, URZ, PT ;  /* 0x00000000003f782f */ /* 0x000fe20003800000 */
[----:B------:R-:W-:Y:S01]  /*aff0*/  NOP ;  /* 0x0000000000007918 */ /* 0x000fe20000000000 */
[----:B------:R-:W-:Y:S11]  /*b000*/  BSSY B0, `(.L_x_196) ;  /* 0x0000004000007945 */ /* 0x000ff60003800000 */
[----:B------:R-:W-:Y:S05]  /*b010*/  @!P0 BRA `(.L_x_197) ;  /* 0x0000000000088947 */ /* 0x000fea0003800000 */
[----:B------:R0:W-:Y:S01]  /*b020*/  UTMACMDFLUSH ;  /* 0x00000000000079b7 */ /* 0x0001e20000000000 */
[----:B------:R-:W-:-:S04]  /*b030*/  DEPBAR.LE SB0, 0x0 ;  /* 0x000080000000791a */ /* 0x000fc80000000000 */
.L_x_197:
[----:B------:R-:W-:Y:S05]  /*b040*/  BSYNC B0 ;  /* 0x0000000000007941 */ /* 0x000fea0003800000 */
.L_x_196:
[----:B------:R-:W-:Y:S01]  /*b050*/  UMOV UR4, 0x400 ;  /* 0x0000040000047882 */ /* 0x000fe20000000000 */
[----:B---3--:R-:W-:Y:S01]  /*b060*/  IMAD.SHL.U32 R32, R32, 0x4, RZ ;  /* 0x0000000420207824 */ /* 0x008fe200078e00ff */
[----:B------:R-:W-:Y:S01]  /*b070*/  ULEA UR22, UR42, UR4, 0x18 ;  /* 0x000000042a167291 */ /* 0x000fe2000f8ec03f */
[----:B------:R-:W-:-:S03]  /*b080*/  ULDC UR18, c[0x0][0x884] ;  /* 0x0002210000127ab9 */ /* 0x000fc60000000800 */
[----:B------:R-:W-:Y:S01]  /*b090*/  UIADD3 UR28, UR22, 0x38580, URZ ;  /* 0x00038580161c7890 */ /* 0x000fe2000fffe03f */
[----:B----4-:R-:W-:Y:S01]  /*b0a0*/  IADD3 R4, P0, R32, UR16, RZ ;  /* 0x0000001020047c10 */ /* 0x010fe2000ff1e0ff */
[----:B------:R-:W-:Y:S01]  /*b0b0*/  UIMAD.WIDE UR18, UR18, 0x80, UR16 ;  /* 0x00000080121278a5 */ /* 0x000fe2000f8e0210 */
[----:B------:R-:W-:-:S03]  /*b0c0*/  IMAD.MOV.U32 R6, RZ, RZ, 0x1 ;  /* 0x00000001ff067424 */ /* 0x000fc600078e00ff */
[----:B------:R-:W-:Y:S02]  /*b0d0*/  IMAD.X R5, RZ, RZ, UR17, P0 ;  /* 0x00000011ff057e24 */ /* 0x000fe400080e06ff */
[----:B------:R-:W-:Y:S01]  /*b0e0*/  IADD3 R2, P1, R32, UR18, RZ ;  /* 0x0000001220027c10 */ /* 0x000fe2000ff3e0ff */
[----:B------:R-:W2:Y:S04]  /*b0f0*/  LDS R7, [R32+UR28] ;  /* 0x0000001c20077984 */ /* 0x000ea80008000800 */
[----:B-1----:R-:W1:Y:S01]  /*b100*/  LDS R9, [R32+UR28+0x80] ;  /* 0x0000801c20097984 */ /* 0x002e620008000800 */
[----:B------:R-:W-:Y:S01]  /*b110*/  IMAD.X R3, RZ, RZ, UR19, P1 ;  /* 0x00000013ff037e24 */ /* 0x000fe200088e06ff */
[----:B------:R-:W-:Y:S01]  /*b120*/  LOP3.LUT P1, RZ, R33, 0x7f, RZ, 0xc0, !PT ;  /* 0x0000007f21ff7812 */ /* 0x000fe2000782c0ff */
[----:B------:R-:W-:Y:S01]  /*b130*/  IMAD.MOV.U32 R8, RZ, RZ, 0x1 ;  /* 0x00000001ff087424 */ /* 0x000fe200078e00ff */
[----:B------:R-:W-:Y:S01]  /*b140*/  BSSY B0, `(.L_x_198) ;  /* 0x00000f5000007945 */ /* 0x000fe20003800000 */
[----:B------:R-:W-:Y:S01]  /*b150*/  MOV R0, RZ ;  /* 0x000000ff00007202 */ /* 0x000fe20000000f00 */
[----:B------:R-:W-:Y:S01]  /*b160*/  IMAD.MOV.U32 R20, RZ, RZ, 0x1 ;  /* 0x00000001ff147424 */ /* 0x000fe200078e00ff */
[----:B------:R-:W-:Y:S01]  /*b170*/  ISETP.EQ.OR P2, PT, R34, RZ, P1 ;  /* 0x000000ff2200720c */ /* 0x000fe20000f42670 */
[----:B------:R-:W-:-:S02]  /*b180*/  IMAD.MOV.U32 R21, RZ, RZ, RZ ;  /* 0x000000ffff157224 */ /* 0x000fc400078e00ff */
[----:B------:R-:W-:Y:S01]  /*b190*/  IMAD.MOV.U32 R22, RZ, RZ, RZ ;  /* 0x000000ffff167224 */ /* 0x000fe200078e00ff */
[----:B------:R-:W-:Y:S02]  /*b1a0*/  ULOP3.LUT UR30, UR54, 0x1, URZ, 0xfc, !UPT ;  /* 0x00000001361e7892 */ /* 0x000fe4000f8efc3f */
[----:B------:R-:W-:Y:S02]  /*b1b0*/  ULOP3.LUT UR23, UR53, 0x2, URZ, 0xfc, !UPT ;  /* 0x0000000235177892 */ /* 0x000fe4000f8efc3f */
[----:B------:R-:W-:Y:S01]  /*b1c0*/  UIADD3 UR29, UR22, 0x38600, URZ ;  /* 0x00038600161d7890 */ /* 0x000fe2000fffe03f */
[----:B--2---:R-:W5:Y:S04]  /*b1d0*/  ATOMG.E.EXCH.STRONG.GPU PT, RZ, [R4], R7 ;  /* 0x0000000704ff73a8 */ /* 0x004f6800041ee100 */
[----:B-1----:R1:W5:Y:S02]  /*b1e0*/  ATOMG.E.EXCH.STRONG.GPU PT, RZ, [R2], R9 ;  /* 0x0000000902ff73a8 */ /* 0x00236400041ee100 */
[----:B-1----:R-:W-:-:S02]  /*b1f0*/  PRMT R2, R6, 0x7610, R2 ;  /* 0x0000761006027816 */ /* 0x002fc40000000002 */
[----:B------:R-:W-:-:S07]  /*b200*/  PRMT R3, R8, 0x7610, R3 ;  /* 0x0000761008037816 */ /* 0x000fce0000000003 */
.L_x_218:
[----:B------:R-:W-:Y:S01]  /*b210*/  LOP3.LUT P0, RZ, R3, 0xff, RZ, 0xc0, !PT ;  /* 0x000000ff03ff7812 */ /* 0x000fe2000780c0ff */
[----:B-----5:R-:W-:Y:S01]  /*b220*/  VIADD R4, R19, 0x7f ;  /* 0x0000007f13047836 */ /* 0x020fe20000000000 */
[----:B------:R-:W-:Y:S05]  /*b230*/  YIELD ;  /* 0x0000000000007946 */ /* 0x000fea0003800000 */
[----:B------:R-:W-:Y:S01]  /*b240*/  SHF.R.S32.HI R5, RZ, 0x1f, R4 ;  /* 0x0000001fff057819 */ /* 0x000fe20000011404 */
[----:B------:R-:W-:Y:S03]  /*b250*/  BSSY B1, `(.L_x_199) ;  /* 0x0000008000017945 */ /* 0x000fe60003800000 */
[----:B------:R-:W-:-:S02]  /*b260*/  LEA.HI R5, R5, R4, RZ, 0x7 ;  /* 0x0000000405057211 */ /* 0x000fc400078f38ff */
[----:B------:R-:W-:Y:S05]  /*b270*/  @!P0 BRA `(.L_x_200) ;  /* 0x0000000000148947 */ /* 0x000fea0003800000 */
[----:B------:R-:W-:-:S04]  /*b280*/  DEPBAR {5,4,3,2,1,0} ;  /* 0x0000003f0000791a */ /* 0x000fc80000000000 */
[----:B------:R1:W-:Y:S01]  /*b290*/  UTMACCTL.IV [UR16] ;  /* 0x00000000100079b9 */ /* 0x0003e20008000000 */
[----:B------:R-:W-:-:S04]  /*b2a0*/  DEPBAR {5,4,3,2,1,0} ;  /* 0x0000003f0000791a */ /* 0x000fc80000000000 */
[----:B------:R1:W-:Y:S02]  /*b2b0*/  UTMACCTL.IV [UR18] ;  /* 0x00000000120079b9 */ /* 0x0003e40008000000 */
[----:B-1----:R-:W-:Y:S01]  /*b2c0*/  NOP ;  /* 0x0000000000007918 */ /* 0x002fe20000000000 */
.L_x_200:
[----:B------:R-:W-:Y:S05]  /*b2d0*/  BSYNC B1 ;  /* 0x0000000000017941 */ /* 0x000fea0003800000 */
.L_x_199:
[----:B------:R-:W-:Y:S01]  /*b2e0*/  UMOV UR4, 0xffffffff ;  /* 0xffffffff00047882 */ /* 0x000fe20000000000 */
[----:B------:R-:W-:Y:S02]  /*b2f0*/  SHF.R.S32.HI R7, RZ, 0x7, R5 ;  /* 0x00000007ff077819 */ /* 0x000fe40000011405 */
[----:B------:R-:W-:Y:S05]  /*b300*/  BRA.DIV UR4, `(.L_x_201) ;  /* 0x0000003a04fc7947 */ /* 0x000fea000b800000 */
[----:B-----5:R-:W-:-:S13]  /*b310*/  ELECT P6, URZ, PT ;  /* 0x00000000003f782f */ /* 0x020fda00038c0000 */
.L_x_288:
[----:B------:R-:W-:Y:S01]  /*b320*/  ISETP.LT.OR P6, PT, R19, 0x1, !P6 ;  /* 0x000000011300780c */ /* 0x000fe200077c1670 */
[----:B------:R-:W-:-:S12]  /*b330*/  BSSY B1, `(.L_x_202) ;  /* 0x0000038000017945 */ /* 0x000fd80003800000 */
[----:B------:R-:W-:Y:S05]  /*b340*/  @P6 BRA `(.L_x_203) ;  /* 0x0000000000d86947 */ /* 0x000fea0003800000 */
[----:B------:R-:W-:Y:S01]  /*b350*/  IMAD.SHL.U32 R16, R16, 0x80, RZ ;  /* 0x0000008010107824 */ /* 0x000fe200078e00ff */
[----:B------:R-:W-:Y:S01]  /*b360*/  MOV R10, RZ ;  /* 0x000000ff000a7202 */ /* 0x000fe20000000f00 */
[----:B------:R-:W-:Y:S02]  /*b370*/  IMAD.SHL.U32 R17, R17, 0x100, RZ ;  /* 0x0000010011117824 */ /* 0x000fe400078e00ff */
[----:B------:R-:W-:Y:S02]  /*b380*/  VIADD R9, R7, 0x1 ;  /* 0x0000000107097836 */ /* 0x000fe40000000000 */
[----:B------:R-:W-:Y:S02]  /*b390*/  IMAD.MOV.U32 R3, RZ, RZ, R20 ;  /* 0x000000ffff037224 */ /* 0x000fe400078e0014 */
[----:B------:R-:W-:-:S07]  /*b3a0*/  IMAD.MOV.U32 R4, RZ, RZ, R0 ;  /* 0x000000ffff047224 */ /* 0x000fce00078e0000 */
.L_x_207:
[----:B--2---:R-:W-:Y:S01]  /*b3b0*/  LEA R8, R4, UR22, 0x3 ;  /* 0x0000001604087c11 */ /* 0x004fe2000f8e18ff */
[----:B------:R-:W-:Y:S05]  /*b3c0*/  YIELD ;  /* 0x0000000000007946 */ /* 0x000fea0003800000 */
[----:B------:R-:W-:Y:S01]  /*b3d0*/  SHF.L.U32 R5, R3, 0x1f, RZ ;  /* 0x0000001f03057819 */ /* 0x000fe200000006ff */
[----:B------:R-:W1:Y:S03]  /*b3e0*/  @!P1 LDC R6, c[0x0][0x500] ;  /* 0x00014000ff069b82 */ /* 0x000e660000000800 */
[----:B------:R-:W2:Y:S02]  /*b3f0*/  SYNCS.PHASECHK.TRANS64.TRYWAIT P0, [R8+URZ+0x38490], R5 ;  /* 0x03849005080075a7 */ /* 0x000ea4000800017f */
[----:B--2---:R-:W-:Y:S05]  /*b400*/  @!P0 BRA `(.L_x_204) ;  /* 0x0000003800dc8947 */ /* 0x004fea0003800000 */
.L_x_289:
[----:B------:R-:W-:Y:S01]  /*b410*/  UPRMT UR4, UR23, 0x9910, URZ ;  /* 0x0000991017047896 */ /* 0x000fe2000800003f */
[----:B-1----:R1:W-:Y:S03]  /*b420*/  @!P1 SYNCS.ARRIVE.TRANS64 RZ, [R8+URZ+0x38480], R6 ;  /* 0x0384800608ff99a7 */ /* 0x0023e6000800003f */
[----:B------:R-:W-:-:S06]  /*b430*/  UISETP.NE.AND UP0, UPT, UR4, 0x2, UPT ;  /* 0x000000020400788c */ /* 0x000fcc000bf05270 */
[----:B------:R-:W-:-:S13]  /*b440*/  PLOP3.LUT P0, PT, PT, PT, UP0, 0x80, 0x0 ;  /* 0x000000000000781c */ /* 0x000fda0003f0f008 */
[----:B-1----:R-:W-:Y:S05]  /*b450*/  @P0 BRA `(.L_x_205) ;  /* 0x0000000000040947 */ /* 0x002fea0003800000 */
[----:B------:R-:W-:Y:S01]  /*b460*/  BPT.TRAP 0x1 ;  /* 0x000000040000795c */ /* 0x000fe20000300000 */
.L_x_205:
[----:B------:R-:W-:Y:S05]  /*b470*/  @P2 BRA `(.L_x_206) ;  /* 0x0000000000042947 */ /* 0x000fea0003800000 */
[----:B------:R-:W-:Y:S01]  /*b480*/  BPT.TRAP 0x1 ;  /* 0x000000040000795c */ /* 0x000fe20000300000 */
.L_x_206:
[----:B------:R-:W-:Y:S01]  /*b490*/  R2UR UR4, R4 ;  /* 0x00000000040472ca */ /* 0x000fe200000e0000 */
[----:B------:R-:W-:Y:S01]  /*b4a0*/  VIADD R9, R9, 0xffffffff ;  /* 0xffffffff09097836 */ /* 0x000fe20000000000 */
[----:B------:R-:W-:Y:S01]  /*b4b0*/  R2UR UR5, R8 ;  /* 0x00000000080572ca */ /* 0x000fe200000e0000 */
[----:B------:R-:W-:Y:S01]  /*b4c0*/  VIADD R4, R4, 0x1 ;  /* 0x0000000104047836 */ /* 0x000fe20000000000 */
[----:B------:R-:W-:Y:S01]  /*b4d0*/  R2UR UR6, R10 ;  /* 0x000000000a0672ca */ /* 0x000fe200000e0000 */
[----:B------:R-:W-:Y:S01]  /*b4e0*/  UMOV UR20, 0x0 ;  /* 0x0000000000147882 */ /* 0x000fe20000000000 */
[----:B------:R-:W-:Y:S01]  /*b4f0*/  R2UR UR7, R16 ;  /* 0x00000000100772ca */ /* 0x000fe200000e0000 */
[----:B------:R-:W-:Y:S01]  /*b500*/  UMOV UR21, 0x10000000 ;  /* 0x1000000000157882 */ /* 0x000fe20000000000 */
[----:B------:R-:W-:Y:S01]  /*b510*/  R2UR UR27, R17 ;  /* 0x00000000111b72ca */ /* 0x000fe200000e0000 */
[----:B------:R-:W-:Y:S01]  /*b520*/  VIADD R10, R10, 0x80 ;  /* 0x000000800a0a7836 */ /* 0x000fe20000000000 */
[----:B------:R-:W-:-:S02]  /*b530*/  ISETP.GT.AND P3, PT, R9, 0x1, PT ;  /* 0x000000010900780c */ /* 0x000fc40003f64270 */
[C---:B------:R-:W-:Y:S01]  /*b540*/  ISETP.NE.AND P0, PT, R4.reuse, 0x2, PT ;  /* 0x000000020400780c */ /* 0x040fe20003f05270 */
[----:B------:R-:W-:Y:S02]  /*b550*/  ULEA UR12, UR4, UR22, 0x10 ;  /* 0x00000016040c7291 */ /* 0x000fe4000f8e803f */
[----:B------:R-:W-:Y:S01]  /*b560*/  ULEA UR4, UR4, UR22, 0xf ;  /* 0x0000001604047291 */ /* 0x000fe2000f8e783f */
[----:B------:R-:W-:Y:S01]  /*b570*/  SEL R6, RZ, 0x1, P0 ;  /* 0x00000001ff067807 */ /* 0x000fe20000000000 */
[----:B------:R-:W-:Y:S01]  /*b580*/  UIADD3 UR5, UR5, 0x38480, URZ ;  /* 0x0003848005057890 */ /* 0x000fe2000fffe03f */
[----:B------:R-:W-:Y:S01]  /*b590*/  SEL R4, R4, RZ, P0 ;  /* 0x000000ff04047207 */ /* 0x000fe20000000000 */
[----:B------:R-:W-:Y:S01]  /*b5a0*/  UIADD3 UR10, UR6, 0x40, URZ ;  /* 0x00000040060a7890 */ /* 0x000fe2000fffe03f */
[----:B------:R-:W-:Y:S01]  /*b5b0*/  LOP3.LUT R3, R3, R6, RZ, 0x3c, !PT ;  /* 0x0000000603037212 */ /* 0x000fe200078e3cff */
[----:B------:R-:W-:Y:S02]  /*b5c0*/  UIADD3 UR8, UR4, 0x4000, URZ ;  /* 0x0000400004087890 */ /* 0x000fe4000fffe03f */
[----:B------:R-:W-:-:S02]  /*b5d0*/  UIADD3 UR24, UR12, 0x10000, URZ ;  /* 0x000100000c187890 */ /* 0x000fc4000fffe03f */
[----:B------:R-:W-:Y:S01]  /*b5e0*/  UIADD3 UR12, UR12, 0x18000, URZ ;  /* 0x000180000c0c7890 */ /* 0x000fe2000fffe03f */
[----:B------:R1:W-:Y:S01]  /*b5f0*/  UTMALDG.2D [UR4], [UR16], desc[UR20] ;  /* 0x00001404100075b4 */ /* 0x0003e20008009000 */
[----:B------:R-:W-:Y:S01]  /*b600*/  UMOV UR11, UR7 ;  /* 0x00000007000b7c82 */ /* 0x000fe20008000000 */
[----:B------:R-:W-:Y:S01]  /*b610*/  UMOV UR9, UR5 ;  /* 0x0000000500097c82 */ /* 0x000fe20008000000 */
[----:B------:R-:W-:Y:S01]  /*b620*/  UMOV UR26, UR6 ;  /* 0x00000006001a7c82 */ /* 0x000fe20008000000 */
[----:B------:R-:W-:Y:S01]  /*b630*/  UMOV UR25, UR5 ;  /* 0x0000000500197c82 */ /* 0x000fe20008000000 */
[----:B------:R-:W-:Y:S01]  /*b640*/  UMOV UR15, UR27 ;  /* 0x0000001b000f7c82 */ /* 0x000fe20008000000 */
[----:B------:R-:W-:Y:S01]  /*b650*/  UMOV UR13, UR5 ;  /* 0x00000005000d7c82 */ /* 0x000fe20008000000 */
[----:B------:R-:W-:Y:S01]  /*b660*/  UMOV UR14, UR10 ;  /* 0x0000000a000e7c82 */ /* 0x000fe20008000000 */
[----:B------:R1:W-:Y:S01]  /*b670*/  UTMALDG.2D [UR8], [UR16], desc[UR20] ;  /* 0x00001408100075b4 */ /* 0x0003e20008009000 */
[----:B------:R1:W-:Y:S01]  /*b680*/  UTMALDG.2D [UR24], [UR18], desc[UR20] ;  /* 0x00001418120075b4 */ /* 0x0003e20008009000 */
[----:B------:R1:W-:Y:S02]  /*b690*/  UTMALDG.2D [UR12], [UR18], desc[UR20] ;  /* 0x0000140c120075b4 */ /* 0x0003e40008009000 */
[----:B-1----:R-:W-:Y:S05]  /*b6a0*/  @P3 BRA `(.L_x_207) ;  /* 0xfffffffc00403947 */ /* 0x002fea000383ffff */
.L_x_203:
[----:B------:R-:W-:Y:S05]  /*b6b0*/  BSYNC B1 ;  /* 0x0000000000017941 */ /* 0x000fea0003800000 */
.L_x_202:
[----:B------:R-:W-:Y:S01]  /*b6c0*/  IMAD.IADD R0, R7, 0x1, R0 ;  /* 0x0000000107007824 */ /* 0x000fe200078e0200 */
[----:B------:R-:W-:-:S04]  /*b6d0*/  LOP3.LUT P0, RZ, R2, 0xff, RZ, 0xc0, !PT ;  /* 0x000000ff02ff7812 */ /* 0x000fc8000780c0ff */
[----:B------:R-:W-:-:S04]  /*b6e0*/  SHF.R.U32.HI R2, RZ, 0x1, R0 ;  /* 0x00000001ff027819 */ /* 0x000fc80000011600 */
[----:B------:R-:W-:-:S04]  /*b6f0*/  LOP3.LUT R2, R2, 0x1, RZ, 0xc0, !PT ;  /* 0x0000000102027812 */ /* 0x000fc800078ec0ff */
[----:B------:R-:W-:Y:S01]  /*b700*/  ISETP.NE.U32.AND P3, PT, R2, 0x1, PT ;  /* 0x000000010200780c */ /* 0x000fe20003f65070 */
[----:B------:R-:W-:Y:S01]  /*b710*/  IMAD.U32 R2, RZ, RZ, UR30 ;  /* 0x0000001eff027e24 */ /* 0x000fe2000f8e00ff */
[----:B------:R-:W-:Y:S01]  /*b720*/  @P0 SYNCS.ARRIVE.TRANS64.A1T0 RZ, [UR22+0x384e8], RZ ;  /* 0x0384e8ffffff09a7 */ /* 0x000fe20008100016 */
[----:B------:R-:W-:Y:S02]  /*b730*/  ISETP.GT.U32.AND P0, PT, R0, 0x1, PT ;  /* 0x000000010000780c */ /* 0x000fe40003f04070 */
[C---:B------:R-:W-:Y:S02]  /*b740*/  ISETP.GT.U32.AND P3, PT, R7.reuse, 0x1, !P3 ;  /* 0x000000010700780c */ /* 0x040fe40005f64070 */
[----:B------:R-:W-:Y:S02]  /*b750*/  ISETP.NE.AND P4, PT, R2, 0x3, PT ;  /* 0x000000030200780c */ /* 0x000fe40003f85270 */
[----:B------:R-:W-:Y:S02]  /*b760*/  ISETP.LT.U32.AND P0, PT, R7, 0x2, P0 ;  /* 0x000000020700780c */ /* 0x000fe40000701070 */
[----:B------:R-:W-:-:S02]  /*b770*/  SEL R2, RZ, 0x1, !P3 ;  /* 0x00000001ff027807 */ /* 0x000fc40005800000 */
[----:B------:R-:W-:Y:S02]  /*b780*/  SEL R3, RZ, 0x1, !P0 ;  /* 0x00000001ff037807 */ /* 0x000fe40004000000 */
[----:B------:R-:W-:Y:S02]  /*b790*/  LOP3.LUT R0, R0, 0x1, RZ, 0xc0, !PT ;  /* 0x0000000100007812 */ /* 0x000fe400078ec0ff */
[----:B------:R-:W-:-:S03]  /*b7a0*/  LOP3.LUT R20, R2, R20, R3, 0x96, !PT ;  /* 0x0000001402147212 */ /* 0x000fc600078e9603 */
[----:B------:R-:W-:Y:S05]  /*b7b0*/  @!P4 BRA `(.L_x_208) ;  /* 0x000000000004c947 */ /* 0x000fea0003800000 */
[----:B------:R-:W-:Y:S01]  /*b7c0*/  BPT.TRAP 0x1 ;  /* 0x000000040000795c */ /* 0x000fe20000300000 */
.L_x_208:
[C---:B------:R-:W-:Y:S01]  /*b7d0*/  LEA R3, R21.reuse, UR22, 0x3 ;  /* 0x0000001615037c11 */ /* 0x040fe2000f8e18ff */
[----:B------:R-:W-:Y:S01]  /*b7e0*/  BSSY B1, `(.L_x_209) ;  /* 0x0000005000017945 */ /* 0x000fe20003800000 */
[----:B------:R-:W-:Y:S02]  /*b7f0*/  SHF.L.U32 R2, R22, 0x1f, RZ ;  /* 0x0000001f16027819 */ /* 0x000fe400000006ff */
[----:B--2---:R-:W-:Y:S02]  /*b800*/  LEA R8, R21, UR22, 0x4 ;  /* 0x0000001615087c11 */ /* 0x004fe4000f8e20ff */
[----:B------:R-:W1:Y:S02]  /*b810*/  SYNCS.PHASECHK.TRANS64.TRYWAIT P0, [R3+URZ+0x38400], R2 ;  /* 0x03840002030075a7 */ /* 0x000e64000800017f */
[----:B-1----:R-:W-:Y:S05]  /*b820*/  @!P0 BRA `(.L_x_210) ;  /* 0x0000003400e88947 */ /* 0x002fea0003800000 */
.L_x_290:
[----:B------:R-:W-:Y:S05]  /*b830*/  BSYNC B1 ;  /* 0x0000000000017941 */ /* 0x000fea0003800000 */
.L_x_209:
[----:B------:R-:W2:Y:S01]  /*b840*/  LDS.128 R8, [R8+0x384f0] ;  /* 0x0384f00008087984 */ /* 0x000ea20000000c00 */
[----:B------:R-:W-:Y:S01]  /*b850*/  @!PT LDS RZ, [RZ] ;  /* 0x00000000fffff984 */ /* 0x000fe20000000800 */
[----:B------:R-:W-:Y:S01]  /*b860*/  @!PT LDS RZ, [RZ] ;  /* 0x00000000fffff984 */ /* 0x000fe20000000800 */
[----:B------:R-:W-:Y:S01]  /*b870*/  @!PT LDS RZ, [RZ] ;  /* 0x00000000fffff984 */ /* 0x000fe20000000800 */
[----:B------:R-:W-:Y:S01]  /*b880*/  @!PT LDS RZ, [RZ] ;  /* 0x00000000fffff984 */ /* 0x000fe20000000800 */
[----:B------:R3:W-:Y:S06]  /*b890*/  MEMBAR.ALL.CTA ;  /* 0x0000000000007992 */ /* 0x0007ec0000008000 */
[----:B---3--:R-:W3:Y:S01]  /*b8a0*/  FENCE.VIEW.ASYNC.S ;  /* 0x00000000000073c6 */ /* 0x008ee20000000000 */
[----:B--2---:R-:W-:Y:S02]  /*b8b0*/  IMAD.MOV.U32 R17, RZ, RZ, R9 ;  /* 0x000000ffff117224 */ /* 0x004fe400078e0009 */
[----:B------:R-:W-:Y:S01]  /*b8c0*/  IMAD.MOV.U32 R16, RZ, RZ, R8 ;  /* 0x000000ffff107224 */ /* 0x000fe200078e0008 */
[----:B---3--:R-:W-:Y:S06]  /*b8d0*/  @!P4 BRA `(.L_x_211) ;  /* 0x000000000004c947 */ /* 0x008fec0003800000 */
[----:B------:R-:W-:Y:S01]  /*b8e0*/  BPT.TRAP 0x1 ;  /* 0x000000040000795c */ /* 0x000fe20000300000 */
.L_x_211:
[----:B------:R-:W2:Y:S01]  /*b8f0*/  S2R R5, SR_CgaCtaId ;  /* 0x0000000000057919 */ /* 0x000ea20000008800 */
[----:B------:R-:W-:Y:S02]  /*b900*/  ISETP.NE.AND P0, PT, R11, RZ, PT ;  /* 0x000000ff0b00720c */ /* 0x000fe40003f05270 */
[----:B-1----:R-:W-:Y:S02]  /*b910*/  IADD3 R2, R3, 0x38440, RZ ;  /* 0x0003844003027810 */ /* 0x002fe40007ffe0ff */
[CC--:B------:R-:W-:Y:S02]  /*b920*/  ISETP.EQ.OR P0, PT, R10.reuse, R18.reuse, !P0 ;  /* 0x000000120a00720c */ /* 0x0c0fe40004702670 */
[----:B------:R-:W-:Y:S02]  /*b930*/  ISETP.NE.AND P3, PT, R10, R18, PT ;  /* 0x000000120a00720c */ /* 0x000fe40003f65270 */
[----:B--2---:R-:W-:-:S04]  /*b940*/  PRMT R2, R5, 0x654, R2 ;  /* 0x0000065405027816 */ /* 0x004fc80000000002 */
[----:B------:R1:W-:Y:S05]  /*b950*/  SYNCS.ARRIVE.TRANS64.RED.A1T0 RZ, [R2+URZ], RZ ;  /* 0x000000ff02ff79a7 */ /* 0x0003ea000810043f */
[----:B------:R-:W-:Y:S05]  /*b960*/  @P0 BRA `(.L_x_212) ;  /* 0x0000000400a40947 */ /* 0x000fea0003800000 */
[----:B-1----:R-:W1:Y:S02]  /*b970*/  LDC.64 R2, c[0x0][0x290] ;  /* 0x0000a400ff027b82 */ /* 0x002e640000000a00 */
[----:B-1----:R-:W-:-:S05]  /*b980*/  IMAD.WIDE R2, R10, 0xc, R2 ;  /* 0x0000000c0a027825 */ /* 0x002fca00078e0202 */
[----:B------:R1:W5:Y:S01]  /*b990*/  LDG.E R19, desc[UR58][R2.64+0x8] ;  /* 0x0000083a02137981 */ /* 0x000362000c1e1900 */
[----:B------:R-:W-:-:S03]  /*b9a0*/  UMOV UR4, 0xffffffff ;  /* 0xffffffff00047882 */ /* 0x000fc60000000000 */
[----:B------:R-:W-:Y:S05]  /*b9b0*/  BRA.DIV UR4, `(.L_x_213) ;  /* 0x0000003604987947 */ /* 0x000fea000b800000 */
[----:B------:R-:W-:-:S13]  /*b9c0*/  ELECT P6, URZ, PT ;  /* 0x00000000003f782f */ /* 0x000fda00038c0000 */
.L_x_293:
[----:B------:R-:W-:Y:S04]  /*b9d0*/  BSSY B1, `(.L_x_214) ;  /* 0x000004f000017945 */ /* 0x000fe80003800000 */
[----:B------:R-:W-:Y:S05]  /*b9e0*/  @!P6 BRA `(.L_x_215) ;  /* 0x000000040034e947 */ /* 0x000fea0003800000 */
[C---:B------:R-:W-:Y:S01]  /*b9f0*/  IMAD.SHL.U32 R4, R10.reuse, 0x8, RZ ;  /* 0x000000080a047824 */ /* 0x040fe200078e00ff */
[----:B------:R-:W-:Y:S01]  /*ba00*/  SHF.R.S32.HI R5, RZ, 0x1f, R10 ;  /* 0x0000001fff057819 */ /* 0x000fe2000001140a */
[----:B------:R-:W-:Y:S01]  /*ba10*/  ULDC.64 UR4, c[0x0][0x510] ;  /* 0x0001440000047ab9 */ /* 0x000fe20000000a00 */
[----:B------:R-:W-:Y:S01]  /*ba20*/  ULDC.64 UR6, c[0x0][0x520] ;  /* 0x0001480000067ab9 */ /* 0x000fe20000000a00 */
[----:B------:R-:W2:Y:S01]  /*ba30*/  LDG.E R18, desc[UR58][R2.64] ;  /* 0x0000003a02127981 */ /* 0x000ea2000c1e1900 */
[----:B------:R-:W-:Y:S02]  /*ba40*/  SHF.L.U64.HI R5, R10, 0x3, R5 ;  /* 0x000000030a057819 */ /* 0x000fe40000010205 */
[C---:B------:R-:W-:Y:S02]  /*ba50*/  IADD3 R12, P0, R4.reuse, UR4, RZ ;  /* 0x00000004040c7c10 */ /* 0x040fe4000ff1e0ff */
[C---:B------:R-:W-:Y:S02]  /*ba60*/  IADD3 R8, P4, R4.reuse, UR6, RZ ;  /* 0x0000000604087c10 */ /* 0x040fe4000ff9e0ff */
[C---:B------:R-:W-:Y:S01]  /*ba70*/  IADD3.X R13, R5.reuse, UR5, RZ, P0, !PT ;  /* 0x00000005050d7c10 */ /* 0x040fe200087fe4ff */
[----:B------:R-:W-:Y:S01]  /*ba80*/  ULDC.64 UR4, c[0x0][0x518] ;  /* 0x0001460000047ab9 */ /* 0x000fe20000000a00 */
[----:B------:R-:W-:Y:S01]  /*ba90*/  IADD3.X R9, R5, UR7, RZ, P4, !PT ;  /* 0x0000000705097c10 */ /* 0x000fe2000a7fe4ff */
[----:B-1----:R1:W3:Y:S04]  /*baa0*/  LDG.E R2, desc[UR58][R2.64+0x4] ;  /* 0x0000043a02027981 */ /* 0x0022e8000c1e1900 */
[----:B------:R-:W4:Y:S04]  /*bab0*/  LDG.E.64 R12, desc[UR58][R12.64] ;  /* 0x0000003a0c0c7981 */ /* 0x000f28000c1e1b00 */
[----:B------:R-:W2:Y:S01]  /*bac0*/  LDG.E.64 R8, desc[UR58][R8.64] ;  /* 0x0000003a08087981 */ /* 0x000ea2000c1e1b00 */
[----:B------:R-:W-:-:S04]  /*bad0*/  IADD3 R6, P0, R4, UR4, RZ ;  /* 0x0000000404067c10 */ /* 0x000fc8000ff1e0ff */
[----:B------:R-:W-:Y:S01]  /*bae0*/  IADD3.X R7, R5, UR5, RZ, P0, !PT ;  /* 0x0000000505077c10 */ /* 0x000fe200087fe4ff */
[----:B------:R-:W-:-:S05]  /*baf0*/  ULDC.64 UR4, c[0x0][0x528] ;  /* 0x00014a0000047ab9 */ /* 0x000fca0000000a00 */
[----:B------:R-:W3:Y:S01]  /*bb00*/  LDG.E.64 R6, desc[UR58][R6.64] ;  /* 0x0000003a06067981 */ /* 0x000ee2000c1e1b00 */
[----:B------:R-:W-:-:S04]  /*bb10*/  IADD3 R4, P0, R4, UR4, RZ ;  /* 0x0000000404047c10 */ /* 0x000fc8000ff1e0ff */
[----:B------:R-:W-:-:S06]  /*bb20*/  IADD3.X R5, R5, UR5, RZ, P0, !PT ;  /* 0x0000000505057c10 */ /* 0x000fcc00087fe4ff */
[----:B------:R-:W3:Y:S04]  /*bb30*/  LDG.E.64 R4, desc[UR58][R4.64] ;  /* 0x0000003a04047981 */ /* 0x000ee8000c1e1b00 */
[----:B----4-:R-:W-:Y:S04]  /*bb40*/  STS.64 [UR28], R12 ;  /* 0x0000000cff007988 */ /* 0x010fe80008000a1c */
[----:B--2---:R-:W-:Y:S04]  /*bb50*/  STS.64 [UR29], R8 ;  /* 0x00000008ff007988 */ /* 0x004fe80008000a1d */
[----:B------:R-:W2:Y:S01]  /*bb60*/  LDS R14, [UR28+0x1c] ;  /* 0x00001c1cff0e7984 */ /* 0x000ea20008000800 */
[----:B---3--:R-:W-:-:S04]  /*bb70*/  SHF.L.U64.HI R24, R6, 0x1, R7 ;  /* 0x0000000106187819 */ /* 0x008fc80000010207 */
[----:B------:R-:W-:-:S04]  /*bb80*/  LOP3.LUT R24, R24, 0x1fffffff, RZ, 0xc0, !PT ;  /* 0x1fffffff18187812 */ /* 0x000fc800078ec0ff */
[----:B------:R-:W-:-:S04]  /*bb90*/  SHF.R.U32.HI R7, RZ, 0x4, R24 ;  /* 0x00000004ff077819 */ /* 0x000fc80000011618 */
[----:B--2---:R-:W-:-:S05]  /*bba0*/  LOP3.LUT R14, R14, 0xf, R7, 0xb8, !PT ;  /* 0x0000000f0e0e7812 */ /* 0x004fca00078eb807 */
[----:B------:R-:W-:Y:S04]  /*bbb0*/  STS [UR28+0x1c], R14 ;  /* 0x00001c0eff007988 */ /* 0x000fe8000800081c */
[----:B------:R-:W2:Y:S02]  /*bbc0*/  LDS R7, [UR28+0x1c] ;  /* 0x00001c1cff077984 */ /* 0x000ea40008000800 */
[----:B--2---:R-:W-:-:S05]  /*bbd0*/  LOP3.LUT R7, R7, 0xf0, RZ, 0xb8, !PT ;  /* 0x000000f007077812 */ /* 0x004fca00078eb8ff */
[----:B------:R-:W-:Y:S04]  /*bbe0*/  STS [UR28+0x1c], R7 ;  /* 0x00001c07ff007988 */ /* 0x000fe8000800081c */
[----:B------:R-:W2:Y:S01]  /*bbf0*/  LDS R9, [UR28+0x1c] ;  /* 0x00001c1cff097984 */ /* 0x000ea20008000800 */
[----:B------:R-:W-:-:S05]  /*bc00*/  IMAD.U32 R8, RZ, RZ, UR28 ;  /* 0x0000001cff087e24 */ /* 0x000fca000f8e00ff */
[----:B------:R-:W-:Y:S02]  /*bc10*/  SHF.R.U64 R8, R8, 0x4, RZ ;  /* 0x0000000408087819 */ /* 0x000fe400000012ff */
[----:B--2---:R-:W-:-:S05]  /*bc20*/  LOP3.LUT R9, R9, 0xf00, RZ, 0xb8, !PT ;  /* 0x00000f0009097812 */ /* 0x004fca00078eb8ff */
[----:B------:R-:W-:Y:S04]  /*bc30*/  STS.64 [UR28+0x18], R8 ;  /* 0x00001808ff007988 */ /* 0x000fe80008000a1c */
[----:B------:R-:W1:Y:S01]  /*bc40*/  LDS R25, [UR28+0x1c] ;  /* 0x00001c1cff197984 */ /* 0x000e620008000800 */
[----:B------:R-:W-:Y:S01]  /*bc50*/  IMAD.SHL.U32 R23, R6, 0x2, RZ ;  /* 0x0000000206177824 */ /* 0x000fe200078e00ff */
[----:B------:R-:W-:-:S04]  /*bc60*/  CS2R R14, SRZ ;  /* 0x00000000000e7805 */ /* 0x000fc8000001ff00 */
[----:B------:R-:W-:Y:S01]  /*bc70*/  LOP3.LUT R23, R23, 0xfffffffe, RZ, 0xc0, !PT ;  /* 0xfffffffe17177812 */ /* 0x000fe200078ec0ff */
[----:B-----5:R-:W-:Y:S02]  /*bc80*/  VIADD R12, R19, 0xffffffff ;  /* 0xffffffff130c7836 */ /* 0x020fe40000000000 */
[----:B------:R-:W-:Y:S01]  /*bc90*/  VIADD R13, R18, 0xffffffff ;  /* 0xffffffff120d7836 */ /* 0x000fe20000000000 */
[----:B------:R-:W-:Y:S01]  /*bca0*/  SHF.R.U64 R23, R23, 0x4, R24 ;  /* 0x0000000417177819 */ /* 0x000fe20000001218 */
[----:B------:R-:W-:Y:S04]  /*bcb0*/  STS [UR28+0x10], R8 ;  /* 0x00001008ff007988 */ /* 0x000fe8000800081c */
[----:B------:R-:W-:Y:S04]  /*bcc0*/  STS [UR28+0x14], R8 ;  /* 0x00001408ff007988 */ /* 0x000fe8000800081c */
[----:B------:R-:W-:Y:S04]  /*bcd0*/  STS.128 [UR28+0x20], R12 ;  /* 0x0000200cff007988 */ /* 0x000fe80008000c1c */
[----:B------:R-:W-:Y:S04]  /*bce0*/  STS [UR28+0xc], R23 ;  /* 0x00000c17ff007988 */ /* 0x000fe8000800081c */
[----:B------:R-:W-:Y:S01]  /*bcf0*/  STS [UR28+0x30], RZ ;  /* 0x000030ffff007988 */ /* 0x000fe2000800081c */
[----:B-1----:R-:W-:-:S05]  /*bd00*/  LOP3.LUT R3, R25, 0xf000, RZ, 0xb8, !PT ;  /* 0x0000f00019037812 */ /* 0x002fca00078eb8ff */
[----:B------:R-:W-:Y:S04]  /*bd10*/  STS [UR28+0x1c], R3 ;  /* 0x00001c03ff007988 */ /* 0x000fe8000800081c */
[----:B------:R-:W1:Y:S01]  /*bd20*/  LDS R6, [UR29+0x1c] ;  /* 0x00001c1dff067984 */ /* 0x000e620008000800 */
[----:B------:R-:W-:-:S04]  /*bd30*/  SHF.L.U64.HI R18, R4, 0x1, R5 ;  /* 0x0000000104127819 */ /* 0x000fc80000010205 */
[----:B------:R-:W-:-:S04]  /*bd40*/  LOP3.LUT R18, R18, 0x1fffffff, RZ, 0xc0, !PT ;  /* 0x1fffffff12127812 */ /* 0x000fc800078ec0ff */
[----:B------:R-:W-:-:S04]  /*bd50*/  SHF.R.U32.HI R5, RZ, 0x4, R18 ;  /* 0x00000004ff057819 */ /* 0x000fc80000011612 */
[----:B-1----:R-:W-:-:S05]  /*bd60*/  LOP3.LUT R5, R6, 0xf, R5, 0xb8, !PT ;  /* 0x0000000f06057812 */ /* 0x002fca00078eb805 */
[----:B------:R-:W-:Y:S04]  /*bd70*/  STS [UR29+0x1c], R5 ;  /* 0x00001c05ff007988 */ /* 0x000fe8000800081d */
[----:B------:R-:W1:Y:S02]  /*bd80*/  LDS R8, [UR29+0x1c] ;  /* 0x00001c1dff087984 */ /* 0x000e640008000800 */
[----:B-1----:R-:W-:-:S05]  /*bd90*/  LOP3.LUT R8, R8, 0xf0, RZ, 0xb8, !PT ;  /* 0x000000f008087812 */ /* 0x002fca00078eb8ff */
[----:B------:R-:W-:Y:S04]  /*bda0*/  STS [UR29+0x1c], R8 ;  /* 0x00001c08ff007988 */ /* 0x000fe8000800081d */
[----:B------:R-:W1:Y:S01]  /*bdb0*/  LDS R7, [UR29+0x1c] ;  /* 0x00001c1dff077984 */ /* 0x000e620008000800 */
[----:B------:R-:W-:-:S05]  /*bdc0*/  IMAD.U32 R6, RZ, RZ, UR29 ;  /* 0x0000001dff067e24 */ /* 0x000fca000f8e00ff */
[----:B------:R-:W-:Y:S02]  /*bdd0*/  SHF.R.U64 R6, R6, 0x4, RZ ;  /* 0x0000000406067819 */ /* 0x000fe400000012ff */
[----:B-1----:R-:W-:-:S05]  /*bde0*/  LOP3.LUT R7, R7, 0xf00, RZ, 0xb8, !PT ;  /* 0x00000f0007077812 */ /* 0x002fca00078eb8ff */
[----:B------:R-:W-:Y:S04]  /*bdf0*/  STS.64 [UR29+0x18], R6 ;  /* 0x00001806ff007988 */ /* 0x000fe80008000a1d */
[----:B------:R-:W1:Y:S01]  /*be00*/  LDS R9, [UR29+0x1c] ;  /* 0x00001c1dff097984 */ /* 0x000e620008000800 */
[----:B------:R-:W-:Y:S02]  /*be10*/  IMAD.SHL.U32 R3, R4, 0x2, RZ ;  /* 0x0000000204037824 */ /* 0x000fe400078e00ff */
[----:B------:R-:W-:-:S03]  /*be20*/  VIADD R13, R2, 0xffffffff ;  /* 0xffffffff020d7836 */ /* 0x000fc60000000000 */
[----:B------:R-:W-:-:S04]  /*be30*/  LOP3.LUT R3, R3, 0xfffffffe, RZ, 0xc0, !PT ;  /* 0xfffffffe03037812 */ /* 0x000fc800078ec0ff */
[----:B------:R-:W-:Y:S01]  /*be40*/  SHF.R.U64 R3, R3, 0x4, R18 ;  /* 0x0000000403037819 */ /* 0x000fe20000001212 */
[----:B------:R2:W-:Y:S04]  /*be50*/  STS.128 [UR29+0x20], R12 ;  /* 0x0000200cff007988 */ /* 0x0005e80008000c1d */
[----:B------:R2:W-:Y:S04]  /*be60*/  STS [UR29+0xc], R3 ;  /* 0x00000c03ff007988 */ /* 0x0005e8000800081d */
[----:B------:R2:W-:Y:S04]  /*be70*/  STS [UR29+0x10], R6 ;  /* 0x00001006ff007988 */ /* 0x0005e8000800081d */
[----:B------:R2:W-:Y:S04]  /*be80*/  STS [UR29+0x14], R6 ;  /* 0x00001406ff007988 */ /* 0x0005e8000800081d */
[----:B------:R-:W-:Y:S01]  /*be90*/  STS [UR29+0x30], RZ ;  /* 0x000030ffff007988 */ /* 0x000fe2000800081d */
[----:B-1----:R-:W-:-:S05]  /*bea0*/  LOP3.LUT R2, R9, 0xf000, RZ, 0xb8, !PT ;  /* 0x0000f00009027812 */ /* 0x002fca00078eb8ff */
[----:B------:R2:W-:Y:S02]  /*beb0*/  STS [UR29+0x1c], R2 ;  /* 0x00001c02ff007988 */ /* 0x0005e4000800081d */
.L_x_215:
[----:B------:R-:W-:Y:S05]  /*bec0*/  BSYNC B1 ;  /* 0x0000000000017941 */ /* 0x000fea0003800000 */
.L_x_214:
[----:B------:R-:W-:-:S03]  /*bed0*/  UMOV UR4, 0xffffffff ;  /* 0xffffffff00047882 */ /* 0x000fc60000000000 */
[----:B------:R-:W-:Y:S05]  /*bee0*/  BRA.DIV UR4, `(.L_x_216) ;  /* 0x00000032046c7947 */ /* 0x000fea000b800000 */
[----:B------:R-:W-:Y:S01]  /*bef0*/  ELECT P6, URZ, PT ;  /* 0x00000000003f782f */ /* 0x000fe200038c0000 */
[----:B------:R-:W-:-:S12]  /*bf00*/  NOP ;  /* 0x0000000000007918 */ /* 0x000fd80000000000 */
.L_x_297:
[----:B-12---:R-:W1:Y:S02]  /*bf10*/  S2R R2, SR_LANEID ;  /* 0x0000000000027919 */ /* 0x006e640000000000 */
[----:B-1----:R-:W-:-:S05]  /*bf20*/  IMAD.SHL.U32 R6, R2, 0x4, RZ ;  /* 0x0000000402067824 */ /* 0x002fca00078e00ff */
[----:B------:R1:W2:Y:S01]  /*bf30*/  LDS R7, [R6+UR28] ;  /* 0x0000001c06077984 */ /* 0x0002a20008000800 */
[C---:B------:R-:W-:Y:S02]  /*bf40*/  IADD3 R4, P0, R6.reuse, UR16, RZ ;  /* 0x0000001006047c10 */ /* 0x040fe4000ff1e0ff */
[----:B------:R-:W-:Y:S01]  /*bf50*/  IADD3 R2, P4, R6, UR18, RZ ;  /* 0x0000001206027c10 */ /* 0x000fe2000ff9e0ff */
[----:B------:R1:W3:Y:S01]  /*bf60*/  LDS R9, [R6+UR28+0x80] ;  /* 0x0000801c06097984 */ /* 0x0002e20008000800 */
[----:B------:R-:W-:Y:S11]  /*bf70*/  @!P6 BRA `(.L_x_217) ;  /* 0x000000000008e947 */ /* 0x000ff60003800000 */
[----:B------:R0:W-:Y:S01]  /*bf80*/  UTMACMDFLUSH ;  /* 0x00000000000079b7 */ /* 0x0001e20000000000 */
[----:B------:R-:W-:-:S04]  /*bf90*/  DEPBAR.LE SB0, 0x0 ;  /* 0x000080000000791a */ /* 0x000fc80000000000 */
.L_x_217:
[----:B------:R-:W-:Y:S01]  /*bfa0*/  IADD3.X R5, RZ, UR17, RZ, P0, !PT ;  /* 0x00000011ff057c10 */ /* 0x000fe200087fe4ff */
[----:B------:R-:W-:Y:S01]  /*bfb0*/  IMAD.X R3, RZ, RZ, UR19, P4 ;  /* 0x00000013ff037e24 */ /* 0x000fe2000a0e06ff */
[----:B------:R-:W-:Y:S05]  /*bfc0*/  WARPSYNC.ALL ;  /* 0x0000000000007948 */ /* 0x000fea0003800000 */
[----:B--2---:R2:W5:Y:S04]  /*bfd0*/  ATOMG.E.EXCH.STRONG.GPU PT, RZ, [R4], R7 ;  /* 0x0000000704ff73a8 */ /* 0x00456800041ee100 */
[----:B---3--:R2:W5:Y:S01]  /*bfe0*/  ATOMG.E.EXCH.STRONG.GPU PT, RZ, [R2], R9 ;  /* 0x0000000902ff73a8 */ /* 0x00856200041ee100 */
[----:B------:R-:W-:-:S07]  /*bff0*/  IMAD.MOV.U32 R18, RZ, RZ, R10 ;  /* 0x000000ffff127224 */ /* 0x000fce00078e000a */
.L_x_212:
[----:B------:R-:W-:Y:S01]  /*c000*/  ISETP.NE.AND P4, PT, R11, RZ, PT ;  /* 0x000000ff0b00720c */ /* 0x000fe20003f85270 */
[----:B------:R-:W-:Y:S01]  /*c010*/  VIADD R21, R21, 0x1 ;  /* 0x0000000115157836 */ /* 0x000fe20000000000 */
[----:B--2---:R-:W-:Y:S02]  /*c020*/  SEL R3, RZ, 0x1, !P3 ;  /* 0x00000001ff037807 */ /* 0x004fe40005800000 */
[----:B-1----:R-:W-:Y:S02]  /*c030*/  PRMT R2, RZ, 0x7610, R2 ;  /* 0x00007610ff027816 */ /* 0x002fe40000000002 */
[----:B------:R-:W-:-:S04]  /*c040*/  ISETP.NE.AND P0, PT, R21, 0x8, PT ;  /* 0x000000081500780c */ /* 0x000fc80003f05270 */
[----:B------:R-:W-:Y:S02]  /*c050*/  SEL R5, RZ, 0x1, P0 ;  /* 0x00000001ff057807 */ /* 0x000fe40000000000 */
[----:B------:R-:W-:Y:S02]  /*c060*/  SEL R21, R21, RZ, P0 ;  /* 0x000000ff15157207 */ /* 0x000fe40000000000 */
[----:B------:R-:W-:Y:S01]  /*c070*/  LOP3.LUT R22, R22, R5, RZ, 0x3c, !PT ;  /* 0x0000000516167212 */ /* 0x000fe200078e3cff */
[----:B------:R-:W-:Y:S06]  /*c080*/  @P4 BRA `(.L_x_218) ;  /* 0xfffffff000604947 */ /* 0x000fec000383ffff */
[----:B------:R-:W-:Y:S05]  /*c090*/  BSYNC B0 ;  /* 0x0000000000007941 */ /* 0x000fea0003800000 */
.L_x_198:
[----:B------:R-:W-:-:S03]  /*c0a0*/  UMOV UR4, 0xffffffff ;  /* 0xffffffff00047882 */ /* 0x000fc60000000000 */
[----:B------:R-:W-:Y:S05]  /*c0b0*/  BRA.DIV UR4, `(.L_x_219) ;  /* 0x0000003204287947 */ /* 0x000fea000b800000 */
[----:B-----5:R-:W-:-:S13]  /*c0c0*/  ELECT P6, URZ, PT ;  /* 0x00000000003f782f */ /* 0x020fda00038c0000 */
.L_x_300:
[----:B------:R-:W-:Y:S04]  /*c0d0*/  BSSY B0, `(.L_x_220) ;  /* 0x0000018000007945 */ /* 0x000fe80003800000 */
[----:B------:R-:W-:Y:S05]  /*c0e0*/  @!P6 BRA `(.L_x_221) ;  /* 0x000000000058e947 */ /* 0x000fea0003800000 */
[----:B------:R-:W-:-:S04]  /*c0f0*/  ULOP3.LUT UR4, UR53, 0x2, URZ, 0xfc, !UPT ;  /* 0x0000000235047892 */ /* 0x000fc8000f8efc3f */
[----:B------:R-:W-:-:S06]  /*c100*/  UISETP.NE.AND UP0, UPT, UR4, 0x3, UPT ;  /* 0x000000030400788c */ /* 0x000fcc000bf05270 */
[----:B------:R-:W-:-:S13]  /*c110*/  PLOP3.LUT P0, PT, PT, PT, UP0, 0x80, 0x0 ;  /* 0x000000000000781c */ /* 0x000fda0003f0f008 */
[----:B------:R-:W-:Y:S05]  /*c120*/  @!P0 BRA `(.L_x_222) ;  /* 0x0000000000048947 */ /* 0x000fea0003800000 */
[----:B------:R-:W-:Y:S01]  /*c130*/  BPT.TRAP 0x1 ;  /* 0x000000040000795c */ /* 0x000fe20000300000 */
.L_x_222:
[----:B------:R-:W-:Y:S01]  /*c140*/  IMAD.U32 R3, RZ, RZ, UR22 ;  /* 0x00000016ff037e24 */ /* 0x000fe2000f8e00ff */
[----:B------:R-:W-:-:S03]  /*c150*/  SHF.L.U32 R2, R20, 0x1f, RZ ;  /* 0x0000001f14027819 */ /* 0x000fc600000006ff */
[----:B------:R-:W-:-:S04]  /*c160*/  VIADD R3, R3, 0x38490 ;  /* 0x0003849003037836 */ /* 0x000fc80000000000 */
[C---:B------:R-:W-:Y:S02]  /*c170*/  IMAD R7, R0.reuse, 0x8, R3 ;  /* 0x0000000800077824 */ /* 0x040fe400078e0203 */
[----:B------:R-:W-:Y:S02]  /*c180*/  VIADD R0, R0, 0x1 ;  /* 0x0000000100007836 */ /* 0x000fe40000000000 */
[----:B------:R-:W1:Y:S03]  /*c190*/  SYNCS.PHASECHK.TRANS64.TRYWAIT P0, [R7+URZ], R2 ;  /* 0x00000002070075a7 */ /* 0x000e66000800017f */
[----:B------:R-:W-:-:S04]  /*c1a0*/  ISETP.NE.AND P1, PT, R0, 0x2, PT ;  /* 0x000000020000780c */ /* 0x000fc80003f25270 */
[----:B------:R-:W-:Y:S02]  /*c1b0*/  SEL R5, RZ, 0x1, P1 ;  /* 0x00000001ff057807 */ /* 0x000fe40000800000 */
[----:B------:R-:W-:Y:S02]  /*c1c0*/  SEL R0, R0, RZ, P1 ;  /* 0x000000ff00007207 */ /* 0x000fe40000800000 */
[----:B------:R-:W-:Y:S01]  /*c1d0*/  LOP3.LUT R5, R20, R5, RZ, 0x3c, !PT ;  /* 0x0000000514057212 */ /* 0x000fe200078e3cff */
[----:B-1----:R-:W-:Y:S06]  /*c1e0*/  @!P0 BRA `(.L_x_223) ;  /* 0x0000002c00fc8947 */ /* 0x002fec0003800000 */
.L_x_301:
[----:B------:R-:W-:Y:S01]  /*c1f0*/  IMAD R3, R0, 0x8, R3 ;  /* 0x0000000800037824 */ /* 0x000fe200078e0203 */
[----:B------:R-:W-:-:S07]  /*c200*/  SHF.L.U32 R0, R5, 0x1f, RZ ;  /* 0x0000001f05007819 */ /* 0x000fce00000006ff */
.L_x_224:
[----:B--2---:R2:W3:Y:S02]  /*c210*/  SYNCS.PHASECHK.TRANS64.TRYWAIT P0, [R3+URZ], R0 ;  /* 0x00000000030075a7 */ /* 0x0044e4000800017f */
[----:B---3--:R-:W-:Y:S05]  /*c220*/  @!P0 NANOSLEEP.SYNCS 0x989680 ;  /* 0x009896800000895d */ /* 0x008fea0003900000 */
[----:B------:R-:W3:Y:S02]  /*c230*/  @!P0 SYNCS.PHASECHK.TRANS64 P0, [R3+URZ], R0 ;  /* 0x00000000030085a7 */ /* 0x000ee4000800007f */
[----:B---3--:R-:W-:Y:S05]  /*c240*/  @!P0 BRA `(.L_x_224) ;  /* 0xfffffffc00f08947 */ /* 0x008fea000383ffff */
.L_x_221:
[----:B------:R-:W-:Y:S05]  /*c250*/  BSYNC B0 ;  /* 0x0000000000007941 */ /* 0x000fea0003800000 */
.L_x_220:
[----:B------:R-:W-:Y:S05]  /*c260*/  EXIT ;  /* 0x000000000000794d */ /* 0x000fea0003800000 */
.L_x_111:
[----:B------:R-:W-:Y:S01]  /*c270*/  PLOP3.LUT P1, PT, PT, PT, UP3, 0x80, 0x0 ;  /* 0x000000000000781c */ /* 0x000fe20003f2f038 */
[----:B------:R-:W-:Y:S01]  /*c280*/  ULDC UR20, c[0x0][0x10] ;  /* 0x0000040000147ab9 */ /* 0x000fe20000000800 */
[----:B------:R-:W-:Y:S01]  /*c290*/  ULDC UR24, c[0x0][0x904] ;  /* 0x0002410000187ab9 */ /* 0x000fe20000000800 */
[----:B------:R-:W-:Y:S01]  /*c2a0*/  UMOV UR19, 0xffffffff ;  /* 0xffffffff00137882 */ /* 0x000fe20000000000 */
[----:B------:R-:W-:Y:S01]  /*c2b0*/  P2R R0, PR, RZ, 0x2 ;  /* 0x00000002ff007803 */ /* 0x000fe20000000000 */
[----:B------:R-:W-:Y:S01]  /*c2c0*/  ULDC.64 UR12, c[0x0][0x8c8] ;  /* 0x00023200000c7ab9 */ /* 0x000fe20000000a00 */
[----:B------:R-:W-:Y:S01]  /*c2d0*/  UIMAD.WIDE.U32 UR20, UR41, UR20, URZ ;  /* 0x00000014291472a5 */ /* 0x000fe2000f8e003f */
[----:B------:R-:W-:Y:S01]  /*c2e0*/  MOV R16, RZ ;  /* 0x000000ff00107202 */ /* 0x000fe20000000f00 */
[----:B------:R-:W-:Y:S01]  /*c2f0*/  ULDC.64 UR14, c[0x0][0x8e0] ;  /* 0x00023800000e7ab9 */ /* 0x000fe20000000a00 */
[----:B------:R-:W-:Y:S02]  /*c300*/  USHF.L.U32 UR25, UR19, UR24, URZ ;  /* 0x0000001813197299 */ /* 0x000fe4000800063f */
[----:B------:R-:W-:-:S02]  /*c310*/  UIADD3 UR11, UP1, UR12, -0x1, URZ ;  /* 0xffffffff0c0b7890 */ /* 0x000fc4000ff3e03f */
[----:B------:R-:W1:Y:S01]  /*c320*/  @P1 S2R R0, SR_CTAID.Y ;  /* 0x0000000000001919 */ /* 0x000e620000002600 */
[----:B------:R-:W-:Y:S01]  /*c330*/  ULDC UR19, c[0x0][0x14] ;  /* 0x0000050000137ab9 */ /* 0x000fe20000000800 */
[----:B------:R-:W-:Y:S02]  /*c340*/  UIADD3 UR12, UP2, UR14, -0x1, URZ ;  /* 0xffffffff0e0c7890 */ /* 0x000fe4000ff5e03f */
[----:B------:R-:W-:Y:S02]  /*c350*/  UIMAD.WIDE.U32 UR22, UR20, UR19, URZ ;  /* 0x00000013141672a5 */ /* 0x000fe4000f8e003f */
[----:B------:R-:W-:Y:S01]  /*c360*/  UIMAD UR21, UR21, UR19, URZ ;  /* 0x00000013151572a4 */ /* 0x000fe2000f8e023f */
[----:B------:R-:W-:Y:S01]  /*c370*/  ULDC UR18, c[0x0][0x8a8] ;  /* 0x00022a0000127ab9 */ /* 0x000fe20000000800 */
[----:B------:R-:W-:Y:S01]  /*c380*/  UMOV UR26, 0x1 ;  /* 0x00000001001a7882 */ /* 0x000fe20000000000 */
[----:B------:R-:W-:Y:S02]  /*c390*/  UIADD3.X UR14, UR15, -0x1, URZ, UP2, !UPT ;  /* 0xffffffff0f0e7890 */ /* 0x000fe400097fe43f */
[----:B------:R-:W-:-:S02]  /*c3a0*/  UIADD3.X UR13, UR13, -0x1, URZ, UP1, !UPT ;  /* 0xffffffff0d0d7890 */ /* 0x000fc40008ffe43f */
[----:B------:R-:W-:Y:S02]  /*c3b0*/  ULOP3.LUT UR15, UR54, 0x2, URZ, 0xfc, !UPT ;  /* 0x00000002360f7892 */ /* 0x000fe4000f8efc3f */
[----:B------:R-:W-:Y:S02]  /*c3c0*/  UIADD3 UR16, UR8, -0x1, URZ ;  /* 0xffffffff08107890 */ /* 0x000fe4000fffe03f */
[----:B------:R-:W-:Y:S02]  /*c3d0*/  UIADD3 UR17, UR7, -0x1, URZ ;  /* 0xffffffff07117890 */ /* 0x000fe4000fffe03f */
[----:B------:R-:W-:Y:S02]  /*c3e0*/  UIADD3 UR18, UR18, -0x1, URZ ;  /* 0xffffffff12127890 */ /* 0x000fe4000fffe03f */
[----:B------:R-:W-:Y:S02]  /*c3f0*/  USHF.L.U32 UR19, UR26, UR24, URZ ;  /* 0x000000181a137299 */ /* 0x000fe4000800063f */
[----:B------:R-:W-:-:S02]  /*c400*/  ULOP3.LUT UR20, URZ, UR25, URZ, 0x33, !UPT ;  /* 0x000000193f147292 */ /* 0x000fc4000f8e333f */
[----:B------:R-:W-:Y:S01]  /*c410*/  UIADD3 UR21, UR23, UR21, URZ ;  /* 0x0000001517157290 */ /* 0x000fe2000fffe03f */
[----:B-1----:R-:W-:Y:S01]  /*c420*/  @P1 R2UR UR40, R0 ;  /* 0x00000000002812ca */ /* 0x002fe200000e0000 */
[----:B------:R-:W-:-:S14]  /*c430*/  IMAD.MOV.U32 R0, RZ, RZ, 0x1 ;  /* 0x00000001ff007424 */ /* 0x000fdc00078e00ff */
.L_x_245:
[----:B------:R-:W1:Y:S01]  /*c440*/  LDC.64 R2, c[0x0][0x8f8] ;  /* 0x00023e00ff027b82 */ /* 0x000e620000000a00 */
[----:B------:R-:W-:Y:S01]  /*c450*/  UIADD3 UR10, UP1, UR10, UR22, URZ ;  /* 0x000000160a0a7290 */ /* 0x000fe2000ff3e03f */
[----:B------:R-:W-:Y:S01]  /*c460*/  ISETP.NE.AND P2, PT, R20, RZ, PT ;  /* 0x000000ff1400720c */ /* 0x000fe20003f45270 */
[----:B------:R-:W-:Y:S01]  /*c470*/  UMOV UR24, 0xffffffff ;  /* 0xffffffff00187882 */ /* 0x000fe20000000000 */
[----:B------:R-:W-:Y:S01]  /*c480*/  UMOV UR25, 0xffffffff ;  /* 0xffffffff00197882 */ /* 0x000fe20000000000 */
[----:B------:R-:W-:Y:S01]  /*c490*/  UIADD3.X UR9, UR9, UR21, URZ, UP1, !UPT ;  /* 0x0000001509097290 */ /* 0x000fe20008ffe43f */
[----:B------:R-:W-:Y:S01]  /*c4a0*/  IMAD.MOV.U32 R15, RZ, RZ, RZ ;  /* 0x000000ffff0f7224 */ /* 0x000fe200078e00ff */
[----:B------:R-:W-:Y:S01]  /*c4b0*/  UMOV UR26, 0xffffffff ;  /* 0xffffffff001a7882 */ /* 0x000fe20000000000 */
[----:B-1----:R-:W-:-:S03]  /*c4c0*/  ISETP.LE.U32.AND P1, PT, R2, UR10, PT ;  /* 0x0000000a02007c0c */ /* 0x002fc6000bf23070 */
[----:B------:R-:W-:-:S05]  /*c4d0*/  IMAD.U32 R2, RZ, RZ, UR9 ;  /* 0x00000009ff027e24 */ /* 0x000fca000f8e00ff */
[----:B------:R-:W-:-:S13]  /*c4e0*/  ISETP.GE.U32.AND.EX P1, PT, R2, R3, PT, P1 ;  /* 0x000000030200720c */ /* 0x000fda0003f26110 */
[----:B---345:R-:W-:Y:S05]  /*c4f0*/  @P2 BRA P1, `(.L_x_225) ;  /* 0x0000001800402947 */ /* 0x038fea0000800000 */
[----:B------:R-:W-:-:S04]  /*c500*/  IADD3 R2, P2, R6, UR5, RZ ;  /* 0x0000000506027c10 */ /* 0x000fc8000ff5e0ff */
[----:B------:R-:W-:Y:S02]  /*c510*/  ISETP.GT.U32.AND P1, PT, R2, UR10, PT ;  /* 0x0000000a02007c0c */ /* 0x000fe4000bf24070 */
[----:B------:R-:W-:-:S04]  /*c520*/  IADD3.X R2, R7, UR4, RZ, P2, !PT ;  /* 0x0000000407027c10 */ /* 0x000fc800097fe4ff */
[----:B------:R-:W-:-:S13]  /*c530*/  ISETP.GT.U32.AND.EX P1, PT, R2, UR9, PT, P1 ;  /* 0x0000000902007c0c */ /* 0x000fda000bf24110 */
[----:B------:R-:W-:Y:S05]  /*c540*/  @P1 BRA `(.L_x_226) ;  /* 0x0000001400201947 */ /* 0x000fea0003800000 */
[----:B------:R-:W-:Y:S01]  /*c550*/  VIADD R12, R34, UR6 ;  /* 0x00000006220c7c36 */ /* 0x000fe20008000000 */
[----:B------:R-:W-:Y:S01]  /*c560*/  ULDC UR24, c[0x0][0x910] ;  /* 0x0002440000187ab9 */ /* 0x000fe20000000800 */
[----:B------:R-:W-:Y:S02]  /*c570*/  IMAD.MOV.U32 R22, RZ, RZ, R8 ;  /* 0x000000ffff167224 */ /* 0x000fe400078e0008 */
[----:B------:R-:W-:Y:S02]  /*c580*/  VIADD R13, R12, 0x20 ;  /* 0x000000200c0d7836 */ /* 0x000fe40000000000 */
[----:B------:R-:W-:-:S03]  /*c590*/  IMAD.MOV.U32 R14, RZ, RZ, R9 ;  /* 0x000000ffff0e7224 */ /* 0x000fc600078e0009 */
[----:B------:R-:W-:-:S13]  /*c5a0*/  ISETP.GE.AND P1, PT, R13, UR24, PT ;  /* 0x000000180d007c0c */ /* 0x000fda000bf26270 */
[----:B------:R-:W1:Y:S01]  /*c5b0*/  @!P1 LDC.64 R2, c[0x0][0x918] ;  /* 0x00024600ff029b82 */ /* 0x000e620000000a00 */
[----:B------:R-:W-:Y:S01]  /*c5c0*/  @!P1 VIADD R7, R12, 0x20 ;  /* 0x000000200c079836 */ /* 0x000fe20000000000 */
[----:B------:R-:W-:Y:S01]  /*c5d0*/  BSSY B0, `(.L_x_227) ;  /* 0x0000064000007945 */ /* 0x000fe20003800000 */
[----:B------:R-:W-:Y:S02]  /*c5e0*/  IMAD.MOV.U32 R6, RZ, RZ, 0x7fffffff ;  /* 0x7fffffffff067424 */ /* 0x000fe400078e00ff */
[----:B-1----:R-:W-:-:S05]  /*c5f0*/  @!P1 IMAD.WIDE R2, R7, 0xc, R2 ;  /* 0x0000000c07029825 */ /* 0x002fca00078e0202 */
[----:B------:R1:W5:Y:S04]  /*c600*/  @!P1 LDG.E R8, desc[UR58][R2.64] ;  /* 0x0000003a02089981 */ /* 0x000368000c1e1900 */
[----:B------:R1:W5:Y:S01]  /*c610*/  @!P1 LDG.E R9, desc[UR58][R2.64+0x4] ;  /* 0x0000043a02099981 */ /* 0x000362000c1e1900 */
[----:B------:R-:W-:Y:S01]  /*c620*/  ISETP.GE.AND P1, PT, R12, UR24, PT ;  /* 0x000000180c007c0c */ /* 0x000fe2000bf26270 */
[----:B------:R-:W-:-:S12]  /*c630*/  IMAD.MOV.U32 R7, RZ, RZ, RZ ;  /* 0x000000ffff077224 */ /* 0x000fd800078e00ff */
[----:B-1----:R-:W-:Y:S05]  /*c640*/  @P1 BRA `(.L_x_228) ;  /* 0x0000000400701947 */ /* 0x002fea0003800000 */
[----:B------:R-:W-:Y:S01]  /*c650*/  IABS R7, R11 ;  /* 0x0000000b00077213 */ /* 0x000fe20000000000 */
[----:B------:R-:W-:Y:S01]  /*c660*/  ULDC UR25, c[0x0][0x8f0] ;  /* 0x00023c0000197ab9 */ /* 0x000fe20000000800 */
[----:B------:R-:W-:Y:S02]  /*c670*/  IABS R6, R10 ;  /* 0x0000000a00067213 */ /* 0x000fe40000000000 */
[----:B------:R-:W1:Y:S01]  /*c680*/  I2F.RP R3, R7 ;  /* 0x0000000700037306 */ /* 0x000e620000209400 */
[----:B------:R-:W-:Y:S02]  /*c690*/  PLOP3.LUT P3, PT, PT, PT, UP0, 0x80, 0x0 ;  /* 0x000000000000781c */ /* 0x000fe40003f6f008 */
[----:B------:R-:W-:Y:S02]  /*c6a0*/  IADD3 R21, P2, R14, UR12, RZ ;  /* 0x0000000c0e157c10 */ /* 0x000fe4000ff5e0ff */
[----:B------:R-:W-:Y:S02]  /*c6b0*/  IADD3 R19, P1, R22, UR11, RZ ;  /* 0x0000000b16137c10 */ /* 0x000fe4000ff3e0ff */
[----:B------:R-:W-:Y:S01]  /*c6c0*/  LEA.HI.X.SX32 R24, R14, UR14, 0x1, P2 ;  /* 0x0000000e0e187c11 */ /* 0x000fe200090f0eff */
[----:B------:R-:W3:Y:S01]  /*c6d0*/  I2F.RP R2, R6 ;  /* 0x0000000600027306 */ /* 0x000ee20000209400 */
[----:B------:R-:W-:-:S07]  /*c6e0*/  LEA.HI.X.SX32 R22, R22, UR13, 0x1, P1 ;  /* 0x0000000d16167c11 */ /* 0x000fce00088f0eff */
[----:B-1----:R-:W1:Y:S08]  /*c6f0*/  MUFU.RCP R3, R3 ;  /* 0x0000000300037308 */ /* 0x002e700000001000 */
[----:B---3--:R-:W3:Y:S01]  /*c700*/  MUFU.RCP R2, R2 ;  /* 0x0000000200027308 */ /* 0x008ee20000001000 */
[----:B-1----:R-:W-:-:S07]  /*c710*/  IADD3 R17, R3, 0xffffffe, RZ ;  /* 0x0ffffffe03117810 */ /* 0x002fce0007ffe0ff */
[----:B------:R-:W1:Y:S01]  /*c720*/  F2I.FTZ.U32.TRUNC.NTZ R17, R17 ;  /* 0x0000001100117305 */ /* 0x000e62000021f000 */
[----:B---3--:R-:W-:-:S07]  /*c730*/  VIADD R15, R2, 0xffffffe ;  /* 0x0ffffffe020f7836 */ /* 0x008fce0000000000 */
[----:B------:R-:W3:Y:S01]  /*c740*/  F2I.FTZ.U32.TRUNC.NTZ R15, R15 ;  /* 0x0000000f000f7305 */ /* 0x000ee2000021f000 */
[----:B-1----:R-:W-:Y:S02]  /*c750*/  IMAD.MOV R18, RZ, RZ, -R17 ;  /* 0x000000ffff127224 */ /* 0x002fe400078e0a11 */
[----:B---3--:R-:W-:Y:S01]  /*c760*/  IMAD.MOV R14, RZ, RZ, -R15 ;  /* 0x000000ffff0e7224 */ /* 0x008fe200078e0a0f */
[----:B------:R-:W-:Y:S06]  /*c770*/  @!P3 BRA `(.L_x_229) ;  /* 0x000000000034b947 */ /* 0x000fec0003800000 */
[----:B------:R-:W-:Y:S01]  /*c780*/  ULDC UR6, c[0x0][0x8dc] ;  /* 0x0002370000067ab9 */ /* 0x000fe20000000800 */
[----:B------:R-:W-:Y:S01]  /*c790*/  ULDC.64 UR26, c[0x0][0x8d0] ;  /* 0x00023400001a7ab9 */ /* 0x000fe20000000a00 */
[----:B------:R-:W-:-:S05]  /*c7a0*/  IADD3 R3, P1, R19, UR6, RZ ;  /* 0x0000000613037c10 */ /* 0x000fca000ff3e0ff */
[----:B------:R-:W-:-:S04]  /*c7b0*/  IMAD.X R19, RZ, RZ, R22, P1 ;  /* 0x000000ffff137224 */ /* 0x000fc800008e0616 */
[----:B------:R-:W-:-:S04]  /*c7c0*/  IMAD.WIDE.U32 R4, R19, UR26, RZ ;  /* 0x0000001a13047c25 */ /* 0x000fc8000f8e00ff */
[----:B------:R-:W-:-:S04]  /*c7d0*/  IMAD.WIDE.U32 R4, P1, R3, UR27, R4 ;  /* 0x0000001b03047c25 */ /* 0x000fc8000f820004 */
[----:B------:R-:W-:-:S04]  /*c7e0*/  IMAD.WIDE.U32 R2, R3, UR26, RZ ;  /* 0x0000001a03027c25 */ /* 0x000fc8000f8e00ff */
[----:B------:R-:W-:Y:S01]  /*c7f0*/  IMAD.MOV.U32 R2, RZ, RZ, R5 ;  /* 0x000000ffff027224 */ /* 0x000fe200078e0005 */
[----:B------:R-:W-:Y:S01]  /*c800*/  IADD3 RZ, P2, R3, R4, RZ ;  /* 0x0000000403ff7210 */ /* 0x000fe20007f5e0ff */
[----:B------:R-:W-:-:S04]  /*c810*/  IMAD.X R3, RZ, RZ, RZ, P1 ;  /* 0x000000ffff037224 */ /* 0x000fc800008e06ff */
[----:B------:R-:W-:-:S04]  /*c820*/  IMAD.WIDE.U32.X R2, R19, UR27, R2, P2 ;  /* 0x0000001b13027c25 */ /* 0x000fc800090e0402 */
[----:B------:R-:W-:Y:S02]  /*c830*/  IMAD.MOV.U32 R19, RZ, RZ, R2 ;  /* 0x000000ffff137224 */ /* 0x000fe400078e0002 */
[----:B------:R-:W-:-:S07]  /*c840*/  IMAD.MOV.U32 R22, RZ, RZ, R3 ;  /* 0x000000ffff167224 */ /* 0x000fce00078e0003 */
.L_x_229:
[----:B------:R-:W-:Y:S05]  /*c850*/  @!P0 BRA `(.L_x_230) ;  /* 0x0000000000348947 */ /* 0x000fea0003800000 */
        /* <DEDUP_REMOVED lines=8> */
[----:B------:R-:W-:Y:S02]  /*c8e0*/  IADD3 RZ, P2, R3, R4, RZ ;  /* 0x0000000403ff7210 */ /* 0x000fe40007f5e0ff */
[----:B------:R-:W-:-:S03]  /*c8f0*/  IADD3.X R3, RZ, RZ, RZ, P1, !PT ;  /* 0x000000ffff037210 */ /* 0x000fc60000ffe4ff */
[----:B------:R-:W-:-:S04]  /*c900*/  IMAD.WIDE.U32.X R2, R21, UR27, R2, P2 ;  /* 0x0000001b15027c25 */ /* 0x000fc800090e0402 */
[----:B------:R-:W-:Y:S02]  /*c910*/  IMAD.MOV.U32 R21, RZ, RZ, R2 ;  /* 0x000000ffff157224 */ /* 0x000fe400078e0002 */
[----:B------:R-:W-:-:S07]  /*c920*/  IMAD.MOV.U32 R24, RZ, RZ, R3 ;  /* 0x000000ffff187224 */ /* 0x000fce00078e0003 */
.L_x_230:
[----:B------:R-:W-:Y:S01]  /*c930*/  IMAD R18, R18, R7, RZ ;  /* 0x0000000712127224 */ /* 0x000fe200078e02ff */
[----:B------:R-:W-:Y:S01]  /*c940*/  ULDC UR6, c[0x0][0x8d8] ;  /* 0x0002360000067ab9 */ /* 0x000fe20000000800 */
[----:B------:R-:W-:Y:S01]  /*c950*/  IMAD.MOV.U32 R2, RZ, RZ, RZ ;  /* 0x000000ffff027224 */ /* 0x000fe200078e00ff */
[----:B------:R-:W-:Y:S01]  /*c960*/  SHF.R.U64 R21, R21, UR25, R24 ;  /* 0x0000001915157c19 */ /* 0x000fe20008001218 */
[----:B------:R-:W-:Y:S01]  /*c970*/  IMAD.MOV.U32 R3, RZ, RZ, R17 ;  /* 0x000000ffff037224 */ /* 0x000fe200078e0011 */
[----:B------:R-:W-:Y:S01]  /*c980*/  SHF.R.U64 R19, R19, UR6, R22 ;  /* 0x0000000613137c19 */ /* 0x000fe20008001216 */
[----:B------:R-:W-:Y:S01]  /*c990*/  IMAD R4, R14, R6, RZ ;  /* 0x000000060e047224 */ /* 0x000fe200078e02ff */
[----:B------:R-:W-:Y:S01]  /*c9a0*/  PLOP3.LUT P5, PT, PT, PT, UP3, 0x80, 0x0 ;  /* 0x000000000000781c */ /* 0x000fe20003faf038 */
[----:B------:R-:W-:-:S04]  /*c9b0*/  IMAD.HI.U32 R17, R17, R18, R2 ;  /* 0x0000001211117227 */ /* 0x000fc800078e0002 */
[----:B------:R-:W-:Y:S02]  /*c9c0*/  IMAD.MOV.U32 R3, RZ, RZ, R15 ;  /* 0x000000ffff037224 */ /* 0x000fe400078e000f */
[----:B------:R-:W-:Y:S02]  /*c9d0*/  VIADD R21, R21, UR17 ;  /* 0x0000001115157c36 */ /* 0x000fe40008000000 */
[----:B------:R-:W-:Y:S02]  /*c9e0*/  VIADD R14, R19, UR16 ;  /* 0x00000010130e7c36 */ /* 0x000fe40008000000 */
[----:B------:R-:W-:Y:S01]  /*c9f0*/  IMAD.HI.U32 R2, R15, R4, R2 ;  /* 0x000000040f027227 */ /* 0x000fe200078e0002 */
[----:B------:R-:W-:Y:S02]  /*ca00*/  IABS R15, R11 ;  /* 0x0000000b000f7213 */ /* 0x000fe40000000000 */
[----:B------:R-:W-:Y:S02]  /*ca10*/  IABS R3, R10 ;  /* 0x0000000a00037213 */ /* 0x000fe40000000000 */
[----:B------:R-:W-:Y:S01]  /*ca20*/  IABS R4, R21 ;  /* 0x0000001500047213 */ /* 0x000fe20000000000 */
[----:B------:R-:W-:Y:S01]  /*ca30*/  IMAD.MOV R18, RZ, RZ, -R15 ;  /* 0x000000ffff127224 */ /* 0x000fe200078e0a0f */
[----:B------:R-:W-:-:S02]  /*ca40*/  IABS R5, R14 ;  /* 0x0000000e00057213 */ /* 0x000fc40000000000 */
[----:B------:R-:W-:Y:S01]  /*ca50*/  IADD3 R15, RZ, -R3, RZ ;  /* 0x80000003ff0f7210 */ /* 0x000fe20007ffe0ff */
[----:B------:R-:W-:-:S04]  /*ca60*/  IMAD.HI.U32 R3, R17, R4, RZ ;  /* 0x0000000411037227 */ /* 0x000fc800078e00ff */
[----:B------:R-:W-:-:S04]  /*ca70*/  IMAD.HI.U32 R2, R2, R5, RZ ;  /* 0x0000000502027227 */ /* 0x000fc800078e00ff */
[----:B------:R-:W-:Y:S02]  /*ca80*/  IMAD R4, R3, R18, R4 ;  /* 0x0000001203047224 */ /* 0x000fe400078e0204 */
[----:B------:R-:W-:-:S03]  /*ca90*/  IMAD R3, R2, R15, R5 ;  /* 0x0000000f02037224 */ /* 0x000fc600078e0205 */
[----:B------:R-:W-:Y:S02]  /*caa0*/  ISETP.GT.U32.AND P2, PT, R7, R4, PT ;  /* 0x000000040700720c */ /* 0x000fe40003f44070 */
[----:B------:R-:W-:-:S11]  /*cab0*/  ISETP.GT.U32.AND P1, PT, R6, R3, PT ;  /* 0x000000030600720c */ /* 0x000fd60003f24070 */
[----:B------:R-:W-:Y:S01]  /*cac0*/  @!P2 IMAD.IADD R4, R4, 0x1, -R7 ;  /* 0x000000010404a824 */ /* 0x000fe200078e0a07 */
[----:B------:R-:W-:Y:S01]  /*cad0*/  ISETP.GE.AND P2, PT, R21, RZ, PT ;  /* 0x000000ff1500720c */ /* 0x000fe20003f46270 */
[----:B------:R-:W-:Y:S01]  /*cae0*/  @!P1 IMAD.IADD R3, R3, 0x1, -R6 ;  /* 0x0000000103039824 */ /* 0x000fe200078e0a06 */
[----:B------:R-:W-:Y:S02]  /*caf0*/  ISETP.GE.AND P1, PT, R14, RZ, PT ;  /* 0x000000ff0e00720c */ /* 0x000fe40003f26270 */
[----:B------:R-:W-:Y:S02]  /*cb00*/  ISETP.GT.U32.AND P4, PT, R7, R4, PT ;  /* 0x000000040700720c */ /* 0x000fe40003f84070 */
[----:B------:R-:W-:-:S11]  /*cb10*/  ISETP.GT.U32.AND P3, PT, R6, R3, PT ;  /* 0x000000030600720c */ /* 0x000fd60003f64070 */
[----:B------:R-:W-:Y:S01]  /*cb20*/  @!P4 IMAD.IADD R4, R4, 0x1, -R7 ;  /* 0x000000010404c824 */ /* 0x000fe200078e0a07 */
[----:B------:R-:W-:Y:S01]  /*cb30*/  ISETP.NE.AND P4, PT, RZ, UR7, PT ;  /* 0x00000007ff007c0c */ /* 0x000fe2000bf85270 */
[----:B------:R-:W-:Y:S01]  /*cb40*/  @!P3 IMAD.IADD R3, R3, 0x1, -R6 ;  /* 0x000000010303b824 */ /* 0x000fe200078e0a06 */
[----:B------:R-:W-:Y:S01]  /*cb50*/  ISETP.NE.AND P3, PT, RZ, UR8, PT ;  /* 0x00000008ff007c0c */ /* 0x000fe2000bf65270 */
[----:B------:R-:W-:Y:S02]  /*cb60*/  @!P2 IMAD.MOV R4, RZ, RZ, -R4 ;  /* 0x000000ffff04a224 */ /* 0x000fe400078e0a04 */
[----:B------:R-:W-:-:S08]  /*cb70*/  @!P1 IMAD.MOV R3, RZ, RZ, -R3 ;  /* 0x000000ffff039224 */ /* 0x000fd000078e0a03 */
[----:B------:R-:W-:Y:S02]  /*cb80*/  @!P4 LOP3.LUT R4, RZ, UR7, RZ, 0x33, !PT ;  /* 0x00000007ff04cc12 */ /* 0x000fe4000f8e33ff */
[----:B------:R-:W-:-:S03]  /*cb90*/  @!P3 LOP3.LUT R3, RZ, UR8, RZ, 0x33, !PT ;  /* 0x00000008ff03bc12 */ /* 0x000fc6000f8e33ff */
[----:B------:R-:W-:Y:S02]  /*cba0*/  IMAD.IADD R4, R21, 0x1, -R4 ;  /* 0x0000000115047824 */ /* 0x000fe400078e0a04 */
[----:B------:R-:W-:-:S04]  /*cbb0*/  IMAD.IADD R3, R14, 0x1, -R3 ;  /* 0x000000010e037824 */ /* 0x000fc800078e0a03 */
[----:B------:R-:W-:Y:S01]  /*cbc0*/  IMAD R6, R3, R4, RZ ;  /* 0x0000000403067224 */ /* 0x000fe200078e02ff */
[----:B------:R-:W-:-:S04]  /*cbd0*/  SEL R2, R4, R3, !P5 ;  /* 0x0000000304027207 */ /* 0x000fc80006800000 */
[--C-:B------:R-:W-:Y:S01]  /*cbe0*/  SHF.R.S32.HI R5, RZ, 0x1f, R2.reuse ;  /* 0x0000001fff057819 */ /* 0x100fe20000011402 */
[----:B------:R-:W-:Y:S01]  /*cbf0*/  IMAD.MOV.U32 R4, RZ, RZ, R2 ;  /* 0x000000ffff047224 */ /* 0x000fe200078e0002 */
[----:B------:R-:W-:-:S07]  /*cc00*/  SHF.R.S32.HI R7, RZ, 0x1f, R6 ;  /* 0x0000001fff077819 */ /* 0x000fce0000011406 */
.L_x_228:
[----:B--2---:R-:W-:Y:S05]  /*cc10*/  BSYNC B0 ;  /* 0x0000000000007941 */ /* 0x004fea0003800000 */
.L_x_227:
[----:B------:R-:W1:Y:S01]  /*cc20*/  SHFL.UP PT, R3, R6, 0x1, RZ ;  /* 0x0420000006037989 */ /* 0x000e6200000e00ff */
[----:B------:R-:W-:-:S03]  /*cc30*/  ISETP.NE.AND P1, PT, R34, RZ, PT ;  /* 0x000000ff2200720c */ /* 0x000fc60003f25270 */
[----:B------:R-:W2:Y:S01]  /*cc40*/  SHFL.UP PT, R2, R7, 0x1, RZ ;  /* 0x0420000007027989 */ /* 0x000ea200000e00ff */
[----:B-1----:R-:W-:Y:S02]  /*cc50*/  SEL R3, R3, RZ, P1 ;  /* 0x000000ff03037207 */ /* 0x002fe40000800000 */
[----:B--2---:R-:W-:Y:S02]  /*cc60*/  SEL R2, R2, RZ, P1 ;  /* 0x000000ff02027207 */ /* 0x004fe40000800000 */
[----:B------:R-:W-:-:S04]  /*cc70*/  IADD3 R18, P2, R3, R6, RZ ;  /* 0x0000000603127210 */ /* 0x000fc80007f5e0ff */
[----:B------:R-:W-:Y:S01]  /*cc80*/  IADD3.X R15, R2, R7, RZ, P2, !PT ;  /* 0x00000007020f7210 */ /* 0x000fe200017fe4ff */
[----:B------:R-:W1:Y:S01]  /*cc90*/  SHFL.UP PT, R3, R18, 0x2, RZ ;  /* 0x0440000012037989 */ /* 0x000e6200000e00ff */
[----:B------:R-:W-:-:S03]  /*cca0*/  ISETP.GE.U32.AND P2, PT, R34, 0x2, PT ;  /* 0x000000022200780c */ /* 0x000fc60003f46070 */
[----:B------:R-:W2:Y:S01]  /*ccb0*/  SHFL.UP PT, R2, R15, 0x2, RZ ;  /* 0x044000000f027989 */ /* 0x000ea200000e00ff */
[----:B-1----:R-:W-:-:S04]  /*ccc0*/  SEL R3, R3, RZ, P2 ;  /* 0x000000ff03037207 */ /* 0x002fc80001000000 */
[----:B------:R-:W-:Y:S02]  /*ccd0*/  IADD3 R14, P3, R3, R18, RZ ;  /* 0x00000012030e7210 */ /* 0x000fe40007f7e0ff */
[----:B--2---:R-:W-:-:S03]  /*cce0*/  SEL R2, R2, RZ, P2 ;  /* 0x000000ff02027207 */ /* 0x004fc60001000000 */
[----:B------:R-:W1:Y:S02]  /*ccf0*/  SHFL.UP PT, R3, R14, 0x4, RZ ;  /* 0x048000000e037989 */ /* 0x000e6400000e00ff */
[----:B------:R-:W-:Y:S01]  /*cd00*/  IMAD.X R17, R2, 0x1, R15, P3 ;  /* 0x0000000102117824 */ /* 0x000fe200018e060f */
[----:B------:R-:W-:-:S04]  /*cd10*/  ISETP.GE.U32.AND P3, PT, R34, 0x4, PT ;  /* 0x000000042200780c */ /* 0x000fc80003f66070 */
        /* <DEDUP_REMOVED lines=17> */
[----:B--2---:R-:W-:-:S05]  /*ce30*/  SEL R2, R2, RZ, P5 ;  /* 0x000000ff02027207 */ /* 0x004fca0002800000 */
[----:B------:R-:W-:Y:S01]  /*ce40*/  IMAD.X R22, R2, 0x1, R17, P6 ;  /* 0x0000000102167824 */ /* 0x000fe200030e0611 */
[----:B------:R-:W-:-:S04]  /*ce50*/  IADD3 R2, P6, R15, UR5, RZ ;  /* 0x000000050f027c10 */ /* 0x000fc8000ffde0ff */
[----:B------:R-:W-:Y:S02]  /*ce60*/  IADD3.X R3, R22, UR4, RZ, P6, !PT ;  /* 0x0000000416037c10 */ /* 0x000fe4000b7fe4ff */
[----:B------:R-:W-:-:S04]  /*ce70*/  ISETP.GT.U32.AND P6, PT, R2, UR10, PT ;  /* 0x0000000a02007c0c */ /* 0x000fc8000bfc4070 */
[----:B------:R-:W-:-:S13]  /*ce80*/  ISETP.GT.U32.AND.EX P6, PT, R3, UR9, PT, P6 ;  /* 0x0000000903007c0c */ /* 0x000fda000bfc4160 */
[----:B------:R-:W-:-:S04]  /*ce90*/  VOTE.ANY R14, PT, P6 ;  /* 0x00000000000e7806 */ /* 0x000fc800030e0100 */
[----:B------:R-:W-:-:S13]  /*cea0*/  ISETP.NE.AND P6, PT, R14, RZ, PT ;  /* 0x000000ff0e00720c */ /* 0x000fda0003fc5270 */
[----:B------:R-:W-:Y:S05]  /*ceb0*/  @P6 BRA `(.L_x_231) ;  /* 0x0000000800746947 */ /* 0x000fea0003800000 */
[----:B------:R-:W-:Y:S01]  /*cec0*/  IMAD.MOV.U32 R17, RZ, RZ, R2 ;  /* 0x000000ffff117224 */ /* 0x000fe200078e0002 */
[----:B------:R-:W-:Y:S01]  /*ced0*/  ULDC UR24, c[0x0][0x910] ;  /* 0x0002440000187ab9 */ /* 0x000fe20000000800 */
[----:B------:R-:W-:Y:S01]  /*cee0*/  IMAD.MOV.U32 R19, RZ, RZ, R3 ;  /* 0x000000ffff137224 */ /* 0x000fe200078e0003 */
[----:B------:R-:W-:Y:S01]  /*cef0*/  ULDC UR25, c[0x0][0x8f4] ;  /* 0x00023d0000197ab9 */ /* 0x000fe20000000800 */
[----:B------:R-:W-:Y:S01]  /*cf00*/  ULDC UR6, c[0x0][0x8dc] ;  /* 0x0002370000067ab9 */ /* 0x000fe20000000800 */
[----:B------:R-:W-:Y:S01]  /*cf10*/  ULDC UR30, c[0x0][0x8d8] ;  /* 0x00023600001e7ab9 */ /* 0x000fe20000000800 */
[----:B------:R-:W-:Y:S01]  /*cf20*/  ULDC UR31, c[0x0][0x8f0] ;  /* 0x00023c00001f7ab9 */ /* 0x000fe20000000800 */
[----:B------:R-:W-:Y:S01]  /*cf30*/  ULDC.64 UR26, c[0x0][0x8d0] ;  /* 0x00023400001a7ab9 */ /* 0x000fe20000000a00 */
[----:B------:R-:W-:-:S05]  /*cf40*/  ULDC.64 UR28, c[0x0][0x8e8] ;  /* 0x00023a00001c7ab9 */ /* 0x000fca0000000a00 */
.L_x_236:
[----:B------:R-:W-:Y:S01]  /*cf50*/  IMAD.MOV.U32 R12, RZ, RZ, R13 ;  /* 0x000000ffff0c7224 */ /* 0x000fe200078e000d */
[----:B-----5:R-:W-:Y:S01]  /*cf60*/  MOV R14, R8 ;  /* 0x00000008000e7202 */ /* 0x020fe20000000f00 */
[----:B------:R-:W-:Y:S02]  /*cf70*/  VIADD R13, R13, 0x20 ;  /* 0x000000200d0d7836 */ /* 0x000fe40000000000 */
[----:B------:R-:W-:-:S03]  /*cf80*/  IMAD.MOV.U32 R15, RZ, RZ, R9 ;  /* 0x000000ffff0f7224 */ /* 0x000fc600078e0009 */
[----:B------:R-:W-:-:S13]  /*cf90*/  ISETP.GE.AND P6, PT, R13, UR24, PT ;  /* 0x000000180d007c0c */ /* 0x000fda000bfc6270 */
[----:B------:R-:W1:Y:S01]  /*cfa0*/  @!P6 LDC.64 R2, c[0x0][0x918] ;  /* 0x00024600ff02eb82 */ /* 0x000e620000000a00 */
[----:B------:R-:W2:Y:S01]  /*cfb0*/  SHFL.IDX PT, R19, R19, 0x1f, 0x1f ;  /* 0x03e01f0013137f89 */ /* 0x000ea200000e0000 */
[----:B------:R-:W-:-:S03]  /*cfc0*/  @!P6 VIADD R7, R12, 0x20 ;  /* 0x000000200c07e836 */ /* 0x000fc60000000000 */
[----:B------:R-:W3:Y:S01]  /*cfd0*/  SHFL.IDX PT, R17, R17, 0x1f, 0x1f ;  /* 0x03e01f0011117f89 */ /* 0x000ee200000e0000 */
[----:B------:R-:W-:Y:S01]  /*cfe0*/  BSSY B0, `(.L_x_232) ;  /* 0x0000063000007945 */ /* 0x000fe20003800000 */
[----:B-1----:R-:W-:-:S05]  /*cff0*/  @!P6 IMAD.WIDE R2, R7, 0xc, R2 ;  /* 0x0000000c0702e825 */ /* 0x002fca00078e0202 */
[----:B------:R1:W5:Y:S04]  /*d000*/  @!P6 LDG.E R8, desc[UR58][R2.64] ;  /* 0x0000003a0208e981 */ /* 0x000368000c1e1900 */
[----:B------:R1:W5:Y:S01]  /*d010*/  @!P6 LDG.E R9, desc[UR58][R2.64+0x4] ;  /* 0x0000043a0209e981 */ /* 0x000362000c1e1900 */
[----:B------:R-:W-:Y:S01]  /*d020*/  ISETP.GE.AND P6, PT, R12, UR24, PT ;  /* 0x000000180c007c0c */ /* 0x000fe2000bfc6270 */
[----:B------:R-:W-:Y:S01]  /*d030*/  IMAD.MOV.U32 R6, RZ, RZ, 0x7fffffff ;  /* 0x7fffffffff067424 */ /* 0x000fe200078e00ff */
[----:B--2---:R-:W-:Y:S01]  /*d040*/  R2UR UR4, R19 ;  /* 0x00000000130472ca */ /* 0x004fe200000e0000 */
[----:B------:R-:W-:Y:S01]  /*d050*/  IMAD.MOV.U32 R7, RZ, RZ, RZ ;  /* 0x000000ffff077224 */ /* 0x000fe200078e00ff */
[----:B---3--:R-:W-:-:S09]  /*d060*/  R2UR UR5, R17 ;  /* 0x00000000110572ca */ /* 0x008fd200000e0000 */
[----:B-1----:R-:W-:Y:S06]  /*d070*/  @P6 BRA `(.L_x_233) ;  /* 0x0000000400646947 */ /* 0x002fec0003800000 */
[----:B------:R-:W-:-:S04]  /*d080*/  IADD3 R17, P6, R14, UR11, RZ ;  /* 0x0000000b0e117c10 */ /* 0x000fc8000ffde0ff */
[----:B------:R-:W-:Y:S02]  /*d090*/  LEA.HI.X.SX32 R22, R14, UR13, 0x1, P6 ;  /* 0x0000000d0e167c11 */ /* 0x000fe4000b0f0eff */
[----:B------:R-:W-:Y:S02]  /*d0a0*/  IABS R14, R11 ;  /* 0x0000000b000e7213 */ /* 0x000fe40000000000 */
[C---:B------:R-:W-:Y:S02]  /*d0b0*/  IADD3 R19, P6, R15.reuse, UR12, RZ ;  /* 0x0000000c0f137c10 */ /* 0x040fe4000ffde0ff */
[----:B------:R-:W1:Y:S02]  /*d0c0*/  I2F.RP R2, R14 ;  /* 0x0000000e00027306 */ /* 0x000e640000209400 */
[----:B------:R-:W-:Y:S02]  /*d0d0*/  LEA.HI.X.SX32 R24, R15, UR14, 0x1, P6 ;  /* 0x0000000e0f187c11 */ /* 0x000fe4000b0f0eff */
[----:B------:R-:W-:-:S04]  /*d0e0*/  PLOP3.LUT P6, PT, PT, PT, UP0, 0x80, 0x0 ;  /* 0x000000000000781c */ /* 0x000fc80003fcf008 */
[----:B-1----:R-:W1:Y:S02]  /*d0f0*/  MUFU.RCP R2, R2 ;  /* 0x0000000200027308 */ /* 0x002e640000001000 */
[----:B-1----:R-:W-:-:S06]  /*d100*/  VIADD R15, R2, 0xffffffe ;  /* 0x0ffffffe020f7836 */ /* 0x002fcc0000000000 */
[----:B------:R-:W1:Y:S02]  /*d110*/  F2I.FTZ.U32.TRUNC.NTZ R15, R15 ;  /* 0x0000000f000f7305 */ /* 0x000e64000021f000 */
[----:B-1----:R-:W-:Y:S01]  /*d120*/  IMAD.MOV R18, RZ, RZ, -R15 ;  /* 0x000000ffff127224 */ /* 0x002fe200078e0a0f */
[----:B------:R-:W-:Y:S06]  /*d130*/  @!P6 BRA `(.L_x_234) ;  /* 0x00000000002ce947 */ /* 0x000fec0003800000 */
        /* <DEDUP_REMOVED lines=9> */
[----:B------:R-:W-:Y:S01]  /*d1d0*/  IMAD.MOV.U32 R17, RZ, RZ, R2 ;  /* 0x000000ffff117224 */ /* 0x000fe200078e0002 */
[----:B------:R-:W-:-:S07]  /*d1e0*/  MOV R22, R3 ;  /* 0x0000000300167202 */ /* 0x000fce0000000f00 */
.L_x_234:
[----:B------:R-:W-:Y:S05]  /*d1f0*/  @!P0 BRA `(.L_x_235) ;  /* 0x00000000002c8947 */ /* 0x000fea0003800000 */
        /* <DEDUP_REMOVED lines=11> */
.L_x_235:
[----:B------:R-:W-:Y:S01]  /*d2b0*/  SHF.R.U64 R4, R19, UR31, R24 ;  /* 0x0000001f13047c19 */ /* 0x000fe20008001218 */
[----:B------:R-:W-:Y:S01]  /*d2c0*/  IMAD R5, R18, R14, RZ ;  /* 0x0000000e12057224 */ /* 0x000fe200078e02ff */
[----:B------:R-:W-:Y:S01]  /*d2d0*/  IABS R2, R11 ;  /* 0x0000000b00027213 */ /* 0x000fe20000000000 */
[----:B------:R-:W-:Y:S01]  /*d2e0*/  IMAD.MOV.U32 R3, RZ, RZ, R15 ;  /* 0x000000ffff037224 */ /* 0x000fe200078e000f */
[----:B------:R-:W-:Y:S01]  /*d2f0*/  SHF.R.U64 R17, R17, UR30, R22 ;  /* 0x0000001e11117c19 */ /* 0x000fe20008001216 */
[----:B------:R-:W-:Y:S01]  /*d300*/  VIADD R4, R4, UR17 ;  /* 0x0000001104047c36 */ /* 0x000fe20008000000 */
[----:B------:R-:W-:Y:S01]  /*d310*/  IABS R19, R10 ;  /* 0x0000000a00137213 */ /* 0x000fe20000000000 */
[----:B------:R-:W-:Y:S02]  /*d320*/  IMAD.MOV R7, RZ, RZ, -R2 ;  /* 0x000000ffff077224 */ /* 0x000fe400078e0a02 */
[----:B------:R-:W-:Y:S01]  /*d330*/  IMAD.MOV.U32 R2, RZ, RZ, RZ ;  /* 0x000000ffff027224 */ /* 0x000fe200078e00ff */
[----:B------:R-:W-:Y:S01]  /*d340*/  IABS R6, R4 ;  /* 0x0000000400067213 */ /* 0x000fe20000000000 */
[----:B------:R-:W-:-:S02]  /*d350*/  VIADD R17, R17, UR16 ;  /* 0x0000001011117c36 */ /* 0x000fc40008000000 */
[----:B------:R-:W-:Y:S01]  /*d360*/  IMAD.HI.U32 R2, R15, R5, R2 ;  /* 0x000000050f027227 */ /* 0x000fe200078e0002 */
[----:B------:R-:W-:-:S03]  /*d370*/  MOV R5, R6 ;  /* 0x0000000600057202 */ /* 0x000fc60000000f00 */
[----:B------:R-:W-:Y:S01]  /*d380*/  IMAD.MOV.U32 R3, RZ, RZ, R7 ;  /* 0x000000ffff037224 */ /* 0x000fe200078e0007 */
[----:B------:R-:W-:Y:S01]  /*d390*/  IABS R7, R10 ;  /* 0x0000000a00077213 */ /* 0x000fe20000000000 */
[----:B------:R-:W-:-:S03]  /*d3a0*/  IMAD.HI.U32 R2, R2, R5, RZ ;  /* 0x0000000502027227 */ /* 0x000fc600078e00ff */
[----:B------:R-:W1:Y:S01]  /*d3b0*/  I2F.RP R6, R7 ;  /* 0x0000000700067306 */ /* 0x000e620000209400 */
[----:B------:R-:W-:-:S05]  /*d3c0*/  IMAD R5, R2, R3, R5 ;  /* 0x0000000302057224 */ /* 0x000fca00078e0205 */
[----:B------:R-:W-:Y:S02]  /*d3d0*/  ISETP.GT.U32.AND P6, PT, R14, R5, PT ;  /* 0x000000050e00720c */ /* 0x000fe40003fc4070 */
[----:B-1----:R-:W1:Y:S11]  /*d3e0*/  MUFU.RCP R6, R6 ;  /* 0x0000000600067308 */ /* 0x002e760000001000 */
[----:B------:R-:W-:-:S02]  /*d3f0*/  @!P6 IMAD.IADD R5, R5, 0x1, -R14 ;  /* 0x000000010505e824 */ /* 0x000fc400078e0a0e */
[----:B-1----:R-:W-:-:S04]  /*d400*/  VIADD R2, R6, 0xffffffe ;  /* 0x0ffffffe06027836 */ /* 0x002fc80000000000 */
[----:B------:R1:W2:Y:S02]  /*d410*/  F2I.FTZ.U32.TRUNC.NTZ R3, R2 ;  /* 0x0000000200037305 */ /* 0x0002a4000021f000 */
[----:B-1----:R-:W-:Y:S02]  /*d420*/  IMAD.MOV.U32 R2, RZ, RZ, RZ ;  /* 0x000000ffff027224 */ /* 0x002fe400078e00ff */
[----:B--2---:R-:W-:-:S04]  /*d430*/  IMAD.MOV R18, RZ, RZ, -R3 ;  /* 0x000000ffff127224 */ /* 0x004fc800078e0a03 */
[----:B------:R-:W-:Y:S01]  /*d440*/  IMAD R15, R18, R7, RZ ;  /* 0x00000007120f7224 */ /* 0x000fe200078e02ff */
[----:B------:R-:W-:-:S03]  /*d450*/  IABS R18, R17 ;  /* 0x0000001100127213 */ /* 0x000fc60000000000 */
[----:B------:R-:W-:-:S04]  /*d460*/  IMAD.HI.U32 R6, R3, R15, R2 ;  /* 0x0000000f03067227 */ /* 0x000fc800078e0002 */
[----:B------:R-:W-:Y:S02]  /*d470*/  IMAD.MOV.U32 R3, RZ, RZ, R18 ;  /* 0x000000ffff037224 */ /* 0x000fe400078e0012 */
[----:B------:R-:W-:Y:S02]  /*d480*/  IMAD.MOV R15, RZ, RZ, -R19 ;  /* 0x000000ffff0f7224 */ /* 0x000fe400078e0a13 */
        /* <DEDUP_REMOVED lines=22> */
[----:B------:R-:W-:Y:S02]  /*d5f0*/  SHF.R.S32.HI R5, RZ, 0x1f, R4 ;  /* 0x0000001fff057819 */ /* 0x000fe40000011404 */
[----:B------:R-:W-:-:S07]  /*d600*/  SHF.R.S32.HI R7, RZ, 0x1f, R6 ;  /* 0x0000001fff077819 */ /* 0x000fce0000011406 */
.L_x_233:
[----:B------:R-:W-:Y:S05]  /*d610*/  BSYNC B0 ;  /* 0x0000000000007941 */ /* 0x000fea0003800000 */
.L_x_232:
[----:B------:R-:W1:Y:S04]  /*d620*/  SHFL.UP PT, R3, R6, 0x1, RZ ;  /* 0x0420000006037989 */ /* 0x000e6800000e00ff */
[----:B------:R-:W2:Y:S01]  /*d630*/  SHFL.UP PT, R2, R7, 0x1, RZ ;  /* 0x0420000007027989 */ /* 0x000ea200000e00ff */
[----:B-1----:R-:W-:Y:S02]  /*d640*/  SEL R3, R3, RZ, P1 ;  /* 0x000000ff03037207 */ /* 0x002fe40000800000 */
[----:B--2---:R-:W-:Y:S02]  /*d650*/  SEL R2, R2, RZ, P1 ;  /* 0x000000ff02027207 */ /* 0x004fe40000800000 */
[----:B------:R-:W-:-:S05]  /*d660*/  IADD3 R18, P6, R3, R6, RZ ;  /* 0x0000000603127210 */ /* 0x000fca0007fde0ff */
[----:B------:R-:W-:Y:S01]  /*d670*/  IMAD.X R15, R2, 0x1, R7, P6 ;  /* 0x00000001020f7824 */ /* 0x000fe200030e0607 */
        /* <DEDUP_REMOVED lines=16> */
[----:B------:R-:W-:-:S04]  /*d780*/  IADD3 R18, P6, R3, R22, RZ ;  /* 0x0000001603127210 */ /* 0x000fc80007fde0ff */
[----:B------:R-:W-:Y:S01]  /*d790*/  IADD3.X R15, R2, R17, RZ, P6, !PT ;  /* 0x00000011020f7210 */ /* 0x000fe200037fe4ff */
[----:B------:R-:W1:Y:S04]  /*d7a0*/  SHFL.UP PT, R3, R18, 0x10, RZ ;  /* 0x0600000012037989 */ /* 0x000e6800000e00ff */
[----:B------:R-:W2:Y:S01]  /*d7b0*/  SHFL.UP PT, R2, R15, 0x10, RZ ;  /* 0x060000000f027989 */ /* 0x000ea200000e00ff */
[----:B-1----:R-:W-:Y:S02]  /*d7c0*/  SEL R3, R3, RZ, P5 ;  /* 0x000000ff03037207 */ /* 0x002fe40002800000 */
[----:B--2---:R-:W-:Y:S02]  /*d7d0*/  SEL R14, R2, RZ, P5 ;  /* 0x000000ff020e7207 */ /* 0x004fe40002800000 */
[----:B------:R-:W-:-:S05]  /*d7e0*/  IADD3 R2, P6, R3, R18, RZ ;  /* 0x0000001203027210 */ /* 0x000fca0007fde0ff */
[----:B------:R-:W-:Y:S01]  /*d7f0*/  IMAD.X R3, R14, 0x1, R15, P6 ;  /* 0x000000010e037824 */ /* 0x000fe200030e060f */
[----:B------:R-:W-:-:S04]  /*d800*/  IADD3 R17, P6, R2, UR5, RZ ;  /* 0x0000000502117c10 */ /* 0x000fc8000ffde0ff */
[----:B------:R-:W-:Y:S02]  /*d810*/  IADD3.X R19, R3, UR4, RZ, P6, !PT ;  /* 0x0000000403137c10 */ /* 0x000fe4000b7fe4ff */
[----:B------:R-:W-:-:S04]  /*d820*/  ISETP.GT.U32.AND P6, PT, R17, UR10, PT ;  /* 0x0000000a11007c0c */ /* 0x000fc8000bfc4070 */
[----:B------:R-:W-:-:S13]  /*d830*/  ISETP.GT.U32.AND.EX P6, PT, R19, UR9, PT, P6 ;  /* 0x0000000913007c0c */ /* 0x000fda000bfc4160 */
[----:B------:R-:W-:-:S04]  /*d840*/  VOTE.ANY R14, PT, P6 ;  /* 0x00000000000e7806 */ /* 0x000fc800030e0100 */
[----:B------:R-:W-:-:S13]  /*d850*/  ISETP.NE.AND P6, PT, R14, RZ, PT ;  /* 0x000000ff0e00720c */ /* 0x000fda0003fc5270 */
[----:B------:R-:W-:Y:S05]  /*d860*/  @!P6 BRA `(.L_x_236) ;  /* 0xfffffff400b8e947 */ /* 0x000fea000383ffff */
[----:B------:R-:W-:Y:S02]  /*d870*/  IMAD.MOV.U32 R15, RZ, RZ, R2 ;  /* 0x000000ffff0f7224 */ /* 0x000fe400078e0002 */
[----:B------:R-:W-:-:S07]  /*d880*/  IMAD.MOV.U32 R22, RZ, RZ, R3 ;  /* 0x000000ffff167224 */ /* 0x000fce00078e0003 */
.L_x_231:
[----:B------:R-:W1:Y:S08]  /*d890*/  BREV R14, R14 ;  /* 0x0000000e000e7301 */ /* 0x000e700000000000 */
[----:B-1----:R-:W1:Y:S02]  /*d8a0*/  FLO.U32.SH R13, R14 ;  /* 0x0000000e000d7300 */ /* 0x002e6400000e0400 */
[----:B-1----:R-:W1:Y:S02]  /*d8b0*/  SHFL.IDX PT, R12, R12, R13, 0x1f ;  /* 0x00001f0d0c0c7589 */ /* 0x002e6400000e0000 */
[----:B-1----:R-:W-:-:S13]  /*d8c0*/  R2UR UR6, R12 ;  /* 0x000000000c0672ca */ /* 0x002fda00000e0000 */
[----:B------:R-:W-:-:S05]  /*d8d0*/  VIADD R17, R34, UR6 ;  /* 0x0000000622117c36 */ /* 0x000fca0008000000 */
[----:B------:R-:W-:-:S13]  /*d8e0*/  ISETP.GE.AND P1, PT, R17, UR24, PT ;  /* 0x0000001811007c0c */ /* 0x000fda000bf26270 */
[----:B------:R-:W1:Y:S02]  /*d8f0*/  @!P1 LDC.64 R2, c[0x0][0x918] ;  /* 0x00024600ff029b82 */ /* 0x000e640000000a00 */
[----:B-1----:R-:W-:-:S05]  /*d900*/  @!P1 IMAD.WIDE R2, R17, 0xc, R2 ;  /* 0x0000000c11029825 */ /* 0x002fca00078e0202 */
[----:B-----5:R1:W5:Y:S04]  /*d910*/  @!P1 LDG.E R8, desc[UR58][R2.64] ;  /* 0x0000003a02089981 */ /* 0x020368000c1e1900 */
[----:B------:R1:W5:Y:S01]  /*d920*/  @!P1 LDG.E R9, desc[UR58][R2.64+0x4] ;  /* 0x0000043a02099981 */ /* 0x000362000c1e1900 */
[----:B------:R-:W-:-:S03]  /*d930*/  IADD3 R18, P1, P2, R15, UR5, -R6 ;  /* 0x000000050f127c10 */ /* 0x000fc6000fa3e806 */
[----:B------:R-:W-:Y:S01]  /*d940*/  SHFL.IDX PT, R6, R6, R13, 0x1f ;  /* 0x00001f0d06067589 */ /* 0x000fe200000e0000 */
[----:B------:R-:W-:-:S03]  /*d950*/  IADD3.X R22, R22, UR4, ~R7, P1, P2 ;  /* 0x0000000416167c10 */ /* 0x000fc60008fe4c07 */
[----:B------:R-:W2:Y:S04]  /*d960*/  SHFL.IDX PT, R18, R18, R13, 0x1f ;  /* 0x00001f0d12127589 */ /* 0x000ea800000e0000 */
[----:B------:R-:W3:Y:S04]  /*d970*/  SHFL.IDX PT, R22, R22, R13, 0x1f ;  /* 0x00001f0d16167589 */ /* 0x000ee800000e0000 */
[----:B------:R1:W4:Y:S04]  /*d980*/  SHFL.IDX PT, R7, R7, R13, 0x1f ;  /* 0x00001f0d07077589 */ /* 0x00032800000e0000 */
[----:B------:R1:W1:Y:S04]  /*d990*/  SHFL.IDX PT, R5, R5, R13, 0x1f ;  /* 0x00001f0d05057589 */ /* 0x00026800000e0000 */
[----:B------:R1:W1:Y:S01]  /*d9a0*/  SHFL.IDX PT, R4, R4, R13, 0x1f ;  /* 0x00001f0d04047589 */ /* 0x00026200000e0000 */
[----:B--2---:R-:W-:-:S02]  /*d9b0*/  R2UR UR5, R18 ;  /* 0x00000000120572ca */ /* 0x004fc400000e0000 */
[----:B---3--:R-:W-:-:S15]  /*d9c0*/  R2UR UR4, R22 ;  /* 0x00000000160472ca */ /* 0x008fde00000e0000 */
.L_x_226:
[----:B-1----:R-:W1:Y:S01]  /*d9d0*/  LDC R2, c[0x0][0x910] ;  /* 0x00024400ff027b82 */ /* 0x002e620000000800 */
[----:B------:R-:W-:Y:S01]  /*d9e0*/  UMOV UR24, 0xffffffff ;  /* 0xffffffff00187882 */ /* 0x000fe20000000000 */
[----:B------:R-:W-:Y:S01]  /*d9f0*/  UMOV UR25, 0xffffffff ;  /* 0xffffffff00197882 */ /* 0x000fe20000000000 */
[----:B------:R-:W-:Y:S01]  /*da00*/  UMOV UR26, 0xffffffff ;  /* 0xffffffff001a7882 */ /* 0x000fe20000000000 */
[----:B------:R-:W-:Y:S01]  /*da10*/  IMAD.MOV.U32 R15, RZ, RZ, RZ ;  /* 0x000000ffff0f7224 */ /* 0x000fe200078e00ff */
[----:B-1----:R-:W-:-:S13]  /*da20*/  ISETP.LE.AND P1, PT, R2, UR6, PT ;  /* 0x0000000602007c0c */ /* 0x002fda000bf23270 */
[----:B------:R-:W-:Y:S05]  /*da30*/  @P1 BRA `(.L_x_225) ;  /* 0x0000000000f01947 */ /* 0x000fea0003800000 */
[C---:B------:R-:W-:Y:S01]  /*da40*/  R2UR UR24, R4.reuse ;  /* 0x00000000041872ca */ /* 0x040fe200000e0000 */
[----:B------:R-:W-:Y:S01]  /*da50*/  UIADD3 UR30, UP1, -UR5, UR10, URZ ;  /* 0x0000000a051e7290 */ /* 0x000fe2000ff3e13f */
[----:B------:R-:W-:Y:S01]  /*da60*/  R2UR UR25, R5 ;  /* 0x00000000051972ca */ /* 0x000fe200000e0000 */
[----:B------:R-:W-:Y:S01]  /*da70*/  ULDC UR26, c[0x0][0x8c0] ;  /* 0x00023000001a7ab9 */ /* 0x000fe20000000800 */
[----:B------:R-:W-:Y:S01]  /*da80*/  ULDC UR27, c[0x0][0x8b0] ;  /* 0x00022c00001b7ab9 */ /* 0x000fe20000000800 */
[----:B------:R-:W-:Y:S01]  /*da90*/  ULDC UR28, c[0x0][0x904] ;  /* 0x00024100001c7ab9 */ /* 0x000fe20000000800 */
[----:B------:R-:W-:-:S03]  /*daa0*/  SHF.R.U64 R2, R4, UR27, R5 ;  /* 0x0000001b04027c19 */ /* 0x000fc60008001205 */
[----:B------:R-:W-:Y:S01]  /*dab0*/  UIADD3.X UR24, ~UR4, UR9, URZ, UP1, !UPT ;  /* 0x0000000904187290 */ /* 0x000fe20008ffe53f */
[----:B------:R-:W-:-:S03]  /*dac0*/  R2UR UR32, R2 ;  /* 0x00000000022072ca */ /* 0x000fc600000e0000 */
[----:B------:R-:W-:Y:S02]  /*dad0*/  USHF.R.U32.HI UR31, URZ, UR26, UR24 ;  /* 0x0000001a3f1f7299 */ /* 0x000fe40008011618 */
[----:B------:R-:W-:Y:S02]  /*dae0*/  USHF.R.U32.HI UR35, URZ, UR27, UR25 ;  /* 0x0000001b3f237299 */ /* 0x000fe40008011619 */
[----:B------:R-:W-:Y:S02]  /*daf0*/  USHF.R.U32.HI UR33, URZ, UR27, UR31 ;  /* 0x0000001b3f217299 */ /* 0x000fe4000801161f */
[----:B------:R-:W-:Y:S02]  /*db00*/  USHF.R.U64 UR30, UR30, UR26, UR24 ;  /* 0x0000001a1e1e7299 */ /* 0x000fe40008001218 */
[----:B------:R-:W-:Y:S02]  /*db10*/  USHF.R.U32.HI UR34, URZ, UR28, UR33 ;  /* 0x0000001c3f227299 */ /* 0x000fe40008011621 */
[----:B------:R-:W-:-:S02]  /*db20*/  USHF.R.U64 UR31, UR30, UR27, UR31 ;  /* 0x0000001b1e1f7299 */ /* 0x000fc4000800121f */
[----:B------:R-:W-:Y:S02]  /*db30*/  ULOP3.LUT UR24, UR34, UR35, URZ, 0xfc, !UPT ;  /* 0x0000002322187292 */ /* 0x000fe4000f8efc3f */
[----:B------:R-:W-:-:S04]  /*db40*/  USHF.R.U64 UR33, UR31, UR28, UR33 ;  /* 0x0000001c1f217299 */ /* 0x000fc80008001221 */
[----:B------:R-:W-:-:S13]  /*db50*/  ISETP.NE.U32.AND P1, PT, RZ, UR24, PT ;  /* 0x00000018ff007c0c */ /* 0x000fda000bf25070 */
[----:B------:R-:W-:Y:S05]  /*db60*/  @!P1 BRA `(.L_x_237) ;  /* 0x0000000000189947 */ /* 0x000fea0003800000 */
[----:B------:R-:W-:-:S07]  /*db70*/  MOV R12, 0xdb90 ;  /* 0x0000db90000c7802 */ /* 0x000fce0000000f00 */
[----:B--2-45:R-:W-:Y:S05]  /*db80*/  CALL.REL.NOINC `(.L_x_238) ;  /* 0x0000001c00487944 */ /* 0x034fea0003c00000 */
[----:B------:R-:W-:-:S04]  /*db90*/  UIADD3 UR24, -UR25, URZ, URZ ;  /* 0x0000003f19187290 */ /* 0x000fc8000fffe13f */
[----:B------:R-:W-:-:S03]  /*dba0*/  UIMAD UR32, UR32, UR24, UR33 ;  /* 0x00000018202072a4 */ /* 0x000fc6000f8e0221 */
[----:B------:R-:W-:Y:S01]  /*dbb0*/  UMOV UR24, UR25 ;  /* 0x0000001900187c82 */ /* 0x000fe20008000000 */
[----:B------:R-:W-:Y:S08]  /*dbc0*/  BRA `(.L_x_239) ;  /* 0x0000000000587947 */ /* 0x000ff00003800000 */
.L_x_237:
[----:B------:R-:W1:Y:S01]  /*dbd0*/  I2F.U32.RP R2, UR32 ;  /* 0x0000002000027d06 */ /* 0x000e620008209000 */
[----:B------:R-:W-:Y:S01]  /*dbe0*/  UMOV UR24, URZ ;  /* 0x0000003f00187c82 */ /* 0x000fe20008000000 */
[----:B------:R-:W-:-:S06]  /*dbf0*/  UISETP.NE.U32.AND UP4, UPT, UR32, URZ, UPT ;  /* 0x0000003f2000728c */ /* 0x000fcc000bf85070 */
[----:B-1----:R-:W1:Y:S02]  /*dc00*/  MUFU.RCP R2, R2 ;  /* 0x0000000200027308 */ /* 0x002e640000001000 */
[----:B-1----:R-:W-:-:S06]  /*dc10*/  VIADD R3, R2, 0xffffffe ;  /* 0x0ffffffe02037836 */ /* 0x002fcc0000000000 */
[----:B------:R-:W1:Y:S02]  /*dc20*/  F2I.FTZ.U32.TRUNC.NTZ R3, R3 ;  /* 0x0000000300037305 */ /* 0x000e64000021f000 */
[----:B-1----:R-:W-:-:S13]  /*dc30*/  R2UR UR25, R3 ;  /* 0x00000000031972ca */ /* 0x002fda00000e0000 */
[----:B------:R-:W-:-:S04]  /*dc40*/  UIADD3 UR26, URZ, -UR25, URZ ;  /* 0x800000193f1a7290 */ /* 0x000fc8000fffe03f */
[----:B------:R-:W-:-:S04]  /*dc50*/  UIMAD UR26, UR26, UR32, URZ ;  /* 0x000000201a1a72a4 */ /* 0x000fc8000f8e023f */
[----:B------:R-:W-:-:S04]  /*dc60*/  UIMAD.WIDE.U32 UR24, UR25, UR26, UR24 ;  /* 0x0000001a191872a5 */ /* 0x000fc8000f8e0018 */
[----:B------:R-:W-:-:S04]  /*dc70*/  UIMAD.WIDE.U32 UR24, UR25, UR33, URZ ;  /* 0x00000021191872a5 */ /* 0x000fc8000f8e003f */
[----:B------:R-:W-:-:S04]  /*dc80*/  UIADD3 UR24, -UR25, URZ, URZ ;  /* 0x0000003f19187290 */ /* 0x000fc8000fffe13f */
[----:B------:R-:W-:-:S04]  /*dc90*/  UIMAD UR24, UR32, UR24, UR33 ;  /* 0x00000018201872a4 */ /* 0x000fc8000f8e0221 */
[----:B------:R-:W-:-:S11]  /*dca0*/  UISETP.GE.U32.AND UP1, UPT, UR24, UR32, UPT ;  /* 0x000000201800728c */ /* 0x000fd6000bf26070 */
[----:B------:R-:W-:Y:S02]  /*dcb0*/  @UP1 UIADD3 UR24, UR24, -UR32, URZ ;  /* 0x8000002018181290 */ /* 0x000fe4000fffe03f */
[----:B------:R-:W-:Y:S02]  /*dcc0*/  @UP1 UIADD3 UR25, UR25, 0x1, URZ ;  /* 0x0000000119191890 */ /* 0x000fe4000fffe03f */
[----:B------:R-:W-:-:S11]  /*dcd0*/  UISETP.GE.U32.AND UP2, UPT, UR24, UR32, UPT ;  /* 0x000000201800728c */ /* 0x000fd6000bf46070 */
[----:B------:R-:W-:Y:S02]  /*dce0*/  @UP2 UIADD3 UR25, UR25, 0x1, URZ ;  /* 0x0000000119192890 */ /* 0x000fe4000fffe03f */
[----:B------:R-:W-:-:S04]  /*dcf0*/  @!UP4 ULOP3.LUT UR25, URZ, UR32, URZ, 0x33, !UPT ;  /* 0x000000203f19c292 */ /* 0x000fc8000f8e333f */
[----:B------:R-:W-:-:S04]  /*dd00*/  UIADD3 UR24, -UR25, URZ, URZ ;  /* 0x0000003f19187290 */ /* 0x000fc8000fffe13f */
[----:B------:R-:W-:-:S03]  /*dd10*/  UIMAD UR32, UR32, UR24, UR33 ;  /* 0x00000018202072a4 */ /* 0x000fc6000f8e0221 */
[----:B------:R-:W-:-:S09]  /*dd20*/  UMOV UR24, UR25 ;  /* 0x0000001900187c82 */ /* 0x000fd20008000000 */
.L_x_239:
[----:B------:R-:W-:Y:S01]  /*dd30*/  ULOP3.LUT UR31, UR31, UR20, URZ, 0xc0, !UPT ;  /* 0x000000141f1f7292 */ /* 0x000fe2000f8ec03f */
[----:B------:R-:W-:Y:S01]  /*dd40*/  IMAD.MOV.U32 R15, RZ, RZ, 0x1 ;  /* 0x00000001ff0f7424 */ /* 0x000fe200078e00ff */
[----:B------:R-:W-:Y:S02]  /*dd50*/  ULOP3.LUT UR30, UR30, UR18, URZ, 0xc0, !UPT ;  /* 0x000000121e1e7292 */ /* 0x000fe4000f8ec03f */
[----:B------:R-:W-:Y:S01]  /*dd60*/  UIMAD UR24, UR19, UR24, UR31 ;  /* 0x00000018131872a4 */ /* 0x000fe2000f8e021f */
[----:B------:R-:W-:Y:S01]  /*dd70*/  ULDC UR26, c[0x0][0x8a8] ;  /* 0x00022a00001a7ab9 */ /* 0x000fe20000000800 */
[----:B------:R-:W-:Y:S01]  /*dd80*/  ULDC UR25, c[0x0][0x8b8] ;  /* 0x00022e0000197ab9 */ /* 0x000fe20000000800 */
[----:B------:R-:W-:Y:S02]  /*dd90*/  UIMAD UR30, UR32, UR26, UR30 ;  /* 0x0000001a201e72a4 */ /* 0x000fe4000f8e021e */
[----:B------:R-:W-:Y:S01]  /*dda0*/  UIMAD UR25, UR24, UR25, UR40 ;  /* 0x00000019181972a4 */ /* 0x000fe2000f8e0228 */
[----:B------:R-:W-:Y:S01]  /*ddb0*/  @UP3 UMOV UR26, UR6 ;  /* 0x00000006001a3c82 */ /* 0x000fe20008000000 */
[----:B------:R-:W-:-:S03]  /*ddc0*/  @!UP3 UMOV UR26, UR6 ;  /* 0x00000006001abc82 */ /* 0x000fc60008000000 */
[----:B------:R-:W-:Y:S02]  /*ddd0*/  @UP3 UMOV UR24, UR30 ;  /* 0x0000001e00183c82 */ /* 0x000fe40008000000 */
[----:B------:R-:W-:Y:S01]  /*dde0*/  @!UP3 UMOV UR24, UR25 ;  /* 0x000000190018bc82 */ /* 0x000fe20008000000 */
[----:B------:R-:W-:-:S05]  /*ddf0*/  @!UP3 UMOV UR25, UR30 ;  /* 0x0000001e0019bc82 */ /* 0x000fca0008000000 */
.L_x_225:
[----:B------:R-:W-:-:S06]  /*de00*/  UISETP.NE.AND UP1, UPT, UR15, 0x3, UPT ;  /* 0x000000030f00788c */ /* 0x000fcc000bf25270 */
[----:B------:R-:W-:-:S13]  /*de10*/  PLOP3.LUT P1, PT, PT, PT, UP1, 0x80, 0x0 ;  /* 0x000000000000781c */ /* 0x000fda0003f2f018 */
[----:B------:R-:W-:Y:S05]  /*de20*/  @!P1 BRA `(.L_x_240) ;  /* 0x0000000000049947 */ /* 0x000fea0003800000 */
[----:B--2---:R-:W-:Y:S01]  /*de30*/  BPT.TRAP 0x1 ;  /* 0x000000040000795c */ /* 0x004fe20000300000 */
.L_x_240:
[----:B------:R-:W1:Y:S01]  /*de40*/  S2R R2, SR_CgaCtaId ;  /* 0x0000000000027919 */ /* 0x000e620000008800 */
[----:B------:R-:W-:-:S04]  /*de50*/  MOV R3, 0x400 ;  /* 0x0000040000037802 */ /* 0x000fc80000000f00 */
[----:B-1----:R-:W-:Y:S02]  /*de60*/  LEA R3, R2, R3, 0x18 ;  /* 0x0000000302037211 */ /* 0x002fe400078ec0ff */
[----:B------:R-:W-:-:S03]  /*de70*/  SHF.L.U32 R2, R0, 0x1f, RZ ;  /* 0x0000001f00027819 */ /* 0x000fc600000006ff */
[----:B------:R-:W-:-:S04]  /*de80*/  IMAD R17, R16, 0x8, R3 ;  /* 0x0000000810117824 */ /* 0x000fc800078e0203 */
[----:B------:R-:W1:Y:S02]  /*de90*/  SYNCS.PHASECHK.TRANS64.TRYWAIT P2, [R17+URZ+0x38440], R2 ;  /* 0x03844002110075a7 */ /* 0x000e64000804017f */
[----:B-1----:R-:W-:Y:S05]  /*dea0*/  @!P2 BRA `(.L_x_241) ;  /* 0x0000001000e0a947 */ /* 0x002fea0003800000 */
.L_x_302:
[----:B------:R-:W-:Y:S01]  /*deb0*/  ELECT P2, URZ, PT ;  /* 0x00000000003f782f */ /* 0x000fe20003840000 */
[----:B------:R-:W-:-:S12]  /*dec0*/  BSSY B0, `(.L_x_242) ;  /* 0x0000010000007945 */ /* 0x000fd80003800000 */
[----:B------:R-:W-:Y:S05]  /*ded0*/  @!P2 BRA `(.L_x_243) ;  /* 0x000000000038a947 */ /* 0x000fea0003800000 */
[----:B-1----:R-:W-:Y:S01]  /*dee0*/  IMAD R2, R16, 0x10, R3 ;  /* 0x0000001010027824 */ /* 0x002fe200078e0203 */
[----:B------:R-:W-:Y:S01]  /*def0*/  MOV R14, UR26 ;  /* 0x0000001a000e7c02 */ /* 0x000fe20008000f00 */
[----:B------:R-:W-:Y:S02]  /*df00*/  IMAD.U32 R13, RZ, RZ, UR25 ;  /* 0x00000019ff0d7e24 */ /* 0x000fe4000f8e00ff */
[----:B------:R-:W-:-:S05]  /*df10*/  IMAD.U32 R12, RZ, RZ, UR24 ;  /* 0x00000018ff0c7e24 */ /* 0x000fca000f8e00ff */
[----:B------:R1:W-:Y:S01]  /*df20*/  STS.128 [R2+0x384f0], R12 ;  /* 0x0384f00c02007388 */ /* 0x0003e20000000c00 */
[----:B------:R-:W-:Y:S01]  /*df30*/  @!PT LDS RZ, [RZ] ;  /* 0x00000000fffff984 */ /* 0x000fe20000000800 */
[----:B------:R-:W-:Y:S01]  /*df40*/  @!PT LDS RZ, [RZ] ;  /* 0x00000000fffff984 */ /* 0x000fe20000000800 */
[----:B------:R-:W-:Y:S01]  /*df50*/  @!PT LDS RZ, [RZ] ;  /* 0x00000000fffff984 */ /* 0x000fe20000000800 */
[----:B------:R-:W-:Y:S01]  /*df60*/  @!PT LDS RZ, [RZ] ;  /* 0x00000000fffff984 */ /* 0x000fe20000000800 */
[----:B------:R3:W-:Y:S06]  /*df70*/  MEMBAR.ALL.CTA ;  /* 0x0000000000007992 */ /* 0x0007ec0000008000 */
[----:B---3--:R-:W3:Y:S01]  /*df80*/  FENCE.VIEW.ASYNC.S ;  /* 0x00000000000073c6 */ /* 0x008ee20000000000 */
[----:B------:R-:W-:Y:S05]  /*df90*/  @!P1 BRA `(.L_x_244) ;  /* 0x0000000000049947 */ /* 0x000fea0003800000 */
[----:B--2---:R-:W-:Y:S01]  /*dfa0*/  BPT.TRAP 0x1 ;  /* 0x000000040000795c */ /* 0x004fe20000300000 */
.L_x_244:
[----:B---3--:R3:W-:Y:S02]  /*dfb0*/  SYNCS.ARRIVE.TRANS64.A1T0 RZ, [R17+URZ+0x38400], RZ ;  /* 0x038400ff11ff79a7 */ /* 0x0087e4000810003f */
.L_x_243:
[----:B--2---:R-:W-:Y:S05]  /*dfc0*/  BSYNC B0 ;  /* 0x0000000000007941 */ /* 0x004fea0003800000 */
.L_x_242:
[----:B------:R-:W-:Y:S01]  /*dfd0*/  ISETP.NE.AND P3, PT, R15, RZ, PT ;  /* 0x000000ff0f00720c */ /* 0x000fe20003f65270 */
[----:B------:R-:W-:-:S05]  /*dfe0*/  VIADD R16, R16, 0x1 ;  /* 0x0000000110107836 */ /* 0x000fca0000000000 */
[----:B------:R-:W-:-:S04]  /*dff0*/  ISETP.NE.AND P2, PT, R16, 0x8, PT ;  /* 0x000000081000780c */ /* 0x000fc80003f45270 */
[----:B-1----:R-:W-:Y:S02]  /*e000*/  SEL R13, RZ, 0x1, P2 ;  /* 0x00000001ff0d7807 */ /* 0x002fe40001000000 */
[----:B------:R-:W-:Y:S02]  /*e010*/  SEL R16, R16, RZ, P2 ;  /* 0x000000ff10107207 */ /* 0x000fe40001000000 */
[----:B------:R-:W-:Y:S01]  /*e020*/  LOP3.LUT R0, R0, R13, RZ, 0x3c, !PT ;  /* 0x0000000d00007212 */ /* 0x000fe200078e3cff */
[----:B------:R-:W-:Y:S06]  /*e030*/  @P3 BRA `(.L_x_245) ;  /* 0xffffffe400003947 */ /* 0x000fec000383ffff */
[----:B------:R-:W-:Y:S05]  /*e040*/  @!P1 BRA `(.L_x_246) ;  /* 0x0000000000049947 */ /* 0x000fea0003800000 */
[----:B------:R-:W-:Y:S01]  /*e050*/  BPT.TRAP 0x1 ;  /* 0x000000040000795c */ /* 0x000fe20000300000 */
.L_x_246:
[----:B------:R-:W-:Y:S01]  /*e060*/  IMAD R5, R16, 0x8, R3 ;  /* 0x0000000810057824 */ /* 0x000fe200078e0203 */
[----:B------:R-:W-:-:S04]  /*e070*/  SHF.L.U32 R2, R0, 0x1f, RZ ;  /* 0x0000001f00027819 */ /* 0x000fc800000006ff */
[----:B------:R-:W1:Y:S02]  /*e080*/  SYNCS.PHASECHK.TRANS64.TRYWAIT P0, [R5+URZ+0x38440], R2 ;  /* 0x03844002050075a7 */ /* 0x000e64000800017f */
[----:B-1----:R-:W-:Y:S05]  /*e090*/  @!P0 BRA `(.L_x_247) ;  /* 0x0000001000788947 */ /* 0x002fea0003800000 */
.L_x_303:
[----:B------:R-:W-:Y:S05]  /*e0a0*/  @!P1 BRA `(.L_x_248) ;  /* 0x0000000000049947 */ /* 0x000fea0003800000 */
[----:B------:R-:W-:Y:S01]  /*e0b0*/  BPT.TRAP 0x1 ;  /* 0x000000040000795c */ /* 0x000fe20000300000 */
.L_x_248:
[----:B------:R-:W-:-:S05]  /*e0c0*/  VIADD R16, R16, 0x1 ;  /* 0x0000000110107836 */ /* 0x000fca0000000000 */
[----:B------:R-:W-:-:S04]  /*e0d0*/  ISETP.NE.AND P0, PT, R16, 0x8, PT ;  /* 0x000000081000780c */ /* 0x000fc80003f05270 */
[----:B-1----:R-:W-:Y:S02]  /*e0e0*/  SEL R5, RZ, 0x1, P0 ;  /* 0x00000001ff057807 */ /* 0x002fe40000000000 */
[----:B------:R-:W-:Y:S02]  /*e0f0*/  SEL R16, R16, RZ, P0 ;  /* 0x000000ff10107207 */ /* 0x000fe40000000000 */
[----:B------:R-:W-:-:S03]  /*e100*/  LOP3.LUT R5, R0, R5, RZ, 0x3c, !PT ;  /* 0x0000000500057212 */ /* 0x000fc600078e3cff */
[----:B----4-:R-:W-:Y:S01]  /*e110*/  IMAD R7, R16, 0x8, R3 ;  /* 0x0000000810077824 */ /* 0x010fe200078e0203 */
[----:B------:R-:W-:-:S04]  /*e120*/  SHF.L.U32 R0, R5, 0x1f, RZ ;  /* 0x0000001f05007819 */ /* 0x000fc800000006ff */
[----:B------:R-:W1:Y:S02]  /*e130*/  SYNCS.PHASECHK.TRANS64.TRYWAIT P0, [R7+URZ+0x38440], R0 ;  /* 0x03844000070075a7 */ /* 0x000e64000800017f */
[----:B-1----:R-:W-:Y:S05]  /*e140*/  @!P0 BRA `(.L_x_249) ;  /* 0x0000001000608947 */ /* 0x002fea0003800000 */
.L_x_304:
[----:B------:R-:W-:Y:S05]  /*e150*/  @!P1 BRA `(.L_x_250) ;  /* 0x0000000000049947 */ /* 0x000fea0003800000 */
[----:B------:R-:W-:Y:S01]  /*e160*/  BPT.TRAP 0x1 ;  /* 0x000000040000795c */ /* 0x000fe20000300000 */
.L_x_250:
[----:B-1----:R-:W-:-:S05]  /*e170*/  VIADD R0, R16, 0x1 ;  /* 0x0000000110007836 */ /* 0x002fca0000000000 */
[----:B------:R-:W-:-:S04]  /*e180*/  ISETP.NE.AND P0, PT, R0, 0x8, PT ;  /* 0x000000080000780c */ /* 0x000fc80003f05270 */
[----:B------:R-:W-:Y:S02]  /*e190*/  SEL R2, RZ, 0x1, P0 ;  /* 0x00000001ff027807 */ /* 0x000fe40000000000 */
[----:B------:R-:W-:Y:S02]  /*e1a0*/  SEL R4, R0, RZ, P0 ;  /* 0x000000ff00047207 */ /* 0x000fe40000000000 */
[----:B------:R-:W-:-:S03]  /*e1b0*/  LOP3.LUT R5, R5, R2, RZ, 0x3c, !PT ;  /* 0x0000000205057212 */ /* 0x000fc600078e3cff */
[----:B------:R-:W-:Y:S01]  /*e1c0*/  IMAD R7, R4, 0x8, R3 ;  /* 0x0000000804077824 */ /* 0x000fe200078e0203 */
[----:B------:R-:W-:-:S04]  /*e1d0*/  SHF.L.U32 R0, R5, 0x1f, RZ ;  /* 0x0000001f05007819 */ /* 0x000fc800000006ff */
[----:B------:R-:W1:Y:S02]  /*e1e0*/  SYNCS.PHASECHK.TRANS64.TRYWAIT P0, [R7+URZ+0x38440], R0 ;  /* 0x03844000070075a7 */ /* 0x000e64000800017f */
[----:B-1----:R-:W-:Y:S05]  /*e1f0*/  @!P0 BRA `(.L_x_251) ;  /* 0x0000001000488947 */ /* 0x002fea0003800000 */
.L_x_305:
[----:B------:R-:W-:Y:S05]  /*e200*/  @!P1 BRA `(.L_x_252) ;  /* 0x0000000000049947 */ /* 0x000fea0003800000 */
[----:B------:R-:W-:Y:S01]  /*e210*/  BPT.TRAP 0x1 ;  /* 0x000000040000795c */ /* 0x000fe20000300000 */
.L_x_252:
[----:B-1----:R-:W-:-:S05]  /*e220*/  VIADD R0, R4, 0x1 ;  /* 0x0000000104007836 */ /* 0x002fca0000000000 */
[----:B------:R-:W-:-:S04]  /*e230*/  ISETP.NE.AND P0, PT, R0, 0x8, PT ;  /* 0x000000080000780c */ /* 0x000fc80003f05270 */
[----:B------:R-:W-:Y:S02]  /*e240*/  SEL R2, RZ, 0x1, P0 ;  /* 0x00000001ff027807 */ /* 0x000fe40000000000 */
[----:B------:R-:W-:Y:S02]  /*e250*/  SEL R4, R0, RZ, P0 ;  /* 0x000000ff00047207 */ /* 0x000fe40000000000 */
[----:B------:R-:W-:Y:S02]  /*e260*/  LOP3.LUT R5, R5, R2, RZ, 0x3c, !PT ;  /* 0x0000000205057212 */ /* 0x000fe400078e3cff */
[----:B------:R-:W-:Y:S02]  /*e270*/  LEA R7, R4, R3, 0x3 ;  /* 0x0000000304077211 */ /* 0x000fe400078e18ff */
[----:B------:R-:W-:-:S04]  /*e280*/  SHF.L.U32 R0, R5, 0x1f, RZ ;  /* 0x0000001f05007819 */ /* 0x000fc800000006ff */
[----:B------:R-:W1:Y:S02]  /*e290*/  SYNCS.PHASECHK.TRANS64.TRYWAIT P0, [R7+URZ+0x38440], R0 ;  /* 0x03844000070075a7 */ /* 0x000e64000800017f */
[----:B-1----:R-:W-:Y:S05]  /*e2a0*/  @!P0 BRA `(.L_x_253) ;  /* 0x0000001000308947 */ /* 0x002fea0003800000 */
.L_x_306:
[----:B------:R-:W-:Y:S05]  /*e2b0*/  @!P1 BRA `(.L_x_254) ;  /* 0x0000000000049947 */ /* 0x000fea0003800000 */
[----:B------:R-:W-:Y:S01]  /*e2c0*/  BPT.TRAP 0x1 ;  /* 0x000000040000795c */ /* 0x000fe20000300000 */
.L_x_254:
        /* <DEDUP_REMOVED lines=9> */
.L_x_307:
[----:B------:R-:W-:Y:S05]  /*e360*/  @!P1 BRA `(.L_x_256) ;  /* 0x0000000000049947 */ /* 0x000fea0003800000 */
[----:B------:R-:W-:Y:S01]  /*e370*/  BPT.TRAP 0x1 ;  /* 0x000000040000795c */ /* 0x000fe20000300000 */
.L_x_256:
        /* <DEDUP_REMOVED lines=9> */
.L_x_308:
[----:B------:R-:W-:Y:S05]  /*e410*/  @!P1 BRA `(.L_x_258) ;  /* 0x0000000000049947 */ /* 0x000fea0003800000 */
[----:B------:R-:W-:Y:S01]  /*e420*/  BPT.TRAP 0x1 ;  /* 0x000000040000795c */ /* 0x000fe20000300000 */
.L_x_258:
        /* <DEDUP_REMOVED lines=9> */
.L_x_309:
[----:B------:R-:W-:Y:S05]  /*e4c0*/  @!P1 BRA `(.L_x_260) ;  /* 0x0000000000049947 */ /* 0x000fea0003800000 */
[----:B------:R-:W-:Y:S01]  /*e4d0*/  BPT.TRAP 0x1 ;  /* 0x000000040000795c */ /* 0x000fe20000300000 */
.L_x_260:
[----:B-1----:R-:W-:-:S05]  /*e4e0*/  VIADD R0, R4, 0x1 ;  /* 0x0000000104007836 */ /* 0x002fca0000000000 */
[----:B------:R-:W-:-:S04]  /*e4f0*/  ISETP.NE.AND P0, PT, R0, 0x8, PT ;  /* 0x000000080000780c */ /* 0x000fc80003f05270 */
[----:B------:R-:W-:Y:S02]  /*e500*/  SEL R2, RZ, 0x1, P0 ;  /* 0x00000001ff027807 */ /* 0x000fe40000000000 */
[----:B------:R-:W-:Y:S02]  /*e510*/  SEL R0, R0, RZ, P0 ;  /* 0x000000ff00007207 */ /* 0x000fe40000000000 */
[----:B------:R-:W-:-:S03]  /*e520*/  LOP3.LUT R2, R5, R2, RZ, 0x3c, !PT ;  /* 0x0000000205027212 */ /* 0x000fc600078e3cff */
[----:B------:R-:W-:Y:S01]  /*e530*/  IMAD R3, R0, 0x8, R3 ;  /* 0x0000000800037824 */ /* 0x000fe200078e0203 */
[----:B------:R-:W-:-:S07]  /*e540*/  SHF.L.U32 R0, R2, 0x1f, RZ ;  /* 0x0000001f02007819 */ /* 0x000fce00000006ff */
.L_x_261:
[----:B-1----:R1:W2:Y:S02]  /*e550*/  SYNCS.PHASECHK.TRANS64.TRYWAIT P0, [R3+URZ+0x38440], R0 ;  /* 0x03844000030075a7 */ /* 0x0022a4000800017f */
[----:B--2---:R-:W-:Y:S05]  /*e560*/  @!P0 NANOSLEEP.SYNCS 0x989680 ;  /* 0x009896800000895d */ /* 0x004fea0003900000 */
[----:B------:R-:W2:Y:S02]  /*e570*/  @!P0 SYNCS.PHASECHK.TRANS64 P0, [R3+URZ+0x38440], R0 ;  /* 0x03844000030085a7 */ /* 0x000ea4000800007f */
[----:B--2---:R-:W-:Y:S05]  /*e580*/  @P0 EXIT ;  /* 0x000000000000094d */ /* 0x004fea0003800000 */
[----:B------:R-:W-:Y:S05]  /*e590*/  BRA `(.L_x_261) ;  /* 0xfffffffc00ec7947 */ /* 0x000fea000383ffff */
.L_x_33:
[----:B--2---:R-:W-:-:S04]  /*e5a0*/  IMAD.U32 R3, RZ, RZ, UR4 ;  /* 0x00000004ff037e24 */ /* 0x004fc8000f8e00ff */
[----:B------:R2:W3:Y:S03]  /*e5b0*/  SYNCS.PHASECHK.TRANS64.TRYWAIT P0, [R3+URZ+0x38480], R0 ;  /* 0x03848000030075a7 */ /* 0x0004e6000800017f */
[----:B---3--:R-:W-:Y:S05]  /*e5c0*/  @!P0 NANOSLEEP.SYNCS 0x989680 ;  /* 0x009896800000895d */ /* 0x008fea0003900000 */
[----:B------:R-:W3:Y:S02]  /*e5d0*/  @!P0 SYNCS.PHASECHK.TRANS64 P0, [R3+URZ+0x38480], R0 ;  /* 0x03848000030085a7 */ /* 0x000ee4000800007f */
[----:B---3--:R-:W-:Y:S05]  /*e5e0*/  @!P0 BRA `(.L_x_33) ;  /* 0xfffffffc00ec8947 */ /* 0x008fea000383ffff */
[----:B------:R-:W-:Y:S05]  /*e5f0*/  BRA `(.L_x_32) ;  /* 0xffffff54007c7947 */ /* 0x000fea000383ffff */
.L_x_38:
[----:B--2---:R-:W-:-:S04]  /*e600*/  MOV R6, UR4 ;  /* 0x0000000400067c02 */ /* 0x004fc80008000f00 */
[----:B------:R2:W3:Y:S03]  /*e610*/  SYNCS.PHASECHK.TRANS64.TRYWAIT P0, [R6+URZ+0x38480], R3 ;  /* 0x03848003060075a7 */ /* 0x0004e6000800017f */
[----:B---3--:R-:W-:Y:S05]  /*e620*/  @!P0 NANOSLEEP.SYNCS 0x989680 ;  /* 0x009896800000895d */ /* 0x008fea0003900000 */
[----:B------:R-:W3:Y:S02]  /*e630*/  @!P0 SYNCS.PHASECHK.TRANS64 P0, [R6+URZ+0x38480], R3 ;  /* 0x03848003060085a7 */ /* 0x000ee4000800007f */
[----:B---3--:R-:W-:Y:S05]  /*e640*/  @!P0 BRA `(.L_x_38) ;  /* 0xfffffffc00ec8947 */ /* 0x008fea000383ffff */
[----:B------:R-:W-:Y:S05]  /*e650*/  BRA `(.L_x_37) ;  /* 0xffffff5800f87947 */ /* 0x000fea000383ffff */
.L_x_55:
[----:B------:R-:W-:-:S07]  /*e660*/  IMAD.MOV.U32 R15, RZ, RZ, -0x1 ;  /* 0xffffffffff0f7424 */ /* 0x000fce00078e00ff */
[----:B-12--5:R-:W-:Y:S05]  /*e670*/  WARPSYNC.COLLECTIVE R15, `(.L_x_262) ;  /* 0x000000000f0c7348 */ /* 0x026fea0003c00000 */
[----:B------:R-:W-:Y:S02]  /*e680*/  ELECT P6, UR62, PT ;  /* 0x00000000003e782f */ /* 0x000fe400038c0000 */
[----:B------:R-:W-:Y:S01]  /*e690*/  MOV R14, UR62 ;  /* 0x0000003e000e7c02 */ /* 0x000fe20008000f00 */
[----:B-12--5:R-:W-:Y:S10]  /*e6a0*/  ENDCOLLECTIVE ;  /* 0x000000000000791b */ /* 0x026ff40003800000 */
.L_x_262:
[----:B------:R-:W-:Y:S05]  /*e6b0*/  BRA `(.L_x_263) ;  /* 0xffffff6800047947 */ /* 0x000fea000383ffff */
.L_x_57:
[----:B-1----:R-:W-:-:S04]  /*e6c0*/  IMAD.U32 R6, RZ, RZ, UR47 ;  /* 0x0000002fff067e24 */ /* 0x002fc8000f8e00ff */
[----:B------:R1:W2:Y:S03]  /*e6d0*/  SYNCS.PHASECHK.TRANS64.TRYWAIT P2, [R6+URZ+0x384a0], R3 ;  /* 0x0384a003060075a7 */ /* 0x0002a6000804017f */
[----:B--2---:R-:W-:Y:S05]  /*e6e0*/  @!P2 NANOSLEEP.SYNCS 0x989680 ;  /* 0x009896800000a95d */ /* 0x004fea0003900000 */
[----:B------:R-:W2:Y:S02]  /*e6f0*/  @!P2 SYNCS.PHASECHK.TRANS64 P2, [R6+URZ+0x384a0], R3 ;  /* 0x0384a0030600a5a7 */ /* 0x000ea4000804007f */
[----:B--2---:R-:W-:Y:S05]  /*e700*/  @!P2 BRA `(.L_x_57) ;  /* 0xfffffffc00eca947 */ /* 0x004fea000383ffff */
[----:B------:R-:W-:Y:S05]  /*e710*/  BRA `(.L_x_264) ;  /* 0xffffff68001c7947 */ /* 0x000fea000383ffff */
.L_x_65:
[----:B--2---:R-:W-:-:S04]  /*e720*/  IMAD.U32 R14, RZ, RZ, UR47 ;  /* 0x0000002fff0e7e24 */ /* 0x004fc8000f8e00ff */
[----:B------:R2:W3:Y:S03]  /*e730*/  SYNCS.PHASECHK.TRANS64.TRYWAIT P3, [R14+URZ+0x384a8], R3 ;  /* 0x0384a8030e0075a7 */ /* 0x0004e6000806017f */
[----:B---3--:R-:W-:Y:S05]  /*e740*/  @!P3 NANOSLEEP.SYNCS 0x989680 ;  /* 0x009896800000b95d */ /* 0x008fea0003900000 */
[----:B------:R-:W3:Y:S02]  /*e750*/  @!P3 SYNCS.PHASECHK.TRANS64 P3, [R14+URZ+0x384a8], R3 ;  /* 0x0384a8030e00b5a7 */ /* 0x000ee4000806007f */
[----:B---3--:R-:W-:Y:S05]  /*e760*/  @!P3 BRA `(.L_x_65) ;  /* 0xfffffffc00ecb947 */ /* 0x008fea000383ffff */
[----:B------:R-:W-:Y:S05]  /*e770*/  BRA `(.L_x_265) ;  /* 0xffffff6c00ac7947 */ /* 0x000fea000383ffff */
.L_x_70:
[----:B--2---:R-:W-:-:S04]  /*e780*/  IMAD.U32 R14, RZ, RZ, UR47 ;  /* 0x0000002fff0e7e24 */ /* 0x004fc8000f8e00ff */
[----:B------:R2:W3:Y:S03]  /*e790*/  SYNCS.PHASECHK.TRANS64.TRYWAIT P3, [R14+URZ+0x384b0], R3 ;  /* 0x0384b0030e0075a7 */ /* 0x0004e6000806017f */
[----:B---3--:R-:W-:Y:S05]  /*e7a0*/  @!P3 NANOSLEEP.SYNCS 0x989680 ;  /* 0x009896800000b95d */ /* 0x008fea0003900000 */
[----:B------:R-:W3:Y:S02]  /*e7b0*/  @!P3 SYNCS.PHASECHK.TRANS64 P3, [R14+URZ+0x384b0], R3 ;  /* 0x0384b0030e00b5a7 */ /* 0x000ee4000806007f */
[----:B---3--:R-:W-:Y:S05]  /*e7c0*/  @!P3 BRA `(.L_x_70) ;  /* 0xfffffffc00ecb947 */ /* 0x008fea000383ffff */
[----:B------:R-:W-:Y:S05]  /*e7d0*/  BRA `(.L_x_266) ;  /* 0xffffff7400087947 */ /* 0x000fea000383ffff */
.L_x_75:
[----:B--2---:R-:W-:-:S04]  /*e7e0*/  IMAD.U32 R14, RZ, RZ, UR47 ;  /* 0x0000002fff0e7e24 */ /* 0x004fc8000f8e00ff */
[----:B------:R2:W3:Y:S03]  /*e7f0*/  SYNCS.PHASECHK.TRANS64.TRYWAIT P3, [R14+URZ+0x384b8], R3 ;  /* 0x0384b8030e0075a7 */ /* 0x0004e6000806017f */
[----:B---3--:R-:W-:Y:S05]  /*e800*/  @!P3 NANOSLEEP.SYNCS 0x989680 ;  /* 0x009896800000b95d */ /* 0x008fea0003900000 */
[----:B------:R-:W3:Y:S02]  /*e810*/  @!P3 SYNCS.PHASECHK.TRANS64 P3, [R14+URZ+0x384b8], R3 ;  /* 0x0384b8030e00b5a7 */ /* 0x000ee4000806007f */
[----:B---3--:R-:W-:Y:S05]  /*e820*/  @!P3 BRA `(.L_x_75) ;  /* 0xfffffffc00ecb947 */ /* 0x008fea000383ffff */
[----:B------:R-:W-:Y:S05]  /*e830*/  BRA `(.L_x_267) ;  /* 0xffffff7800707947 */ /* 0x000fea000383ffff */
.L_x_80:
[----:B--2---:R-:W-:-:S04]  /*e840*/  IMAD.U32 R14, RZ, RZ, UR47 ;  /* 0x0000002fff0e7e24 */ /* 0x004fc8000f8e00ff */
[----:B------:R2:W3:Y:S03]  /*e850*/  SYNCS.PHASECHK.TRANS64.TRYWAIT P3, [R14+URZ+0x384a0], R3 ;  /* 0x0384a0030e0075a7 */ /* 0x0004e6000806017f */
[----:B---3--:R-:W-:Y:S05]  /*e860*/  @!P3 NANOSLEEP.SYNCS 0x989680 ;  /* 0x009896800000b95d */ /* 0x008fea0003900000 */
[----:B------:R-:W3:Y:S02]  /*e870*/  @!P3 SYNCS.PHASECHK.TRANS64 P3, [R14+URZ+0x384a0], R3 ;  /* 0x0384a0030e00b5a7 */ /* 0x000ee4000806007f */
[----:B---3--:R-:W-:Y:S05]  /*e880*/  @!P3 BRA `(.L_x_80) ;  /* 0xfffffffc00ecb947 */ /* 0x008fea000383ffff */
[----:B------:R-:W-:Y:S05]  /*e890*/  BRA `(.L_x_268) ;  /* 0xffffff7c00e07947 */ /* 0x000fea000383ffff */
.L_x_85:
[----:B--2---:R-:W-:-:S04]  /*e8a0*/  IMAD.U32 R14, RZ, RZ, UR47 ;  /* 0x0000002fff0e7e24 */ /* 0x004fc8000f8e00ff */
[----:B------:R2:W3:Y:S03]  /*e8b0*/  SYNCS.PHASECHK.TRANS64.TRYWAIT P3, [R14+URZ+0x384a8], R3 ;  /* 0x0384a8030e0075a7 */ /* 0x0004e6000806017f */
[----:B---3--:R-:W-:Y:S05]  /*e8c0*/  @!P3 NANOSLEEP.SYNCS 0x989680 ;  /* 0x009896800000b95d */ /* 0x008fea0003900000 */
[----:B------:R-:W3:Y:S02]  /*e8d0*/  @!P3 SYNCS.PHASECHK.TRANS64 P3, [R14+URZ+0x384a8], R3 ;  /* 0x0384a8030e00b5a7 */ /* 0x000ee4000806007f */
[----:B---3--:R-:W-:Y:S05]  /*e8e0*/  @!P3 BRA `(.L_x_85) ;  /* 0xfffffffc00ecb947 */ /* 0x008fea000383ffff */
[----:B------:R-:W-:Y:S05]  /*e8f0*/  BRA `(.L_x_269) ;  /* 0xffffff8400487947 */ /* 0x000fea000383ffff */
.L_x_90:
[----:B--2---:R-:W-:-:S04]  /*e900*/  IMAD.U32 R14, RZ, RZ, UR47 ;  /* 0x0000002fff0e7e24 */ /* 0x004fc8000f8e00ff */
[----:B------:R2:W3:Y:S03]  /*e910*/  SYNCS.PHASECHK.TRANS64.TRYWAIT P3, [R14+URZ+0x384b0], R3 ;  /* 0x0384b0030e0075a7 */ /* 0x0004e6000806017f */
[----:B---3--:R-:W-:Y:S05]  /*e920*/  @!P3 NANOSLEEP.SYNCS 0x989680 ;  /* 0x009896800000b95d */ /* 0x008fea0003900000 */
[----:B------:R-:W3:Y:S02]  /*e930*/  @!P3 SYNCS.PHASECHK.TRANS64 P3, [R14+URZ+0x384b0], R3 ;  /* 0x0384b0030e00b5a7 */ /* 0x000ee4000806007f */
[----:B---3--:R-:W-:Y:S05]  /*e940*/  @!P3 BRA `(.L_x_90) ;  /* 0xfffffffc00ecb947 */ /* 0x008fea000383ffff */
[----:B------:R-:W-:Y:S05]  /*e950*/  BRA `(.L_x_270) ;  /* 0xffffff8800b07947 */ /* 0x000fea000383ffff */
.L_x_95:
[----:B--2---:R-:W-:-:S04]  /*e960*/  IMAD.U32 R14, RZ, RZ, UR47 ;  /* 0x0000002fff0e7e24 */ /* 0x004fc8000f8e00ff */
[----:B------:R2:W3:Y:S03]  /*e970*/  SYNCS.PHASECHK.TRANS64.TRYWAIT P3, [R14+URZ+0x384b8], R3 ;  /* 0x0384b8030e0075a7 */ /* 0x0004e6000806017f */
[----:B---3--:R-:W-:Y:S05]  /*e980*/  @!P3 NANOSLEEP.SYNCS 0x989680 ;  /* 0x009896800000b95d */ /* 0x008fea0003900000 */
[----:B------:R-:W3:Y:S02]  /*e990*/  @!P3 SYNCS.PHASECHK.TRANS64 P3, [R14+URZ+0x384b8], R3 ;  /* 0x0384b8030e00b5a7 */ /* 0x000ee4000806007f */
[----:B---3--:R-:W-:Y:S05]  /*e9a0*/  @!P3 BRA `(.L_x_95) ;  /* 0xfffffffc00ecb947 */ /* 0x008fea000383ffff */
[----:B------:R-:W-:Y:S05]  /*e9b0*/  BRA `(.L_x_271) ;  /* 0xffffff9000187947 */ /* 0x000fea000383ffff */
.L_x_102:
[----:B--2---:R-:W-:-:S04]  /*e9c0*/  MOV R3, UR4 ;  /* 0x0000000400037c02 */ /* 0x004fc80008000f00 */
[----:B------:R2:W3:Y:S03]  /*e9d0*/  SYNCS.PHASECHK.TRANS64.TRYWAIT P0, [R3+URZ+0x38400], R0 ;  /* 0x03840000030075a7 */ /* 0x0004e6000800017f */
[----:B---3--:R-:W-:Y:S05]  /*e9e0*/  @!P0 NANOSLEEP.SYNCS 0x989680 ;  /* 0x009896800000895d */ /* 0x008fea0003900000 */
[----:B------:R-:W3:Y:S02]  /*e9f0*/  @!P0 SYNCS.PHASECHK.TRANS64 P0, [R3+URZ+0x38400], R0 ;  /* 0x03840000030085a7 */ /* 0x000ee4000800007f */
[----:B---3--:R-:W-:Y:S05]  /*ea00*/  @!P0 BRA `(.L_x_102) ;  /* 0xfffffffc00ec8947 */ /* 0x008fea000383ffff */
[----:B------:R-:W-:Y:S05]  /*ea10*/  BRA `(.L_x_272) ;  /* 0xffffff9400a87947 */ /* 0x000fea000383ffff */
.L_x_120:
[----:B-1----:R-:W-:-:S04]  /*ea20*/  IMAD.U32 R3, RZ, RZ, UR35 ;  /* 0x00000023ff037e24 */ /* 0x002fc8000f8e00ff */
[----:B------:R1:W2:Y:S03]  /*ea30*/  SYNCS.PHASECHK.TRANS64.TRYWAIT P0, [R3+URZ+0x384e8], R0 ;  /* 0x0384e800030075a7 */ /* 0x0002a6000800017f */
[----:B--2---:R-:W-:Y:S05]  /*ea40*/  @!P0 NANOSLEEP.SYNCS 0x989680 ;  /* 0x009896800000895d */ /* 0x004fea0003900000 */
[----:B------:R-:W2:Y:S02]  /*ea50*/  @!P0 SYNCS.PHASECHK.TRANS64 P0, [R3+URZ+0x384e8], R0 ;  /* 0x0384e800030085a7 */ /* 0x000ea4000800007f */
[----:B--2---:R-:W-:Y:S05]  /*ea60*/  @!P0 BRA `(.L_x_120) ;  /* 0xfffffffc00ec8947 */ /* 0x004fea000383ffff */
[----:B------:R-:W-:Y:S05]  /*ea70*/  BRA `(.L_x_273) ;  /* 0xffffffa4003c7947 */ /* 0x000fea000383ffff */
.L_x_122:
[----:B-1----:R-:W-:-:S04]  /*ea80*/  IMAD.U32 R3, RZ, RZ, UR8 ;  /* 0x00000008ff037e24 */ /* 0x002fc8000f8e00ff */
[----:B------:R1:W2:Y:S03]  /*ea90*/  SYNCS.PHASECHK.TRANS64.TRYWAIT P0, [R3+URZ+0x38400], R0 ;  /* 0x03840000030075a7 */ /* 0x0002a6000800017f */
[----:B--2---:R-:W-:Y:S05]  /*eaa0*/  @!P0 NANOSLEEP.SYNCS 0x989680 ;  /* 0x009896800000895d */ /* 0x004fea0003900000 */
[----:B------:R-:W2:Y:S02]  /*eab0*/  @!P0 SYNCS.PHASECHK.TRANS64 P0, [R3+URZ+0x38400], R0 ;  /* 0x03840000030085a7 */ /* 0x000ea4000800007f */
[----:B--2---:R-:W-:Y:S05]  /*eac0*/  @!P0 BRA `(.L_x_122) ;  /* 0xfffffffc00ec8947 */ /* 0x004fea000383ffff */
[----:B------:R-:W-:Y:S05]  /*ead0*/  BRA `(.L_x_274) ;  /* 0xffffffa4005c7947 */ /* 0x000fea000383ffff */
.L_x_128:
[----:B-1----:R-:W-:-:S04]  /*eae0*/  IMAD.U32 R3, RZ, RZ, UR35 ;  /* 0x00000023ff037e24 */ /* 0x002fc8000f8e00ff */
[----:B------:R1:W3:Y:S03]  /*eaf0*/  SYNCS.PHASECHK.TRANS64.TRYWAIT P1, [R3+URZ+0x384c0], R0 ;  /* 0x0384c000030075a7 */ /* 0x0002e6000802017f */
[----:B---3--:R-:W-:Y:S05]  /*eb00*/  @!P1 NANOSLEEP.SYNCS 0x989680 ;  /* 0x009896800000995d */ /* 0x008fea0003900000 */
[----:B------:R-:W3:Y:S02]  /*eb10*/  @!P1 SYNCS.PHASECHK.TRANS64 P1, [R3+URZ+0x384c0], R0 ;  /* 0x0384c000030095a7 */ /* 0x000ee4000802007f */
[----:B---3--:R-:W-:Y:S05]  /*eb20*/  @!P1 BRA `(.L_x_128) ;  /* 0xfffffffc00ec9947 */ /* 0x008fea000383ffff */
[----:B------:R-:W-:Y:S05]  /*eb30*/  BRA `(.L_x_275) ;  /* 0xffffffa8000c7947 */ /* 0x000fea000383ffff */
.L_x_134:
[----:B-1----:R-:W-:-:S04]  /*eb40*/  IMAD.U32 R3, RZ, RZ, UR35 ;  /* 0x00000023ff037e24 */ /* 0x002fc8000f8e00ff */
[----:B------:R1:W4:Y:S03]  /*eb50*/  SYNCS.PHASECHK.TRANS64.TRYWAIT P1, [R3+URZ+0x384c8], R0 ;  /* 0x0384c800030075a7 */ /* 0x000326000802017f */
[----:B----4-:R-:W-:Y:S05]  /*eb60*/  @!P1 NANOSLEEP.SYNCS 0x989680 ;  /* 0x009896800000995d */ /* 0x010fea0003900000 */
[----:B------:R-:W4:Y:S02]  /*eb70*/  @!P1 SYNCS.PHASECHK.TRANS64 P1, [R3+URZ+0x384c8], R0 ;  /* 0x0384c800030095a7 */ /* 0x000f24000802007f */
[----:B----4-:R-:W-:Y:S05]  /*eb80*/  @!P1 BRA `(.L_x_134) ;  /* 0xfffffffc00ec9947 */ /* 0x010fea000383ffff */
[----:B------:R-:W-:Y:S05]  /*eb90*/  BRA `(.L_x_276) ;  /* 0xffffffa8005c7947 */ /* 0x000fea000383ffff */
.L_x_140:
[----:B-1----:R-:W-:-:S04]  /*eba0*/  IMAD.U32 R3, RZ, RZ, UR35 ;  /* 0x00000023ff037e24 */ /* 0x002fc8000f8e00ff */
[----:B------:R1:W1:Y:S03]  /*ebb0*/  SYNCS.PHASECHK.TRANS64.TRYWAIT P1, [R3+URZ+0x384d0], R0 ;  /* 0x0384d000030075a7 */ /* 0x000266000802017f */
[----:B-1----:R-:W-:Y:S05]  /*ebc0*/  @!P1 NANOSLEEP.SYNCS 0x989680 ;  /* 0x009896800000995d */ /* 0x002fea0003900000 */
[----:B------:R-:W1:Y:S02]  /*ebd0*/  @!P1 SYNCS.PHASECHK.TRANS64 P1, [R3+URZ+0x384d0], R0 ;  /* 0x0384d000030095a7 */ /* 0x000e64000802007f */
[----:B-1----:R-:W-:Y:S05]  /*ebe0*/  @!P1 BRA `(.L_x_140) ;  /* 0xfffffffc00ec9947 */ /* 0x002fea000383ffff */
[----:B------:R-:W-:Y:S05]  /*ebf0*/  BRA `(.L_x_277) ;  /* 0xffffffa800b47947 */ /* 0x000fea000383ffff */
.L_x_146:
[----:B-1----:R-:W-:-:S04]  /*ec00*/  IMAD.U32 R3, RZ, RZ, UR35 ;  /* 0x00000023ff037e24 */ /* 0x002fc8000f8e00ff */
[----:B------:R1:W1:Y:S03]  /*ec10*/  SYNCS.PHASECHK.TRANS64.TRYWAIT P1, [R3+URZ+0x384d8], R0 ;  /* 0x0384d800030075a7 */ /* 0x000266000802017f */
[----:B-1----:R-:W-:Y:S05]  /*ec20*/  @!P1 NANOSLEEP.SYNCS 0x989680 ;  /* 0x009896800000995d */ /* 0x002fea0003900000 */
[----:B------:R-:W1:Y:S02]  /*ec30*/  @!P1 SYNCS.PHASECHK.TRANS64 P1, [R3+URZ+0x384d8], R0 ;  /* 0x0384d800030095a7 */ /* 0x000e64000802007f */
[----:B-1----:R-:W-:Y:S05]  /*ec40*/  @!P1 BRA `(.L_x_146) ;  /* 0xfffffffc00ec9947 */ /* 0x002fea000383ffff */
[----:B------:R-:W-:Y:S05]  /*ec50*/  BRA `(.L_x_278) ;  /* 0xffffffac000c7947 */ /* 0x000fea000383ffff */
.L_x_152:
[----:B-1----:R-:W-:-:S04]  /*ec60*/  IMAD.U32 R3, RZ, RZ, UR35 ;  /* 0x00000023ff037e24 */ /* 0x002fc8000f8e00ff */
[----:B------:R1:W3:Y:S03]  /*ec70*/  SYNCS.PHASECHK.TRANS64.TRYWAIT P1, [R3+URZ+0x384c0], R2 ;  /* 0x0384c002030075a7 */ /* 0x0002e6000802017f */
[----:B---3--:R-:W-:Y:S05]  /*ec80*/  @!P1 NANOSLEEP.SYNCS 0x989680 ;  /* 0x009896800000995d */ /* 0x008fea0003900000 */
[----:B------:R-:W3:Y:S02]  /*ec90*/  @!P1 SYNCS.PHASECHK.TRANS64 P1, [R3+URZ+0x384c0], R2 ;  /* 0x0384c002030095a7 */ /* 0x000ee4000802007f */
[----:B---3--:R-:W-:Y:S05]  /*eca0*/  @!P1 BRA `(.L_x_152) ;  /* 0xfffffffc00ec9947 */ /* 0x008fea000383ffff */
[----:B------:R-:W-:Y:S05]  /*ecb0*/  BRA `(.L_x_279) ;  /* 0xffffffac00687947 */ /* 0x000fea000383ffff */
.L_x_158:
[----:B-1-3--:R-:W-:-:S04]  /*ecc0*/  IMAD.U32 R3, RZ, RZ, UR35 ;  /* 0x00000023ff037e24 */ /* 0x00afc8000f8e00ff */
[----:B------:R1:W3:Y:S03]  /*ecd0*/  SYNCS.PHASECHK.TRANS64.TRYWAIT P1, [R3+URZ+0x384c8], R2 ;  /* 0x0384c802030075a7 */ /* 0x0002e6000802017f */
[----:B---3--:R-:W-:Y:S05]  /*ece0*/  @!P1 NANOSLEEP.SYNCS 0x989680 ;  /* 0x009896800000995d */ /* 0x008fea0003900000 */
[----:B------:R-:W3:Y:S02]  /*ecf0*/  @!P1 SYNCS.PHASECHK.TRANS64 P1, [R3+URZ+0x384c8], R2 ;  /* 0x0384c802030095a7 */ /* 0x000ee4000802007f */
[----:B---3--:R-:W-:Y:S05]  /*ed00*/  @!P1 BRA `(.L_x_158) ;  /* 0xfffffffc00ec9947 */ /* 0x008fea000383ffff */
[----:B------:R-:W-:Y:S05]  /*ed10*/  BRA `(.L_x_280) ;  /* 0xffffffac00b47947 */ /* 0x000fea000383ffff */
.L_x_164:
[----:B-1-34-:R-:W-:-:S04]  /*ed20*/  IMAD.U32 R3, RZ, RZ, UR35 ;  /* 0x00000023ff037e24 */ /* 0x01afc8000f8e00ff */
[----:B------:R1:W3:Y:S03]  /*ed30*/  SYNCS.PHASECHK.TRANS64.TRYWAIT P1, [R3+URZ+0x384d0], R2 ;  /* 0x0384d002030075a7 */ /* 0x0002e6000802017f */
[----:B---3--:R-:W-:Y:S05]  /*ed40*/  @!P1 NANOSLEEP.SYNCS 0x989680 ;  /* 0x009896800000995d */ /* 0x008fea0003900000 */
[----:B------:R-:W3:Y:S02]  /*ed50*/  @!P1 SYNCS.PHASECHK.TRANS64 P1, [R3+URZ+0x384d0], R2 ;  /* 0x0384d002030095a7 */ /* 0x000ee4000802007f */
[----:B---3--:R-:W-:Y:S05]  /*ed60*/  @!P1 BRA `(.L_x_164) ;  /* 0xfffffffc00ec9947 */ /* 0x008fea000383ffff */
[----:B------:R-:W-:Y:S05]  /*ed70*/  BRA `(.L_x_281) ;  /* 0xffffffb000007947 */ /* 0x000fea000383ffff */
.L_x_170:
[----:B-1-34-:R-:W-:-:S04]  /*ed80*/  MOV R3, UR35 ;  /* 0x0000002300037c02 */ /* 0x01afc80008000f00 */
[----:B------:R1:W3:Y:S03]  /*ed90*/  SYNCS.PHASECHK.TRANS64.TRYWAIT P1, [R3+URZ+0x384d8], R2 ;  /* 0x0384d802030075a7 */ /* 0x0002e6000802017f */
[----:B---3--:R-:W-:Y:S05]  /*eda0*/  @!P1 NANOSLEEP.SYNCS 0x989680 ;  /* 0x009896800000995d */ /* 0x008fea0003900000 */
[----:B------:R-:W3:Y:S02]  /*edb0*/  @!P1 SYNCS.PHASECHK.TRANS64 P1, [R3+URZ+0x384d8], R2 ;  /* 0x0384d802030095a7 */ /* 0x000ee4000802007f */
[----:B---3--:R-:W-:Y:S05]  /*edc0*/  @!P1 BRA `(.L_x_170) ;  /* 0xfffffffc00ec9947 */ /* 0x008fea000383ffff */
[----:B------:R-:W-:Y:S05]  /*edd0*/  BRA `(.L_x_282) ;  /* 0xffffffb0004c7947 */ /* 0x000fea000383ffff */
.L_x_185:
[----:B-1-34-:R-:W-:-:S04]  /*ede0*/  IMAD.U32 R3, RZ, RZ, UR35 ;  /* 0x00000023ff037e24 */ /* 0x01afc8000f8e00ff */
[----:B------:R1:W2:Y:S03]  /*edf0*/  SYNCS.PHASECHK.TRANS64.TRYWAIT P0, [R3+URZ+0x384c0], R0 ;  /* 0x0384c000030075a7 */ /* 0x0002a6000800017f */
[----:B--2---:R-:W-:Y:S05]  /*ee00*/  @!P0 NANOSLEEP.SYNCS 0x989680 ;  /* 0x009896800000895d */ /* 0x004fea0003900000 */
[----:B------:R-:W2:Y:S02]  /*ee10*/  @!P0 SYNCS.PHASECHK.TRANS64 P0, [R3+URZ+0x384c0], R0 ;  /* 0x0384c000030085a7 */ /* 0x000ea4000800007f */
[----:B--2---:R-:W-:Y:S05]  /*ee20*/  @!P0 BRA `(.L_x_185) ;  /* 0xfffffffc00ec8947 */ /* 0x004fea000383ffff */
[----:B------:R-:W-:Y:S05]  /*ee30*/  BRA `(.L_x_283) ;  /* 0xffffffb400e47947 */ /* 0x000fea000383ffff */
.L_x_187:
[----:B-1-34-:R-:W-:-:S04]  /*ee40*/  IMAD.U32 R3, RZ, RZ, UR35 ;  /* 0x00000023ff037e24 */ /* 0x01afc8000f8e00ff */
[----:B------:R1:W2:Y:S03]  /*ee50*/  SYNCS.PHASECHK.TRANS64.TRYWAIT P0, [R3+URZ+0x384c8], R0 ;  /* 0x0384c800030075a7 */ /* 0x0002a6000800017f */
[----:B--2---:R-:W-:Y:S05]  /*ee60*/  @!P0 NANOSLEEP.SYNCS 0x989680 ;  /* 0x009896800000895d */ /* 0x004fea0003900000 */
[----:B------:R-:W2:Y:S02]  /*ee70*/  @!P0 SYNCS.PHASECHK.TRANS64 P0, [R3+URZ+0x384c8], R0 ;  /* 0x0384c800030085a7 */ /* 0x000ea4000800007f */
[----:B--2---:R-:W-:Y:S05]  /*ee80*/  @!P0 BRA `(.L_x_187) ;  /* 0xfffffffc00ec8947 */ /* 0x004fea000383ffff */
[----:B------:R-:W-:Y:S05]  /*ee90*/  BRA `(.L_x_284) ;  /* 0xffffffb400dc7947 */ /* 0x000fea000383ffff */
.L_x_189:
[----:B-1-34-:R-:W-:-:S04]  /*eea0*/  IMAD.U32 R3, RZ, RZ, UR35 ;  /* 0x00000023ff037e24 */ /* 0x01afc8000f8e00ff */
[----:B------:R1:W2:Y:S03]  /*eeb0*/  SYNCS.PHASECHK.TRANS64.TRYWAIT P0, [R3+URZ+0x384d0], R0 ;  /* 0x0384d000030075a7 */ /* 0x0002a6000800017f */
[----:B--2---:R-:W-:Y:S05]  /*eec0*/  @!P0 NANOSLEEP.SYNCS 0x989680 ;  /* 0x009896800000895d */ /* 0x004fea0003900000 */
[----:B------:R-:W2:Y:S02]  /*eed0*/  @!P0 SYNCS.PHASECHK.TRANS64 P0, [R3+URZ+0x384d0], R0 ;  /* 0x0384d000030085a7 */ /* 0x000ea4000800007f */
[----:B--2---:R-:W-:Y:S05]  /*eee0*/  @!P0 BRA `(.L_x_189) ;  /* 0xfffffffc00ec8947 */ /* 0x004fea000383ffff */
[----:B------:R-:W-:Y:S05]  /*eef0*/  BRA `(.L_x_285) ;  /* 0xffffffb400d47947 */ /* 0x000fea000383ffff */
.L_x_201:
[----:B------:R-:W-:Y:S01]  /*ef00*/  BSSY B1, `(.L_x_286) ;  /* 0x0000006000017945 */ /* 0x000fe20003800000 */
[----:B------:R-:W-:-:S07]  /*ef10*/  IMAD.MOV.U32 R15, RZ, RZ, -0x1 ;  /* 0xffffffffff0f7424 */ /* 0x000fce00078e00ff */
[----:B-----5:R-:W-:Y:S05]  /*ef20*/  WARPSYNC.COLLECTIVE R15, `(.L_x_287) ;  /* 0x000000000f0c7348 */ /* 0x020fea0003c00000 */
[----:B-----5:R-:W-:Y:S02]  /*ef30*/  ELECT P6, UR62, PT ;  /* 0x00000000003e782f */ /* 0x020fe400038c0000 */
[----:B------:R-:W-:Y:S01]  /*ef40*/  MOV R14, UR62 ;  /* 0x0000003e000e7c02 */ /* 0x000fe20008000f00 */
[----:B------:R-:W-:Y:S10]  /*ef50*/  ENDCOLLECTIVE ;  /* 0x000000000000791b */ /* 0x000ff40003800000 */
.L_x_287:
[----:B------:R-:W-:Y:S05]  /*ef60*/  BSYNC B1 ;  /* 0x0000000000017941 */ /* 0x000fea0003800000 */
.L_x_286:
[----:B------:R-:W-:Y:S05]  /*ef70*/  BRA `(.L_x_288) ;  /* 0xffffffc000e87947 */ /* 0x000fea000383ffff */
.L_x_204:
[----:B--2---:R2:W3:Y:S02]  /*ef80*/  SYNCS.PHASECHK.TRANS64.TRYWAIT P0, [R8+URZ+0x38490], R5 ;  /* 0x03849005080075a7 */ /* 0x0044e4000800017f */
[----:B---3--:R-:W-:Y:S05]  /*ef90*/  @!P0 NANOSLEEP.SYNCS 0x989680 ;  /* 0x009896800000895d */ /* 0x008fea0003900000 */
[----:B------:R-:W3:Y:S02]  /*efa0*/  @!P0 SYNCS.PHASECHK.TRANS64 P0, [R8+URZ+0x38490], R5 ;  /* 0x03849005080085a7 */ /* 0x000ee4000800007f */
[----:B---3--:R-:W-:Y:S05]  /*efb0*/  @!P0 BRA `(.L_x_204) ;  /* 0xfffffffc00f08947 */ /* 0x008fea000383ffff */
[----:B------:R-:W-:Y:S05]  /*efc0*/  BRA `(.L_x_289) ;  /* 0xffffffc400107947 */ /* 0x000fea000383ffff */
.L_x_210:
[----:B-1----:R1:W2:Y:S02]  /*efd0*/  SYNCS.PHASECHK.TRANS64.TRYWAIT P0, [R3+URZ+0x38400], R2 ;  /* 0x03840002030075a7 */ /* 0x0022a4000800017f */
[----:B--2---:R-:W-:Y:S05]  /*efe0*/  @!P0 NANOSLEEP.SYNCS 0x989680 ;  /* 0x009896800000895d */ /* 0x004fea0003900000 */
[----:B------:R-:W2:Y:S02]  /*eff0*/  @!P0 SYNCS.PHASECHK.TRANS64 P0, [R3+URZ+0x38400], R2 ;  /* 0x03840002030085a7 */ /* 0x000ea4000800007f */
[----:B--2---:R-:W-:Y:S05]  /*f000*/  @!P0 BRA `(.L_x_210) ;  /* 0xfffffffc00f08947 */ /* 0x004fea000383ffff */
[----:B------:R-:W-:Y:S05]  /*f010*/  BRA `(.L_x_290) ;  /* 0xffffffc800047947 */ /* 0x000fea000383ffff */
.L_x_213:
[----:B------:R-:W-:Y:S01]  /*f020*/  BSSY B1, `(.L_x_291) ;  /* 0x0000006000017945 */ /* 0x000fe20003800000 */
[----:B------:R-:W-:-:S07]  /*f030*/  IMAD.MOV.U32 R15, RZ, RZ, -0x1 ;  /* 0xffffffffff0f7424 */ /* 0x000fce00078e00ff */
[----:B-1---5:R-:W-:Y:S05]  /*f040*/  WARPSYNC.COLLECTIVE R15, `(.L_x_292) ;  /* 0x000000000f0c7348 */ /* 0x022fea0003c00000 */
[----:B------:R-:W-:Y:S02]  /*f050*/  ELECT P6, UR62, PT ;  /* 0x00000000003e782f */ /* 0x000fe400038c0000 */
[----:B------:R-:W-:Y:S01]  /*f060*/  MOV R14, UR62 ;  /* 0x0000003e000e7c02 */ /* 0x000fe20008000f00 */
[----:B-1---5:R-:W-:Y:S10]  /*f070*/  ENDCOLLECTIVE ;  /* 0x000000000000791b */ /* 0x022ff40003800000 */
.L_x_292:
[----:B------:R-:W-:Y:S05]  /*f080*/  BSYNC B1 ;  /* 0x0000000000017941 */ /* 0x000fea0003800000 */
.L_x_291:
[----:B------:R-:W-:Y:S05]  /*f090*/  BRA `(.L_x_293) ;  /* 0xffffffc8004c7947 */ /* 0x000fea000383ffff */
.L_x_216:
[----:B------:R-:W-:Y:S01]  /*f0a0*/  BSSY B1, `(.L_x_294) ;  /* 0x0000005000017945 */ /* 0x000fe20003800000 */
[----:B--2---:R-:W-:-:S07]  /*f0b0*/  IMAD.MOV.U32 R15, RZ, RZ, -0x1 ;  /* 0xffffffffff0f7424 */ /* 0x004fce00078e00ff */
[----:B-1---5:R-:W-:Y:S05]  /*f0c0*/  WARPSYNC.COLLECTIVE R15, `(.L_x_295) ;  /* 0x000000000f087348 */ /* 0x022fea0003c00000 */
[----:B------:R-:W-:Y:S01]  /*f0d0*/  NOP ;  /* 0x0000000000007918 */ /* 0x000fe20000000000 */
[----:B-1---5:R-:W-:Y:S01]  /*f0e0*/  ENDCOLLECTIVE ;  /* 0x000000000000791b */ /* 0x022fe20003800000 */
.L_x_295:
[----:B------:R-:W-:Y:S05]  /*f0f0*/  BSYNC B1 ;  /* 0x0000000000017941 */ /* 0x000fea0003800000 */
.L_x_294:
[----:B------:R-:W-:-:S07]  /*f100*/  IMAD.MOV.U32 R15, RZ, RZ, -0x1 ;  /* 0xffffffffff0f7424 */ /* 0x000fce00078e00ff */
[----:B------:R-:W-:Y:S05]  /*f110*/  WARPSYNC.COLLECTIVE R15, `(.L_x_296) ;  /* 0x000000000f0c7348 */ /* 0x000fea0003c00000 */
[----:B------:R-:W-:Y:S02]  /*f120*/  ELECT P6, UR62, PT ;  /* 0x00000000003e782f */ /* 0x000fe400038c0000 */
[----:B------:R-:W-:Y:S01]  /*f130*/  MOV R14, UR62 ;  /* 0x0000003e000e7c02 */ /* 0x000fe20008000f00 */
[----:B------:R-:W-:Y:S10]  /*f140*/  ENDCOLLECTIVE ;  /* 0x000000000000791b */ /* 0x000ff40003800000 */
.L_x_296:
[----:B------:R-:W-:Y:S05]  /*f150*/  BRA `(.L_x_297) ;  /* 0xffffffcc006c7947 */ /* 0x000fea000383ffff */
.L_x_219:
[----:B------:R-:W-:Y:S01]  /*f160*/  BSSY B0, `(.L_x_298) ;  /* 0x0000006000007945 */ /* 0x000fe20003800000 */
[----:B------:R-:W-:-:S07]  /*f170*/  IMAD.MOV.U32 R15, RZ, RZ, -0x1 ;  /* 0xffffffffff0f7424 */ /* 0x000fce00078e00ff */
[----:B-----5:R-:W-:Y:S05]  /*f180*/  WARPSYNC.COLLECTIVE R15, `(.L_x_299) ;  /* 0x000000000f0c7348 */ /* 0x020fea0003c00000 */
[----:B-----5:R-:W-:Y:S02]  /*f190*/  ELECT P6, UR62, PT ;  /* 0x00000000003e782f */ /* 0x020fe400038c0000 */
[----:B------:R-:W-:Y:S01]  /*f1a0*/  MOV R14, UR62 ;  /* 0x0000003e000e7c02 */ /* 0x000fe20008000f00 */
[----:B------:R-:W-:Y:S10]  /*f1b0*/  ENDCOLLECTIVE ;  /* 0x000000000000791b */ /* 0x000ff40003800000 */
.L_x_299:
[----:B------:R-:W-:Y:S05]  /*f1c0*/  BSYNC B0 ;  /* 0x0000000000007941 */ /* 0x000fea0003800000 */
.L_x_298:
[----:B------:R-:W-:Y:S05]  /*f1d0*/  BRA `(.L_x_300) ;  /* 0xffffffcc00bc7947 */ /* 0x000fea000383ffff */
.L_x_223:
[----:B-1----:R1:W2:Y:S02]  /*f1e0*/  SYNCS.PHASECHK.TRANS64.TRYWAIT P0, [R7+URZ], R2 ;  /* 0x00000002070075a7 */ /* 0x0022a4000800017f */
[----:B--2---:R-:W-:Y:S05]  /*f1f0*/  @!P0 NANOSLEEP.SYNCS 0x989680 ;  /* 0x009896800000895d */ /* 0x004fea0003900000 */
[----:B------:R-:W2:Y:S02]  /*f200*/  @!P0 SYNCS.PHASECHK.TRANS64 P0, [R7+URZ], R2 ;  /* 0x00000002070085a7 */ /* 0x000ea4000800007f */
[----:B--2---:R-:W-:Y:S05]  /*f210*/  @!P0 BRA `(.L_x_223) ;  /* 0xfffffffc00f08947 */ /* 0x004fea000383ffff */
[----:B------:R-:W-:Y:S05]  /*f220*/  BRA `(.L_x_301) ;  /* 0xffffffcc00f07947 */ /* 0x000fea000383ffff */
.L_x_241:
[----:B-1----:R1:W3:Y:S02]  /*f230*/  SYNCS.PHASECHK.TRANS64.TRYWAIT P2, [R17+URZ+0x38440], R2 ;  /* 0x03844002110075a7 */ /* 0x0022e4000804017f */
[----:B---3--:R-:W-:Y:S05]  /*f240*/  @!P2 NANOSLEEP.SYNCS 0x989680 ;  /* 0x009896800000a95d */ /* 0x008fea0003900000 */
[----:B------:R-:W3:Y:S02]  /*f250*/  @!P2 SYNCS.PHASECHK.TRANS64 P2, [R17+URZ+0x38440], R2 ;  /* 0x038440021100a5a7 */ /* 0x000ee4000804007f */
[----:B---3--:R-:W-:Y:S05]  /*f260*/  @!P2 BRA `(.L_x_241) ;  /* 0xfffffffc00f0a947 */ /* 0x008fea000383ffff */
[----:B------:R-:W-:Y:S05]  /*f270*/  BRA `(.L_x_302) ;  /* 0xffffffec000c7947 */ /* 0x000fea000383ffff */
.L_x_247:
[----:B-1----:R1:W2:Y:S02]  /*f280*/  SYNCS.PHASECHK.TRANS64.TRYWAIT P0, [R5+URZ+0x38440], R2 ;  /* 0x03844002050075a7 */ /* 0x0022a4000800017f */
[----:B--2---:R-:W-:Y:S05]  /*f290*/  @!P0 NANOSLEEP.SYNCS 0x989680 ;  /* 0x009896800000895d */ /* 0x004fea0003900000 */
[----:B------:R-:W2:Y:S02]  /*f2a0*/  @!P0 SYNCS.PHASECHK.TRANS64 P0, [R5+URZ+0x38440], R2 ;  /* 0x03844002050085a7 */ /* 0x000ea4000800007f */
[----:B--2---:R-:W-:Y:S05]  /*f2b0*/  @!P0 BRA `(.L_x_247) ;  /* 0xfffffffc00f08947 */ /* 0x004fea000383ffff */
[----:B------:R-:W-:Y:S05]  /*f2c0*/  BRA `(.L_x_303) ;  /* 0xffffffec00747947 */ /* 0x000fea000383ffff */
.L_x_249:
[----:B-1----:R1:W2:Y:S02]  /*f2d0*/  SYNCS.PHASECHK.TRANS64.TRYWAIT P0, [R7+URZ+0x38440], R0 ;  /* 0x03844000070075a7 */ /* 0x0022a4000800017f */
[----:B--2---:R-:W-:Y:S05]  /*f2e0*/  @!P0 NANOSLEEP.SYNCS 0x989680 ;  /* 0x009896800000895d */ /* 0x004fea0003900000 */
[----:B------:R-:W2:Y:S02]  /*f2f0*/  @!P0 SYNCS.PHASECHK.TRANS64 P0, [R7+URZ+0x38440], R0 ;  /* 0x03844000070085a7 */ /* 0x000ea4000800007f */
[----:B--2---:R-:W-:Y:S05]  /*f300*/  @!P0 BRA `(.L_x_249) ;  /* 0xfffffffc00f08947 */ /* 0x004fea000383ffff */
[----:B------:R-:W-:Y:S05]  /*f310*/  BRA `(.L_x_304) ;  /* 0xffffffec008c7947 */ /* 0x000fea000383ffff */
.L_x_251:
[----:B-1----:R1:W2:Y:S02]  /*f320*/  SYNCS.PHASECHK.TRANS64.TRYWAIT P0, [R7+URZ+0x38440], R0 ;  /* 0x03844000070075a7 */ /* 0x0022a4000800017f */
[----:B--2---:R-:W-:Y:S05]  /*f330*/  @!P0 NANOSLEEP.SYNCS 0x989680 ;  /* 0x009896800000895d */ /* 0x004fea0003900000 */
[----:B------:R-:W2:Y:S02]  /*f340*/  @!P0 SYNCS.PHASECHK.TRANS64 P0, [R7+URZ+0x38440], R0 ;  /* 0x03844000070085a7 */ /* 0x000ea4000800007f */
[----:B--2---:R-:W-:Y:S05]  /*f350*/  @!P0 BRA `(.L_x_251) ;  /* 0xfffffffc00f08947 */ /* 0x004fea000383ffff */
[----:B------:R-:W-:Y:S05]  /*f360*/  BRA `(.L_x_305) ;  /* 0xffffffec00a47947 */ /* 0x000fea000383ffff */
.L_x_253:
[----:B-1----:R1:W2:Y:S02]  /*f370*/  SYNCS.PHASECHK.TRANS64.TRYWAIT P0, [R7+URZ+0x38440], R0 ;  /* 0x03844000070075a7 */ /* 0x0022a4000800017f */
[----:B--2---:R-:W-:Y:S05]  /*f380*/  @!P0 NANOSLEEP.SYNCS 0x989680 ;  /* 0x009896800000895d */ /* 0x004fea0003900000 */
[----:B------:R-:W2:Y:S02]  /*f390*/  @!P0 SYNCS.PHASECHK.TRANS64 P0, [R7+URZ+0x38440], R0 ;  /* 0x03844000070085a7 */ /* 0x000ea4000800007f */
[----:B--2---:R-:W-:Y:S05]  /*f3a0*/  @!P0 BRA `(.L_x_253) ;  /* 0xfffffffc00f08947 */ /* 0x004fea000383ffff */
[----:B------:R-:W-:Y:S05]  /*f3b0*/  BRA `(.L_x_306) ;  /* 0xffffffec00bc7947 */ /* 0x000fea000383ffff */
.L_x_255:
[----:B-1----:R1:W2:Y:S02]  /*f3c0*/  SYNCS.PHASECHK.TRANS64.TRYWAIT P0, [R7+URZ+0x38440], R0 ;  /* 0x03844000070075a7 */ /* 0x0022a4000800017f */
[----:B--2---:R-:W-:Y:S05]  /*f3d0*/  @!P0 NANOSLEEP.SYNCS 0x989680 ;  /* 0x009896800000895d */ /* 0x004fea0003900000 */
[----:B------:R-:W2:Y:S02]  /*f3e0*/  @!P0 SYNCS.PHASECHK.TRANS64 P0, [R7+URZ+0x38440], R0 ;  /* 0x03844000070085a7 */ /* 0x000ea4000800007f */
[----:B--2---:R-:W-:Y:S05]  /*f3f0*/  @!P0 BRA `(.L_x_255) ;  /* 0xfffffffc00f08947 */ /* 0x004fea000383ffff */
[----:B------:R-:W-:Y:S05]  /*f400*/  BRA `(.L_x_307) ;  /* 0xffffffec00d47947 */ /* 0x000fea000383ffff */
.L_x_257:
[----:B-1----:R1:W2:Y:S02]  /*f410*/  SYNCS.PHASECHK.TRANS64.TRYWAIT P0, [R7+URZ+0x38440], R0 ;  /* 0x03844000070075a7 */ /* 0x0022a4000800017f */
[----:B--2---:R-:W-:Y:S05]  /*f420*/  @!P0 NANOSLEEP.SYNCS 0x989680 ;  /* 0x009896800000895d */ /* 0x004fea0003900000 */
[----:B------:R-:W2:Y:S02]  /*f430*/  @!P0 SYNCS.PHASECHK.TRANS64 P0, [R7+URZ+0x38440], R0 ;  /* 0x03844000070085a7 */ /* 0x000ea4000800007f */
[----:B--2---:R-:W-:Y:S05]  /*f440*/  @!P0 BRA `(.L_x_257) ;  /* 0xfffffffc00f08947 */ /* 0x004fea000383ffff */
[----:B------:R-:W-:Y:S05]  /*f450*/  BRA `(.L_x_308) ;  /* 0xffffffec00ec7947 */ /* 0x000fea000383ffff */
.L_x_259:
[----:B-1----:R1:W2:Y:S02]  /*f460*/  SYNCS.PHASECHK.TRANS64.TRYWAIT P0, [R7+URZ+0x38440], R0 ;  /* 0x03844000070075a7 */ /* 0x0022a4000800017f */
[----:B--2---:R-:W-:Y:S05]  /*f470*/  @!P0 NANOSLEEP.SYNCS 0x989680 ;  /* 0x009896800000895d */ /* 0x004fea0003900000 */
[----:B------:R-:W2:Y:S02]  /*f480*/  @!P0 SYNCS.PHASECHK.TRANS64 P0, [R7+URZ+0x38440], R0 ;  /* 0x03844000070085a7 */ /* 0x000ea4000800007f */
[----:B--2---:R-:W-:Y:S05]  /*f490*/  @!P0 BRA `(.L_x_259) ;  /* 0xfffffffc00f08947 */ /* 0x004fea000383ffff */
[----:B------:R-:W-:Y:S05]  /*f4a0*/  BRA `(.L_x_309) ;  /* 0xfffffff000047947 */ /* 0x000fea000383ffff */
        .weak           $__internal_0_$__cuda_sm20_div_u64
        .type           $__internal_0_$__cuda_sm20_div_u64,@function
        .size           $__internal_0_$__cuda_sm20_div_u64,(.L_x_238 - $__internal_0_$__cuda_sm20_div_u64)
$__internal_0_$__cuda_sm20_div_u64:
[----:B------:R-:W-:-:S04]  /*f4b0*/  IMAD.MOV.U32 R17, RZ, RZ, R23 ;  /* 0x000000ffff117224 */ /* 0x000fc800078e0017 */
[----:B------:R-:W1:Y:S08]  /*f4c0*/  I2F.U64.RP R0, R16 ;  /* 0x0000001000007312 */ /* 0x000e700000309000 */
[----:B-1----:R-:W1:Y:S02]  /*f4d0*/  MUFU.RCP R0, R0 ;  /* 0x0000000000007308 */ /* 0x002e640000001000 */
[----:B-1----:R-:W-:-:S06]  /*f4e0*/  IADD3 R2, R0, 0x1ffffffe, RZ ;  /* 0x1ffffffe00027810 */ /* 0x002fcc0007ffe0ff */
[----:B------:R-:W1:Y:S02]  /*f4f0*/  F2I.U64.TRUNC R2, R2 ;  /* 0x0000000200027311 */ /* 0x000e64000020d800 */
[----:B-1----:R-:W-:-:S04]  /*f500*/  IMAD.WIDE.U32 R14, R2, R16, RZ ;  /* 0x00000010020e7225 */ /* 0x002fc800078e00ff */
[----:B------:R-:W-:Y:S01]  /*f510*/  IMAD R15, R2, R23, R15 ;  /* 0x00000017020f7224 */ /* 0x000fe200078e020f */
[----:B------:R-:W-:-:S03]  /*f520*/  IADD3 R19, P1, RZ, -R14, RZ ;  /* 0x8000000eff137210 */ /* 0x000fc60007f3e0ff */
[----:B------:R-:W-:Y:S02]  /*f530*/  IMAD R15, R3, R16, R15 ;  /* 0x00000010030f7224 */ /* 0x000fe400078e020f */
[----:B------:R-:W-:-:S04]  /*f540*/  IMAD.HI.U32 R14, R2, R19, RZ ;  /* 0x00000013020e7227 */ /* 0x000fc800078e00ff */
[----:B------:R-:W-:Y:S02]  /*f550*/  IMAD.X R21, RZ, RZ, ~R15, P1 ;  /* 0x000000ffff157224 */ /* 0x000fe400008e0e0f */
[----:B------:R-:W-:Y:S02]  /*f560*/  IMAD.MOV.U32 R15, RZ, RZ, R2 ;  /* 0x000000ffff0f7224 */ /* 0x000fe400078e0002 */
[-C--:B------:R-:W-:Y:S02]  /*f570*/  IMAD R17, R3, R21.reuse, RZ ;  /* 0x0000001503117224 */ /* 0x080fe400078e02ff */
[----:B------:R-:W-:-:S04]  /*f580*/  IMAD.WIDE.U32 R14, P1, R2, R21, R14 ;  /* 0x00000015020e7225 */ /* 0x000fc8000782000e */
[----:B------:R-:W-:-:S04]  /*f590*/  IMAD.HI.U32 R21, R3, R21, RZ ;  /* 0x0000001503157227 */ /* 0x000fc800078e00ff */
[----:B------:R-:W-:-:S04]  /*f5a0*/  IMAD.HI.U32 R14, P2, R3, R19, R14 ;  /* 0x00000013030e7227 */ /* 0x000fc8000784000e */
[----:B------:R-:W-:Y:S01]  /*f5b0*/  IMAD.X R0, R21, 0x1, R3, P1 ;  /* 0x0000000115007824 */ /* 0x000fe200008e0603 */
[----:B------:R-:W-:-:S04]  /*f5c0*/  IADD3 R15, P3, R17, R14, RZ ;  /* 0x0000000e110f7210 */ /* 0x000fc80007f7e0ff */
[----:B------:R-:W-:Y:S01]  /*f5d0*/  IADD3.X R17, RZ, RZ, R0, P3, P2 ;  /* 0x000000ffff117210 */ /* 0x000fe20001fe4400 */
[----:B------:R-:W-:-:S04]  /*f5e0*/  IMAD.WIDE.U32 R2, R15, R16, RZ ;  /* 0x000000100f027225 */ /* 0x000fc800078e00ff */
[----:B------:R-:W-:Y:S01]  /*f5f0*/  IMAD R0, R15, R23, R3 ;  /* 0x000000170f007224 */ /* 0x000fe200078e0203 */
[----:B------:R-:W-:-:S03]  /*f600*/  IADD3 R3, P1, RZ, -R2, RZ ;  /* 0x80000002ff037210 */ /* 0x000fc60007f3e0ff */
[----:B------:R-:W-:Y:S02]  /*f610*/  IMAD R0, R17, R16, R0 ;  /* 0x0000001011007224 */ /* 0x000fe400078e0200 */
[----:B------:R-:W-:-:S04]  /*f620*/  IMAD.HI.U32 R14, R15, R3, RZ ;  /* 0x000000030f0e7227 */ /* 0x000fc800078e00ff */
[----:B------:R-:W-:-:S04]  /*f630*/  IMAD.X R0, RZ, RZ, ~R0, P1 ;  /* 0x000000ffff007224 */ /* 0x000fc800008e0e00 */
[----:B------:R-:W-:-:S04]  /*f640*/  IMAD.WIDE.U32 R14, P1, R15, R0, R14 ;  /* 0x000000000f0e7225 */ /* 0x000fc8000782000e */
[C---:B------:R-:W-:Y:S02]  /*f650*/  IMAD R2, R17.reuse, R0, RZ ;  /* 0x0000000011027224 */ /* 0x040fe400078e02ff */
[----:B------:R-:W-:-:S04]  /*f660*/  IMAD.HI.U32 R15, P2, R17, R3, R14 ;  /* 0x00000003110f7227 */ /* 0x000fc8000784000e */
[----:B------:R-:W-:Y:S01]  /*f670*/  IMAD.HI.U32 R0, R17, R0, RZ ;  /* 0x0000000011007227 */ /* 0x000fe200078e00ff */
[----:B------:R-:W-:-:S03]  /*f680*/  IADD3 R15, P3, R2, R15, RZ ;  /* 0x0000000f020f7210 */ /* 0x000fc60007f7e0ff */
[----:B------:R-:W-:Y:S02]  /*f690*/  IMAD.X R17, R0, 0x1, R17, P1 ;  /* 0x0000000100117824 */ /* 0x000fe400008e0611 */
[----:B------:R-:W-:-:S03]  /*f6a0*/  IMAD.HI.U32 R2, R15, UR14, RZ ;  /* 0x0000000e0f027c27 */ /* 0x000fc6000f8e00ff */
[----:B------:R-:W-:Y:S01]  /*f6b0*/  IADD3.X R17, RZ, RZ, R17, P3, P2 ;  /* 0x000000ffff117210 */ /* 0x000fe20001fe4411 */
[----:B------:R-:W-:Y:S02]  /*f6c0*/  IMAD.MOV.U32 R3, RZ, RZ, RZ ;  /* 0x000000ffff037224 */ /* 0x000fe400078e00ff */
[----:B------:R-:W-:-:S04]  /*f6d0*/  IMAD.WIDE.U32 R2, R15, UR21, R2 ;  /* 0x000000150f027c25 */ /* 0x000fc8000f8e0002 */
[C---:B------:R-:W-:Y:S02]  /*f6e0*/  IMAD R15, R17.reuse, UR21, RZ ;  /* 0x00000015110f7c24 */ /* 0x040fe4000f8e02ff */
[----:B------:R-:W-:-:S04]  /*f6f0*/  IMAD.HI.U32 R2, P1, R17, UR14, R2 ;  /* 0x0000000e11027c27 */ /* 0x000fc8000f820002 */
[----:B------:R-:W-:Y:S01]  /*f700*/  IMAD.HI.U32 R0, R17, UR21, RZ ;  /* 0x0000001511007c27 */ /* 0x000fe2000f8e00ff */
[----:B------:R-:W-:-:S03]  /*f710*/  IADD3 R15, P2, R15, R2, RZ ;  /* 0x000000020f0f7210 */ /* 0x000fc60007f5e0ff */
[----:B------:R-:W-:Y:S02]  /*f720*/  IMAD.X R0, RZ, RZ, R0, P1 ;  /* 0x000000ffff007224 */ /* 0x000fe400008e0600 */
[----:B------:R-:W-:-:S04]  /*f730*/  IMAD.WIDE.U32 R2, R15, R16, RZ ;  /* 0x000000100f027225 */ /* 0x000fc800078e00ff */
[----:B------:R-:W-:Y:S01]  /*f740*/  IMAD.X R0, RZ, RZ, R0, P2 ;  /* 0x000000ffff007224 */ /* 0x000fe200010e0600 */
[----:B------:R-:W-:Y:S01]  /*f750*/  IADD3 R17, P2, -R2, UR14, RZ ;  /* 0x0000000e02117c10 */ /* 0x000fe2000ff5e1ff */
[----:B------:R-:W-:-:S03]  /*f760*/  IMAD R3, R15, R23, R3 ;  /* 0x000000170f037224 */ /* 0x000fc600078e0203 */
[-C--:B------:R-:W-:Y:S01]  /*f770*/  ISETP.GE.U32.AND P1, PT, R17, R16.reuse, PT ;  /* 0x000000101100720c */ /* 0x080fe20003f26070 */
[----:B------:R-:W-:-:S05]  /*f780*/  IMAD R0, R0, R16, R3 ;  /* 0x0000001000007224 */ /* 0x000fca00078e0203 */
[----:B------:R-:W-:Y:S01]  /*f790*/  IADD3.X R14, ~R0, UR21, RZ, P2, !PT ;  /* 0x00000015000e7c10 */ /* 0x000fe200097fe5ff */
[----:B------:R-:W-:Y:S01]  /*f7a0*/  VIADD R0, R15, 0x1 ;  /* 0x000000010f007836 */ /* 0x000fe20000000000 */
[----:B------:R-:W-:Y:S02]  /*f7b0*/  IADD3 R2, P2, -R16, R17, RZ ;  /* 0x0000001110027210 */ /* 0x000fe40007f5e1ff */
[----:B------:R-:W-:Y:S02]  /*f7c0*/  ISETP.GE.U32.AND.EX P1, PT, R14, R23, PT, P1 ;  /* 0x000000170e00720c */ /* 0x000fe40003f26110 */
[----:B------:R-:W-:Y:S02]  /*f7d0*/  IADD3.X R3, ~R23, R14, RZ, P2, !PT ;  /* 0x0000000e17037210 */ /* 0x000fe400017fe5ff */
[----:B------:R-:W-:Y:S02]  /*f7e0*/  SEL R2, R2, R17, P1 ;  /* 0x0000001102027207 */ /* 0x000fe40000800000 */
[----:B------:R-:W-:-:S02]  /*f7f0*/  SEL R15, R0, R15, P1 ;  /* 0x0000000f000f7207 */ /* 0x000fc40000800000 */
[----:B------:R-:W-:Y:S02]  /*f800*/  SEL R3, R3, R14, P1 ;  /* 0x0000000e03037207 */ /* 0x000fe40000800000 */
[----:B------:R-:W-:Y:S01]  /*f810*/  ISETP.GE.U32.AND P1, PT, R2, R16, PT ;  /* 0x000000100200720c */ /* 0x000fe20003f26070 */
[----:B------:R-:W-:Y:S01]  /*f820*/  VIADD R0, R15, 0x1 ;  /* 0x000000010f007836 */ /* 0x000fe20000000000 */
[----:B------:R-:W-:Y:S01]  /*f830*/  ISETP.NE.U32.AND P2, PT, R16, RZ, PT ;  /* 0x000000ff1000720c */ /* 0x000fe20003f45070 */
[----:B------:R-:W-:Y:S01]  /*f840*/  IMAD.MOV.U32 R2, RZ, RZ, R12 ;  /* 0x000000ffff027224 */ /* 0x000fe200078e000c */
[----:B------:R-:W-:Y:S01]  /*f850*/  ISETP.GE.U32.AND.EX P1, PT, R3, R23, PT, P1 ;  /* 0x000000170300720c */ /* 0x000fe20003f26110 */
[----:B------:R-:W-:Y:S01]  /*f860*/  IMAD.MOV.U32 R3, RZ, RZ, 0x0 ;  /* 0x00000000ff037424 */ /* 0x000fe200078e00ff */
[----:B------:R-:W-:Y:S02]  /*f870*/  ISETP.NE.AND.EX P2, PT, R23, RZ, PT, P2 ;  /* 0x000000ff1700720c */ /* 0x000fe40003f45320 */
[----:B------:R-:W-:-:S04]  /*f880*/  SEL R0, R0, R15, P1 ;  /* 0x0000000f00007207 */ /* 0x000fc80000800000 */
[----:B------:R-:W-:Y:S01]  /*f890*/  SEL R0, R0, 0xffffffff, P2 ;  /* 0xffffffff00007807 */ /* 0x000fe20001000000 */
[----:B------:R-:W-:Y:S06]  /*f8a0*/  RET.REL.NODEC R2 `(_ZN7cutlass13device_kernelINS_4gemm6kernel13GemmUniversalINS1_17GroupProblemShapeIN4cute5tupleIJiiiEEEEENS1_10collective13CollectiveMmaINS1_39MainloopSm90ArrayTmaGmmaWarpSpecializedILi2ENS6_IJNS5_1CILi1EEESD_SD_EEENS1_43KernelPtrArrayTmaWarpSpecializedCooperativeEEENS6_IJNSC_ILi128EEENSC_ILi256EEESH_EEENS_6half_tEPNS6_IJlSD_NSC_ILi0EEEEEESK_SN_NS5_8TiledMMAINS5_8MMA_AtomIJNS5_4SM904GMMA26MMA_64x256x16_F32F16F16_SSILNSR_5MajorE0ELST_0ELNSR_7ScaleInE1ELSU_1EEEEEENS5_6LayoutINS6_IJNSC_ILi2EEESD_SD_EEENS6_IJSD_SL_SL_EEEEENS6_IJNS5_10UnderscoreES12_S12_EEEEENS5_13SM90_TMA_LOADENS5_14ComposedLayoutINS5_7SwizzleILi3ELi4ELi3EEENS5_18smem_ptr_flag_bitsILi16EEENSX_INS6_IJNSC_ILi8EEENSC_ILi64EEEEEENS6_IJS1C_SD_EEEEEEEvNS5_8identityES15_S1G_vS1H_EENS_8epilogue10collective18CollectiveEpilogueINS1J_30Sm90PtrArrayTmaWarpSpecializedILi4ELi2ELi16ELb1ELb0ELi2EEEJSJ_NS6_IJSH_NSC_ILi32EEEEEESK_PNS6_IJSD_lSL_EEESK_S1R_NS1J_6fusion15FusionCallbacksIS1N_NS1S_17LinearCombinationISK_fSK_fLNS_15FloatRoundStyleE2EEESJ_S1P_JEEES15_NS16_IS18_S1A_NSX_INS6_IJS1C_S1B_EEENS6_IJSD_S1C_EEEEEEENS5_17SM75_U16x8_LDSM_TENS5_14SM90_TMA_STOREES21_NS5_17SM90_U16x8_STSM_TENS5_9Copy_AtomIJNS5_17SM90_U32x4_STSM_NESK_EEEvEEEvvEEEEvNT_6ParamsE) ;  /* 0xffffff0402d47950 */ /* 0x000fec0003c3ffff */
.L_x_238:
[----:B------:R-:W-:Y:S01]  /*f8b0*/  UMOV UR24, UR32 ;  /* 0x0000002000187c82 */ /* 0x000fe20008000000 */
[----:B------:R-:W-:Y:S02]  /*f8c0*/  UMOV UR25, UR35 ;  /* 0x0000002300197c82 */ /* 0x000fe40008000000 */
[----:B------:R-:W1:Y:S08]  /*f8d0*/  I2F.U64.RP R13, UR24 ;  /* 0x00000018000d7d12 */ /* 0x000e700008309000 */
[----:B-1----:R-:W1:Y:S02]  /*f8e0*/  MUFU.RCP R13, R13 ;  /* 0x0000000d000d7308 */ /* 0x002e640000001000 */
[----:B-1----:R-:W-:-:S06]  /*f8f0*/  VIADD R2, R13, 0x1ffffffe ;  /* 0x1ffffffe0d027836 */ /* 0x002fcc0000000000 */
[----:B------:R-:W1:Y:S02]  /*f900*/  F2I.U64.TRUNC R2, R2 ;  /* 0x0000000200027311 */ /* 0x000e64000020d800 */
[----:B-1----:R-:W-:Y:S01]  /*f910*/  R2UR UR24, R2 ;  /* 0x00000000021872ca */ /* 0x002fe200000e0000 */
[----:B------:R-:W-:Y:S01]  /*f920*/  IMAD.MOV.U32 R2, RZ, RZ, R12 ;  /* 0x000000ffff027224 */ /* 0x000fe200078e000c */
[----:B------:R-:W-:Y:S01]  /*f930*/  R2UR UR25, R3 ;  /* 0x00000000031972ca */ /* 0x000fe200000e0000 */
[----:B------:R-:W-:-:S10]  /*f940*/  IMAD.MOV.U32 R3, RZ, RZ, 0x0 ;  /* 0x00000000ff037424 */ /* 0x000fd400078e00ff */
[----:B------:R-:W-:-:S04]  /*f950*/  UIMAD.WIDE.U32 UR26, UR24, UR32, URZ ;  /* 0x00000020181a72a5 */ /* 0x000fc8000f8e003f */
[----:B------:R-:W-:Y:S02]  /*f960*/  UIMAD UR27, UR24, UR35, UR27 ;  /* 0x00000023181b72a4 */ /* 0x000fe4000f8e021b */
[----:B------:R-:W-:Y:S02]  /*f970*/  UIADD3 UR36, UP1, URZ, -UR26, URZ ;  /* 0x8000001a3f247290 */ /* 0x000fe4000ff3e03f */
[----:B------:R-:W-:Y:S02]  /*f980*/  UIMAD UR28, UR25, UR32, UR27 ;  /* 0x00000020191c72a4 */ /* 0x000fe4000f8e021b */
[----:B------:R-:W-:Y:S02]  /*f990*/  UIMAD.WIDE.U32 UR26, UR24, UR36, URZ ;  /* 0x00000024181a72a5 */ /* 0x000fe4000f8e003f */
[----:B------:R-:W-:-:S05]  /*f9a0*/  UIADD3.X UR37, URZ, ~UR28, URZ, UP1, !UPT ;  /* 0x8000001c3f257290 */ /* 0x000fca0008ffe43f */
[----:B------:R-:W-:Y:S01]  /*f9b0*/  UMOV UR26, UR27 ;  /* 0x0000001b001a7c82 */ /* 0x000fe20008000000 */
[----:B------:R-:W-:Y:S02]  /*f9c0*/  UMOV UR27, UR24 ;  /* 0x00000018001b7c82 */ /* 0x000fe40008000000 */
[----:B------:R-:W-:Y:S02]  /*f9d0*/  UIMAD.WIDE.U32 UR28, UP1, UR24, UR37, UR26 ;  /* 0x00000025181c72a5 */ /* 0x000fe4000f82001a */
[----:B------:R-:W-:Y:S02]  /*f9e0*/  UIMAD.WIDE.U32 UR26, UR25, UR37, URZ ;  /* 0x00000025191a72a5 */ /* 0x000fe4000f8e003f */
[----:B------:R-:W-:Y:S02]  /*f9f0*/  UIMAD.WIDE.U32 UR28, UP2, UR25, UR36, UR28 ;  /* 0x00000024191c72a5 */ /* 0x000fe4000f84001c */
[----:B------:R-:W-:Y:S02]  /*fa00*/  UIMAD UR37, UR25, UR37, URZ ;  /* 0x00000025192572a4 */ /* 0x000fe4000f8e023f */
[----:B------:R-:W-:-:S02]  /*fa10*/  UIADD3.X UR26, UR27, UR25, URZ, UP1, !UPT ;  /* 0x000000191b1a7290 */ /* 0x000fc40008ffe43f */
[----:B------:R-:W-:-:S04]  /*fa20*/  UIADD3 UR29, UP4, UR37, UR29, URZ ;  /* 0x0000001d251d7290 */ /* 0x000fc8000ff9e03f */
[----:B------:R-:W-:Y:S02]  /*fa30*/  UIMAD.WIDE.U32 UR24, UR29, UR32, URZ ;  /* 0x000000201d1872a5 */ /* 0x000fe4000f8e003f */
[----:B------:R-:W-:Y:S02]  /*fa40*/  UIADD3.X UR36, URZ, URZ, UR26, UP4, UP2 ;  /* 0x0000003f3f247290 */ /* 0x000fe4000a7e441a */
[----:B------:R-:W-:Y:S02]  /*fa50*/  UIMAD UR25, UR29, UR35, UR25 ;  /* 0x000000231d1972a4 */ /* 0x000fe4000f8e0219 */
[----:B------:R-:W-:Y:S02]  /*fa60*/  UIADD3 UR37, UP1, URZ, -UR24, URZ ;  /* 0x800000183f257290 */ /* 0x000fe4000ff3e03f */
[----:B------:R-:W-:Y:S02]  /*fa70*/  UIMAD UR26, UR36, UR32, UR25 ;  /* 0x00000020241a72a4 */ /* 0x000fe4000f8e0219 */
[----:B------:R-:W-:-:S02]  /*fa80*/  UIMAD.WIDE.U32 UR24, UR29, UR37, URZ ;  /* 0x000000251d1872a5 */ /* 0x000fc4000f8e003f */
[----:B------:R-:W-:-:S05]  /*fa90*/  UIADD3.X UR38, URZ, ~UR26, URZ, UP1, !UPT ;  /* 0x8000001a3f267290 */ /* 0x000fca0008ffe43f */
[----:B------:R-:W-:Y:S01]  /*faa0*/  UMOV UR28, UR25 ;  /* 0x00000019001c7c82 */ /* 0x000fe20008000000 */
[----:B------:R-:W-:Y:S02]  /*fab0*/  UIMAD.WIDE.U32 UR24, UR36, UR38, URZ ;  /* 0x00000026241872a5 */ /* 0x000fe4000f8e003f */
[----:B------:R-:W-:Y:S02]  /*fac0*/  UIMAD.WIDE.U32 UR26, UP1, UR29, UR38, UR28 ;  /* 0x000000261d1a72a5 */ /* 0x000fe4000f82001c */
[----:B------:R-:W-:Y:S02]  /*fad0*/  UIMAD UR28, UR36, UR38, URZ ;  /* 0x00000026241c72a4 */ /* 0x000fe4000f8e023f */
[----:B------:R-:W-:Y:S02]  /*fae0*/  UIMAD.WIDE.U32 UR26, UP2, UR36, UR37, UR26 ;  /* 0x00000025241a72a5 */ /* 0x000fe4000f84001a */
[----:B------:R-:W-:Y:S02]  /*faf0*/  UIADD3.X UR36, UR25, UR36, URZ, UP1, !UPT ;  /* 0x0000002419247290 */ /* 0x000fe40008ffe43f */
[----:B------:R-:W-:Y:S01]  /*fb00*/  UIADD3 UR28, UP4, UR28, UR27, URZ ;  /* 0x0000001b1c1c7290 */ /* 0x000fe2000ff9e03f */
[----:B------:R-:W-:-:S03]  /*fb10*/  UMOV UR25, URZ ;  /* 0x0000003f00197c82 */ /* 0x000fc60008000000 */
[----:B------:R-:W-:Y:S02]  /*fb20*/  UIMAD.WIDE.U32 UR26, UR28, UR33, URZ ;  /* 0x000000211c1a72a5 */ /* 0x000fe4000f8e003f */
[----:B------:R-:W-:-:S05]  /*fb30*/  UIADD3.X UR36, URZ, URZ, UR36, UP4, UP2 ;  /* 0x0000003f3f247290 */ /* 0x000fca000a7e4424 */
[----:B------:R-:W-:Y:S01]  /*fb40*/  UMOV UR24, UR27 ;  /* 0x0000001b00187c82 */ /* 0x000fe20008000000 */
[----:B------:R-:W-:Y:S02]  /*fb50*/  UIMAD.WIDE.U32 UR26, UR36, UR34, URZ ;  /* 0x00000022241a72a5 */ /* 0x000fe4000f8e003f */
[----:B------:R-:W-:Y:S02]  /*fb60*/  UIMAD.WIDE.U32 UR24, UR28, UR34, UR24 ;  /* 0x000000221c1872a5 */ /* 0x000fe4000f8e0018 */
[----:B------:R-:W-:Y:S02]  /*fb70*/  UIMAD UR28, UR36, UR34, URZ ;  /* 0x00000022241c72a4 */ /* 0x000fe4000f8e023f */
[----:B------:R-:W-:-:S04]  /*fb80*/  UIMAD.WIDE.U32 UR24, UP1, UR36, UR33, UR24 ;  /* 0x00000021241872a5 */ /* 0x000fc8000f820018 */
[----:B------:R-:W-:Y:S02]  /*fb90*/  UIADD3 UR28, UP2, UR28, UR25, URZ ;  /* 0x000000191c1c7290 */ /* 0x000fe4000ff5e03f */
[----:B------:R-:W-:Y:S02]  /*fba0*/  UIADD3.X UR26, UR27, URZ, URZ, UP1, !UPT ;  /* 0x0000003f1b1a7290 */ /* 0x000fe40008ffe43f */
[----:B------:R-:W-:Y:S02]  /*fbb0*/  UIMAD.WIDE.U32 UR24, UR28, UR32, URZ ;  /* 0x000000201c1872a5 */ /* 0x000fe4000f8e003f */
[----:B------:R-:W-:Y:S02]  /*fbc0*/  UIADD3.X UR26, URZ, UR26, URZ, UP2, !UPT ;  /* 0x0000001a3f1a7290 */ /* 0x000fe400097fe43f */
[----:B------:R-:W-:Y:S02]  /*fbd0*/  UIMAD UR25, UR28, UR35, UR25 ;  /* 0x000000231c1972a4 */ /* 0x000fe4000f8e0219 */
[----:B------:R-:W-:-:S02]  /*fbe0*/  UIADD3 UR27, UP2, -UR24, UR33, URZ ;  /* 0x00000021181b7290 */ /* 0x000fc4000ff5e13f */
[----:B------:R-:W-:Y:S02]  /*fbf0*/  UIMAD UR25, UR26, UR32, UR25 ;  /* 0x000000201a1972a4 */ /* 0x000fe4000f8e0219 */
[----:B------:R-:W-:Y:S02]  /*fc00*/  UISETP.GE.U32.AND UP1, UPT, UR27, UR32, UPT ;  /* 0x000000201b00728c */ /* 0x000fe4000bf26070 */
[----:B------:R-:W-:Y:S02]  /*fc10*/  UIADD3.X UR34, ~UR25, UR34, URZ, UP2, !UPT ;  /* 0x0000002219227290 */ /* 0x000fe400097fe53f */
[----:B------:R-:W-:Y:S02]  /*fc20*/  UIADD3 UR25, UP2, -UR32, UR27, URZ ;  /* 0x0000001b20197290 */ /* 0x000fe4000ff5e13f */
[----:B------:R-:W-:Y:S02]  /*fc30*/  UISETP.GE.U32.AND.EX UP1, UPT, UR34, UR35, UPT, UP1 ;  /* 0x000000232200728c */ /* 0x000fe4000bf26110 */
[----:B------:R-:W-:-:S02]  /*fc40*/  UIADD3 UR24, UR28, 0x1, URZ ;  /* 0x000000011c187890 */ /* 0x000fc4000fffe03f */
[----:B------:R-:W-:Y:S02]  /*fc50*/  UIADD3.X UR26, ~UR35, UR34, URZ, UP2, !UPT ;  /* 0x00000022231a7290 */ /* 0x000fe400097fe53f */
[----:B------:R-:W-:Y:S02]  /*fc60*/  USEL UR25, UR25, UR27, UP1 ;  /* 0x0000001b19197287 */ /* 0x000fe40008800000 */
[----:B------:R-:W-:Y:S02]  /*fc70*/  USEL UR26, UR26, UR34, UP1 ;  /* 0x000000221a1a7287 */ /* 0x000fe40008800000 */
[----:B------:R-:W-:Y:S02]  /*fc80*/  USEL UR28, UR24, UR28, UP1 ;  /* 0x0000001c181c7287 */ /* 0x000fe40008800000 */
[----:B------:R-:W-:Y:S02]  /*fc90*/  UISETP.GE.U32.AND UP1, UPT, UR25, UR32, UPT ;  /* 0x000000201900728c */ /* 0x000fe4000bf26070 */
[----:B------:R-:W-:-:S02]  /*fca0*/  UISETP.NE.U32.AND UP2, UPT, UR32, URZ, UPT ;  /* 0x0000003f2000728c */ /* 0x000fc4000bf45070 */
[----:B------:R-:W-:Y:S02]  /*fcb0*/  UIADD3 UR24, UR28, 0x1, URZ ;  /* 0x000000011c187890 */ /* 0x000fe4000fffe03f */
[----:B------:R-:W-:Y:S02]  /*fcc0*/  UISETP.GE.U32.AND.EX UP1, UPT, UR26, UR35, UPT, UP1 ;  /* 0x000000231a00728c */ /* 0x000fe4000bf26110 */
[----:B------:R-:W-:Y:S02]  /*fcd0*/  UISETP.NE.AND.EX UP2, UPT, UR35, URZ, UPT, UP2 ;  /* 0x0000003f2300728c */ /* 0x000fe4000bf45320 */
[----:B------:R-:W-:-:S04]  /*fce0*/  USEL UR24, UR24, UR28, UP1 ;  /* 0x0000001c18187287 */ /* 0x000fc80008800000 */
[----:B------:R-:W-:Y:S01]  /*fcf0*/  USEL UR25, UR24, 0xffffffff, UP2 ;  /* 0xffffffff18197887 */ /* 0x000fe20009000000 */
[----:B------:R-:W-:Y:S11]  /*fd00*/  RET.REL.NODEC R2 `(_ZN7cutlass13device_kernelINS_4gemm6kernel13GemmUniversalINS1_17GroupProblemShapeIN4cute5tupleIJiiiEEEEENS1_10collective13CollectiveMmaINS1_39MainloopSm90ArrayTmaGmmaWarpSpecializedILi2ENS6_IJNS5_1CILi1EEESD_SD_EEENS1_43KernelPtrArrayTmaWarpSpecializedCooperativeEEENS6_IJNSC_ILi128EEENSC_ILi256EEESH_EEENS_6half_tEPNS6_IJlSD_NSC_ILi0EEEEEESK_SN_NS5_8TiledMMAINS5_8MMA_AtomIJNS5_4SM904GMMA26MMA_64x256x16_F32F16F16_SSILNSR_5MajorE0ELST_0ELNSR_7ScaleInE1ELSU_1EEEEEENS5_6LayoutINS6_IJNSC_ILi2EEESD_SD_EEENS6_IJSD_SL_SL_EEEEENS6_IJNS5_10UnderscoreES12_S12_EEEEENS5_13SM90_TMA_LOADENS5_14ComposedLayoutINS5_7SwizzleILi3ELi4ELi3EEENS5_18smem_ptr_flag_bitsILi16EEENSX_INS6_IJNSC_ILi8EEENSC_ILi64EEEEEENS6_IJS1C_SD_EEEEEEEvNS5_8identityES15_S1G_vS1H_EENS_8epilogue10collective18CollectiveEpilogueINS1J_30Sm90PtrArrayTmaWarpSpecializedILi4ELi2ELi16ELb1ELb0ELi2EEEJSJ_NS6_IJSH_NSC_ILi32EEEEEESK_PNS6_IJSD_lSL_EEESK_S1R_NS1J_6fusion15FusionCallbacksIS1N_NS1S_17LinearCombinationISK_fSK_fLNS_15FloatRoundStyleE2EEESJ_S1P_JEEES15_NS16_IS18_S1A_NSX_INS6_IJS1C_S1B_EEENS6_IJSD_S1C_EEEEEEENS5_17SM75_U16x8_LDSM_TENS5_14SM90_TMA_STOREES21_NS5_17SM90_U16x8_STSM_TENS5_9Copy_AtomIJNS5_17SM90_U32x4_STSM_NESK_EEEvEEEvvEEEEvNT_6ParamsE) ;  /* 0xffffff0002bc7950 */ /* 0x000ff60003c3ffff */
.L_x_310:
[----:B------:R-:W-:-:S00]  /*fd10*/  BRA `(.L_x_310) ;  /* 0xfffffffc00fc7947 */ /* 0x000fc0000383ffff */
[----:B------:R-:W-:-:S00]  /*fd20*/  NOP ;  /* 0x0000000000007918 */ /* 0x000fc00000000000 */
        /* <DEDUP_REMOVED lines=13> */
.L_x_311:


//--------------------- .nv.global.init           --------------------------
	.section	.nv.global.init,"aw",@progbits
.nv.global.init:
	.type		$str$24,@object
	.size		$str$24,($str$25 - $str$24)
$str$24:
        /*0000*/ 	.byte	0x28, 0x61, 0x64, 0x64, 0x72, 0x65, 0x73, 0x73, 0x20, 0x26, 0x20, 0x6d, 0x61, 0x73, 0x6b, 0x29
        /*0010*/ 	.byte	0x20, 0x3d, 0x3d, 0x20, 0x30, 0x00
	.type		$str$25,@object
	.size		$str$25,(__unnamed_1 - $str$25)
$str$25:
        /*0016*/ 	.byte	0x2f, 0x74, 0x6d, 0x70, 0x2f, 0x63, 0x75, 0x74, 0x6c, 0x61, 0x73, 0x73, 0x5f, 0x73, 0x77, 0x65
        /*0026*/ 	.byte	0x65, 0x70, 0x5f, 0x73, 0x72, 0x63, 0x2f, 0x69, 0x6e, 0x63, 0x6c, 0x75, 0x64, 0x65, 0x2f, 0x63
        /*0036*/ 	.byte	0x75, 0x74, 0x65, 0x2f, 0x70, 0x6f, 0x69, 0x6e, 0x74, 0x65, 0x72, 0x5f, 0x66, 0x6c, 0x61, 0x67
        /*0046*/ 	.byte	0x67, 0x65, 0x64, 0x2e, 0x68, 0x70, 0x70, 0x00
	.type		__unnamed_1,@object
	.size		__unnamed_1,(.L_0 - __unnamed_1)
__unnamed_1:
        /*004e*/ 	.byte	0x61, 0x75, 0x74, 0x6f, 0x20, 0x63, 0x75, 0x74, 0x65, 0x3a, 0x3a, 0x61, 0x73, 0x5f, 0x70, 0x6f
        /* <DEDUP_REMOVED lines=27> */
        /*020e*/ 	.byte	0x30, 0x39, 0x36, 0x3e, 0x3e, 0x3e, 0x3e, 0x3e, 0x5d, 0x00
.L_0:


//--------------------- .nv.shared._ZN7cutlass13device_kernelINS_4gemm6kernel13GemmUniversalINS1_17GroupProblemShapeIN4cute5tupleIJiiiEEEEENS1_10collective13CollectiveMmaINS1_39MainloopSm90ArrayTmaGmmaWarpSpecializedILi2ENS6_IJNS5_1CILi1EEESD_SD_EEENS1_43KernelPtrArrayTmaWarpSpecializedCooperativeEEENS6_IJNSC_ILi128EEENSC_ILi256EEESH_EEENS_6half_tEPNS6_IJlSD_NSC_ILi0EEEEEESK_SN_NS5_8TiledMMAINS5_8MMA_AtomIJNS5_4SM904GMMA26MMA_64x256x16_F32F16F16_SSILNSR_5MajorE0ELST_0ELNSR_7ScaleInE1ELSU_1EEEEEENS5_6LayoutINS6_IJNSC_ILi2EEESD_SD_EEENS6_IJSD_SL_SL_EEEEENS6_IJNS5_10UnderscoreES12_S12_EEEEENS5_13SM90_TMA_LOADENS5_14ComposedLayoutINS5_7SwizzleILi3ELi4ELi3EEENS5_18smem_ptr_flag_bitsILi16EEENSX_INS6_IJNSC_ILi8EEENSC_ILi64EEEEEENS6_IJS1C_SD_EEEEEEEvNS5_8identityES15_S1G_vS1H_EENS_8epilogue10collective18CollectiveEpilogueINS1J_30Sm90PtrArrayTmaWarpSpecializedILi4ELi2ELi16ELb1ELb0ELi2EEEJSJ_NS6_IJSH_NSC_ILi32EEEEEESK_PNS6_IJSD_lSL_EEESK_S1R_NS1J_6fusion15FusionCallbacksIS1N_NS1S_17LinearCombinationISK_fSK_fLNS_15FloatRoundStyleE2EEESJ_S1P_JEEES15_NS16_IS18_S1A_NSX_INS6_IJS1C_S1B_EEENS6_IJSD_S1C_EEEEEEENS5_17SM75_U16x8_LDSM_TENS5_14SM90_TMA_STOREES21_NS5_17SM90_U16x8_STSM_TENS5_9Copy_AtomIJNS5_17SM90_U32x4_STSM_NESK_EEEvEEEvvEEEEvNT_6ParamsE --------------------------
	.section	.nv.shared._ZN7cutlass13device_kernelINS_4gemm6kernel13GemmUniversalINS1_17GroupProblemShapeIN4cute5tupleIJiiiEEEEENS1_10collective13CollectiveMmaINS1_39MainloopSm90ArrayTmaGmmaWarpSpecializedILi2ENS6_IJNS5_1CILi1EEESD_SD_EEENS1_43KernelPtrArrayTmaWarpSpecializedCooperativeEEENS6_IJNSC_ILi128EEENSC_ILi256EEESH_EEENS_6half_tEPNS6_IJlSD_NSC_ILi0EEEEEESK_SN_NS5_8TiledMMAINS5_8MMA_AtomIJNS5_4SM904GMMA26MMA_64x256x16_F32F16F16_SSILNSR_5MajorE0ELST_0ELNSR_7ScaleInE1ELSU_1EEEEEENS5_6LayoutINS6_IJNSC_ILi2EEESD_SD_EEENS6_IJSD_SL_SL_EEEEENS6_IJNS5_10UnderscoreES12_S12_EEEEENS5_13SM90_TMA_LOADENS5_14ComposedLayoutINS5_7SwizzleILi3ELi4ELi3EEENS5_18smem_ptr_flag_bitsILi16EEENSX_INS6_IJNSC_ILi8EEENSC_ILi64EEEEEENS6_IJS1C_SD_EEEEEEEvNS5_8identityES15_S1G_vS1H_EENS_8epilogue10collective18CollectiveEpilogueINS1J_30Sm90PtrArrayTmaWarpSpecializedILi4ELi2ELi16ELb1ELb0ELi2EEEJSJ_NS6_IJSH_NSC_ILi32EEEEEESK_PNS6_IJSD_lSL_EEESK_S1R_NS1J_6fusion15FusionCallbacksIS1N_NS1S_17LinearCombinationISK_fSK_fLNS_15FloatRoundStyleE2EEESJ_S1P_JEEES15_NS16_IS18_S1A_NSX_INS6_IJS1C_S1B_EEENS6_IJSD_S1C_EEEEEEENS5_17SM75_U16x8_LDSM_TENS5_14SM90_TMA_STOREES21_NS5_17SM90_U16x8_STSM_TENS5_9Copy_AtomIJNS5_17SM90_U32x4_STSM_NESK_EEEvEEEvvEEEEvNT_6ParamsE,"aw",@nobits
	.sectionflags	@""
	.align	16
	.zero		1024


//--------------------- .nv.shared.reserved.0     --------------------------
	.section	.nv.shared.reserved.0,"aw",@nobits
	.weak		__nv_reservedSMEM_offset_0_alias
	.size		__nv_reservedSMEM_offset_0_alias, 0, 0
	.other		__nv_reservedSMEM_offset_0_alias,@"STO_CUDA_RESERVED_SHARED STV_DEFAULT"
__nv_reservedSMEM_offset_0_alias:
	.zero		0


//--------------------- .nv.global                --------------------------
	.section	.nv.global,"aw",@nobits
.nv.global:
	.type		_ZN39_INTERNAL_f9831aba_4_k_cu_1f9fa708_27954cute1_E,@object
	.size		_ZN39_INTERNAL_f9831aba_4_k_cu_1f9fa708_27954cute1_E,(_ZN39_INTERNAL_f9831aba_4_k_cu_1f9fa708_27954cuda3std3__45__cpo6cbeginE - _ZN39_INTERNAL_f9831aba_4_k_cu_1f9fa708_27954cute1_E)
_ZN39_INTERNAL_f9831aba_4_k_cu_1f9fa708_27954cute1_E:
	.zero		1
	.type		_ZN39_INTERNAL_f9831aba_4_k_cu_1f9fa708_27954cuda3std3__45__cpo6cbeginE,@object
	.size		_ZN39_INTERNAL_f9831aba_4_k_cu_1f9fa708_27954cuda3std3__45__cpo6cbeginE,(_ZN39_INTERNAL_f9831aba_4_k_cu_1f9fa708_27954cuda3std3__48in_placeE - _ZN39_INTERNAL_f9831aba_4_k_cu_1f9fa708_27954cuda3std3__45__cpo6cbeginE)
_ZN39_INTERNAL_f9831aba_4_k_cu_1f9fa708_27954cuda3std3__45__cpo6cbeginE:
	.zero		1
	.type		_ZN39_INTERNAL_f9831aba_4_k_cu_1f9fa708_27954cuda3std3__48in_placeE,@object
	.size		_ZN39_INTERNAL_f9831aba_4_k_cu_1f9fa708_27954cuda3std3__48in_placeE,(_ZN39_INTERNAL_f9831aba_4_k_cu_1f9fa708_27954cuda3std6ranges3__45__cpo9iter_moveE - _ZN39_INTERNAL_f9831aba_4_k_cu_1f9fa708_27954cuda3std3__48in_placeE)
_ZN39_INTERNAL_f9831aba_4_k_cu_1f9fa708_27954cuda3std3__48in_placeE:
	.zero		1
	.type		_ZN39_INTERNAL_f9831aba_4_k_cu_1f9fa708_27954cuda3std6ranges3__45__cpo9iter_moveE,@object
	.size		_ZN39_INTERNAL_f9831aba_4_k_cu_1f9fa708_27954cuda3std6ranges3__45__cpo9iter_moveE,(_ZN39_INTERNAL_f9831aba_4_k_cu_1f9fa708_27954cuda3std3__45__cpo5beginE - _ZN39_INTERNAL_f9831aba_4_k_cu_1f9fa708_27954cuda3std6ranges3__45__cpo9iter_moveE)
_ZN39_INTERNAL_f9831aba_4_k_cu_1f9fa708_27954cuda3std6ranges3__45__cpo9iter_moveE:
	.zero		1
	.type		_ZN39_INTERNAL_f9831aba_4_k_cu_1f9fa708_27954cuda3std3__45__cpo5beginE,@object
	.size		_ZN39_INTERNAL_f9831aba_4_k_cu_1f9fa708_27954cuda3std3__45__cpo5beginE,(_ZN39_INTERNAL_f9831aba_4_k_cu_1f9fa708_27954cuda3std3__441_GLOBAL__N__f9831aba_4_k_cu_1f9fa708_27956ignoreE - _ZN39_INTERNAL_f9831aba_4_k_cu_1f9fa708_27954cuda3std3__45__cpo5beginE)
_ZN39_INTERNAL_f9831aba_4_k_cu_1f9fa708_27954cuda3std3__45__cpo5beginE:
	.zero		1
	.type		_ZN39_INTERNAL_f9831aba_4_k_cu_1f9fa708_27954cuda3std3__441_GLOBAL__N__f9831aba_4_k_cu_1f9fa708_27956ignoreE,@object
	.size		_ZN39_INTERNAL_f9831aba_4_k_cu_1f9fa708_27954cuda3std3__441_GLOBAL__N__f9831aba_4_k_cu_1f9fa708_27956ignoreE,(_ZN39_INTERNAL_f9831aba_4_k_cu_1f9fa708_27954cute7productE - _ZN39_INTERNAL_f9831aba_4_k_cu_1f9fa708_27954cuda3std3__441_GLOBAL__N__f9831aba_4_k_cu_1f9fa708_27956ignoreE)
_ZN39_INTERNAL_f9831aba_4_k_cu_1f9fa708_27954cuda3std3__441_GLOBAL__N__f9831aba_4_k_cu_1f9fa708_27956ignoreE:
	.zero		1
	.type		_ZN39_INTERNAL_f9831aba_4_k_cu_1f9fa708_27954cute7productE,@object
	.size		_ZN39_INTERNAL_f9831aba_4_k_cu_1f9fa708_27954cute7productE,(_ZN39_INTERNAL_f9831aba_4_k_cu_1f9fa708_27954cuda3std3__45__cpo3endE - _ZN39_INTERNAL_f9831aba_4_k_cu_1f9fa708_27954cute7productE)
_ZN39_INTERNAL_f9831aba_4_k_cu_1f9fa708_27954cute7productE:
	.zero		1
	.type		_ZN39_INTERNAL_f9831aba_4_k_cu_1f9fa708_27954cuda3std3__45__cpo3endE,@object
	.size		_ZN39_INTERNAL_f9831aba_4_k_cu_1f9fa708_27954cuda3std3__45__cpo3endE,(_ZN39_INTERNAL_f9831aba_4_k_cu_1f9fa708_27954cuda3std3__419piecewise_constructE - _ZN39_INTERNAL_f9831aba_4_k_cu_1f9fa708_27954cuda3std3__45__cpo3endE)
_ZN39_INTERNAL_f9831aba_4_k_cu_1f9fa708_27954cuda3std3__45__cpo3endE:
	.zero		1
	.type		_ZN39_INTERNAL_f9831aba_4_k_cu_1f9fa708_27954cuda3std3__419piecewise_constructE,@object
	.size		_ZN39_INTERNAL_f9831aba_4_k_cu_1f9fa708_27954cuda3std3__419piecewise_constructE,(_ZN39_INTERNAL_f9831aba_4_k_cu_1f9fa708_27954cuda3std3__45__cpo4cendE - _ZN39_INTERNAL_f9831aba_4_k_cu_1f9fa708_27954cuda3std3__419piecewise_constructE)
_ZN39_INTERNAL_f9831aba_4_k_cu_1f9fa708_27954cuda3std3__419piecewise_constructE:
	.zero		1
	.type		_ZN39_INTERNAL_f9831aba_4_k_cu_1f9fa708_27954cuda3std3__45__cpo4cendE,@object
	.size		_ZN39_INTERNAL_f9831aba_4_k_cu_1f9fa708_27954cuda3std3__45__cpo4cendE,(_ZN39_INTERNAL_f9831aba_4_k_cu_1f9fa708_27954cuda3std6ranges3__45__cpo4swapE - _ZN39_INTERNAL_f9831aba_4_k_cu_1f9fa708_27954cuda3std3__45__cpo4cendE)
_ZN39_INTERNAL_f9831aba_4_k_cu_1f9fa708_27954cuda3std3__45__cpo4cendE:
	.zero		1
	.type		_ZN39_INTERNAL_f9831aba_4_k_cu_1f9fa708_27954cuda3std6ranges3__45__cpo4swapE,@object
	.size		_ZN39_INTERNAL_f9831aba_4_k_cu_1f9fa708_27954cuda3std6ranges3__45__cpo4swapE,(.L_8 - _ZN39_INTERNAL_f9831aba_4_k_cu_1f9fa708_27954cuda3std6ranges3__45__cpo4swapE)
_ZN39_INTERNAL_f9831aba_4_k_cu_1f9fa708_27954cuda3std6ranges3__45__cpo4swapE:
	.zero		1
.L_8:


//--------------------- .nv.constant0._ZN7cutlass13device_kernelINS_4gemm6kernel13GemmUniversalINS1_17GroupProblemShapeIN4cute5tupleIJiiiEEEEENS1_10collective13CollectiveMmaINS1_39MainloopSm90ArrayTmaGmmaWarpSpecializedILi2ENS6_IJNS5_1CILi1EEESD_SD_EEENS1_43KernelPtrArrayTmaWarpSpecializedCooperativeEEENS6_IJNSC_ILi128EEENSC_ILi256EEESH_EEENS_6half_tEPNS6_IJlSD_NSC_ILi0EEEEEESK_SN_NS5_8TiledMMAINS5_8MMA_AtomIJNS5_4SM904GMMA26MMA_64x256x16_F32F16F16_SSILNSR_5MajorE0ELST_0ELNSR_7ScaleInE1ELSU_1EEEEEENS5_6LayoutINS6_IJNSC_ILi2EEESD_SD_EEENS6_IJSD_SL_SL_EEEEENS6_IJNS5_10UnderscoreES12_S12_EEEEENS5_13SM90_TMA_LOADENS5_14ComposedLayoutINS5_7SwizzleILi3ELi4ELi3EEENS5_18smem_ptr_flag_bitsILi16EEENSX_INS6_IJNSC_ILi8EEENSC_ILi64EEEEEENS6_IJS1C_SD_EEEEEEEvNS5_8identityES15_S1G_vS1H_EENS_8epilogue10collective18CollectiveEpilogueINS1J_30Sm90PtrArrayTmaWarpSpecializedILi4ELi2ELi16ELb1ELb0ELi2EEEJSJ_NS6_IJSH_NSC_ILi32EEEEEESK_PNS6_IJSD_lSL_EEESK_S1R_NS1J_6fusion15FusionCallbacksIS1N_NS1S_17LinearCombinationISK_fSK_fLNS_15FloatRoundStyleE2EEESJ_S1P_JEEES15_NS16_IS18_S1A_NSX_INS6_IJS1C_S1B_EEENS6_IJSD_S1C_EEEEEEENS5_17SM75_U16x8_LDSM_TENS5_14SM90_TMA_STOREES21_NS5_17SM90_U16x8_STSM_TENS5_9Copy_AtomIJNS5_17SM90_U32x4_STSM_NESK_EEEvEEEvvEEEEvNT_6ParamsE --------------------------
	.section	.nv.constant0._ZN7cutlass13device_kernelINS_4gemm6kernel13GemmUniversalINS1_17GroupProblemShapeIN4cute5tupleIJiiiEEEEENS1_10collective13CollectiveMmaINS1_39MainloopSm90ArrayTmaGmmaWarpSpecializedILi2ENS6_IJNS5_1CILi1EEESD_SD_EEENS1_43KernelPtrArrayTmaWarpSpecializedCooperativeEEENS6_IJNSC_ILi128EEENSC_ILi256EEESH_EEENS_6half_tEPNS6_IJlSD_NSC_ILi0EEEEEESK_SN_NS5_8TiledMMAINS5_8MMA_AtomIJNS5_4SM904GMMA26MMA_64x256x16_F32F16F16_SSILNSR_5MajorE0ELST_0ELNSR_7ScaleInE1ELSU_1EEEEEENS5_6LayoutINS6_IJNSC_ILi2EEESD_SD_EEENS6_IJSD_SL_SL_EEEEENS6_IJNS5_10UnderscoreES12_S12_EEEEENS5_13SM90_TMA_LOADENS5_14ComposedLayoutINS5_7SwizzleILi3ELi4ELi3EEENS5_18smem_ptr_flag_bitsILi16EEENSX_INS6_IJNSC_ILi8EEENSC_ILi64EEEEEENS6_IJS1C_SD_EEEEEEEvNS5_8identityES15_S1G_vS1H_EENS_8epilogue10collective18CollectiveEpilogueINS1J_30Sm90PtrArrayTmaWarpSpecializedILi4ELi2ELi16ELb1ELb0ELi2EEEJSJ_NS6_IJSH_NSC_ILi32EEEEEESK_PNS6_IJSD_lSL_EEESK_S1R_NS1J_6fusion15FusionCallbacksIS1N_NS1S_17LinearCombinationISK_fSK_fLNS_15FloatRoundStyleE2EEESJ_S1P_JEEES15_NS16_IS18_S1A_NSX_INS6_IJS1C_S1B_EEENS6_IJSD_S1C_EEEEEEENS5_17SM75_U16x8_LDSM_TENS5_14SM90_TMA_STOREES21_NS5_17SM90_U16x8_STSM_TENS5_9Copy_AtomIJNS5_17SM90_U32x4_STSM_NESK_EEEvEEEvvEEEEvNT_6ParamsE,"a",@progbits
	.sectionflags	@""
	.align	4
.nv.constant0._ZN7cutlass13device_kernelINS_4gemm6kernel13GemmUniversalINS1_17GroupProblemShapeIN4cute5tupleIJiiiEEEEENS1_10collective13CollectiveMmaINS1_39MainloopSm90ArrayTmaGmmaWarpSpecializedILi2ENS6_IJNS5_1CILi1EEESD_SD_EEENS1_43KernelPtrArrayTmaWarpSpecializedCooperativeEEENS6_IJNSC_ILi128EEENSC_ILi256EEESH_EEENS_6half_tEPNS6_IJlSD_NSC_ILi0EEEEEESK_SN_NS5_8TiledMMAINS5_8MMA_AtomIJNS5_4SM904GMMA26MMA_64x256x16_F32F16F16_SSILNSR_5MajorE0ELST_0ELNSR_7ScaleInE1ELSU_1EEEEEENS5_6LayoutINS6_IJNSC_ILi2EEESD_SD_EEENS6_IJSD_SL_SL_EEEEENS6_IJNS5_10UnderscoreES12_S12_EEEEENS5_13SM90_TMA_LOADENS5_14ComposedLayoutINS5_7SwizzleILi3ELi4ELi3EEENS5_18smem_ptr_flag_bitsILi16EEENSX_INS6_IJNSC_ILi8EEENSC_ILi64EEEEEENS6_IJS1C_SD_EEEEEEEvNS5_8identityES15_S1G_vS1H_EENS_8epilogue10collective18CollectiveEpilogueINS1J_30Sm90PtrArrayTmaWarpSpecializedILi4ELi2ELi16ELb1ELb0ELi2EEEJSJ_NS6_IJSH_NSC_ILi32EEEEEESK_PNS6_IJSD_lSL_EEESK_S1R_NS1J_6fusion15FusionCallbacksIS1N_NS1S_17LinearCombinationISK_fSK_fLNS_15FloatRoundStyleE2EEESJ_S1P_JEEES15_NS16_IS18_S1A_NSX_INS6_IJS1C_S1B_EEENS6_IJSD_S1C_EEEEEEENS5_17SM75_U16x8_LDSM_TENS5_14SM90_TMA_STOREES21_NS5_17SM90_U16x8_STSM_TENS5_9Copy_AtomIJNS5_17SM90_U32x4_STSM_NESK_EEEvEEEvvEEEEvNT_6ParamsE:
	.zero		2432


//--------------------- SYMBOLS --------------------------

	.type		.nv.reservedSmem.offset0,@object
	.size		.nv.reservedSmem.offset0,0x4
	.type		__assertfail,@function
